//
// Generated by NVIDIA NVVM Compiler
//
// Compiler Build ID: CL-36424714
// Cuda compilation tools, release 13.0, V13.0.88
// Based on NVVM 20.0.0
//

.version 9.0
.target sm_100
.address_size 64

	// .globl	create_tree
.extern .func  (.param .b32 func_retval0) vprintf
(
	.param .b64 vprintf_param_0,
	.param .b64 vprintf_param_1
)
;
.extern .func  (.param .b64 func_retval0) malloc
(
	.param .b64 malloc_param_0
)
;
.extern .func free
(
	.param .b64 free_param_0
)
;
// _ZZ11delete_treeE5count has been demoted
// _ZZ10alpha_betaE5count has been demoted
.global .align 1 .b8 $str[14] = {113, 117, 101, 101, 110, 32, 112, 114, 111, 98, 108, 101, 109};
.global .align 1 .b8 $str$1[5] = {63, 63, 63, 63};
.global .align 1 .b8 $str$7[12] = {100, 101, 108, 101, 116, 101, 95, 116, 114, 101, 101};
.global .align 1 .b8 $str$8[6] = {95, 95, 95, 95, 10};
.global .align 1 .b8 $str$9[36] = {78, 111, 32, 114, 101, 115, 117, 108, 116, 32, 45, 62, 32, 114, 111, 111, 116, 45, 62, 99, 104, 105, 100, 108, 114, 101, 110, 32, 61, 32, 78, 85, 76, 76, 10};

.visible .entry create_tree(
	.param .u32 create_tree_param_0,
	.param .u64 .ptr .align 1 create_tree_param_1,
	.param .u32 create_tree_param_2,
	.param .u32 create_tree_param_3
)
{
	.reg .pred 	%p<2437>;
	.reg .b16 	%rs<515>;
	.reg .b32 	%r<4962>;
	.reg .b64 	%rd<1546>;

	ld.param.u32 	%r4530, [create_tree_param_0];
	ld.param.u64 	%rd1544, [create_tree_param_1];
	ld.param.u32 	%r1229, [create_tree_param_2];
	ld.param.u32 	%r1230, [create_tree_param_3];
	mov.u32 	%r1231, %ctaid.x;
	mov.u32 	%r1232, %ntid.x;
	mov.u32 	%r1233, %tid.x;
	mad.lo.s32 	%r4531, %r1231, %r1232, %r1233;
	bar.sync 	0;
	setp.ge.s32 	%p2, %r4531, %r4530;
	setp.lt.s32 	%p3, %r1229, 1;
	or.pred  	%p4, %p2, %p3;
	@%p4 bra 	$L__BB0_2233;
	ld.param.u32 	%r4526, [create_tree_param_2];
	setp.ne.s32 	%p5, %r1230, 2;
	and.b32  	%r1235, %r4526, 1;
	setp.eq.b32 	%p6, %r1235, 1;
	xor.pred  	%p1, %p5, %p6;
	mov.b32 	%r4529, 0;
	mov.u64 	%rd1411, $str$1;
	not.pred 	%p1874, %p1;
$L__BB0_2:
	ld.param.u32 	%r4527, [create_tree_param_2];
	setp.ne.s32 	%p7, %r4531, 0;
	add.s32 	%r4529, %r4529, 1;
	setp.ne.s32 	%p8, %r4529, %r4527;
	or.pred  	%p9, %p7, %p8;
	@%p9 bra 	$L__BB0_2226;
	mov.b16 	%rs514, 0;
	mov.b32 	%r4532, 0;
	mov.u64 	%rd1543, %rd1544;
$L__BB0_4:
	mul.wide.u32 	%rd324, %r4532, 4;
	add.s64 	%rd325, %rd1543, %rd324;
	ld.u32 	%r1237, [%rd325];
	setp.eq.s32 	%p10, %r1237, 0;
	@%p10 bra 	$L__BB0_2223;
	shr.u32 	%r7, %r4532, 3;
	and.b32  	%r8, %r4532, 7;
	ld.u64 	%rd3, [%rd1543+288];
	and.b16  	%rs108, %rs514, 255;
	setp.eq.s16 	%p11, %rs108, 0;
	selp.b64 	%rd326, %rd1543, %rd3, %p11;
	and.b32  	%r9, %r4532, 63;
	mul.wide.u32 	%rd327, %r9, 4;
	add.s64 	%rd328, %rd326, %rd327;
	ld.u32 	%r1238, [%rd328];
	setp.gt.s32 	%p12, %r1238, 10;
	@%p12 bra 	$L__BB0_13;
	setp.eq.s32 	%p15, %r1238, 1;
	@%p15 bra 	$L__BB0_21;
	setp.eq.s32 	%p16, %r1238, 2;
	@%p16 bra 	$L__BB0_8;
	bra.uni 	$L__BB0_2223;
$L__BB0_8:
	@%p1874 bra 	$L__BB0_2223;
	add.s32 	%r118, %r7, 1;
	add.s32 	%r119, %r8, -1;
	setp.eq.s64 	%p1875, %rd3, 0;
	selp.b64 	%rd55, %rd1543, %rd3, %p1875;
	add.s64 	%rd1080, %rd55, %rd327;
	ld.u32 	%r120, [%rd1080];
	mov.b32 	%r4559, 2;
	setp.eq.s32 	%p1876, %r120, 1;
	@%p1876 bra 	$L__BB0_270;
	setp.eq.s32 	%p1877, %r120, 2;
	@%p1877 bra 	$L__BB0_271;
	setp.eq.s32 	%p1878, %r120, 22;
	@%p1878 bra 	$L__BB0_271;
	setp.eq.s32 	%p1879, %r120, 11;
	selp.u32 	%r4559, 1, 0, %p1879;
	bra.uni 	$L__BB0_271;
$L__BB0_13:
	setp.eq.s32 	%p13, %r1238, 11;
	@%p13 bra 	$L__BB0_1356;
	setp.eq.s32 	%p14, %r1238, 22;
	@%p14 bra 	$L__BB0_15;
	bra.uni 	$L__BB0_2223;
$L__BB0_15:
	not.pred 	%p17, %p1;
	@%p17 bra 	$L__BB0_2223;
	mov.b32 	%r4583, 0;
$L__BB0_17:
	add.s32 	%r221, %r4583, %r7;
	sub.s32 	%r222, %r8, %r4583;
	ld.u64 	%rd329, [%rd1543+288];
	setp.eq.s64 	%p18, %rd329, 0;
	selp.b64 	%rd109, %rd1543, %rd329, %p18;
	mul.wide.u32 	%rd330, %r9, 4;
	add.s64 	%rd331, %rd109, %rd330;
	ld.u32 	%r223, [%rd331];
	mov.b32 	%r4584, 2;
	setp.eq.s32 	%p19, %r223, 1;
	@%p19 bra 	$L__BB0_495;
	setp.eq.s32 	%p20, %r223, 2;
	@%p20 bra 	$L__BB0_496;
	setp.eq.s32 	%p21, %r223, 22;
	@%p21 bra 	$L__BB0_496;
	setp.eq.s32 	%p22, %r223, 11;
	selp.u32 	%r4584, 1, 0, %p22;
	bra.uni 	$L__BB0_496;
$L__BB0_21:
	@%p1 bra 	$L__BB0_2223;
	add.s32 	%r10, %r7, -1;
	add.s32 	%r11, %r8, -1;
	setp.eq.s64 	%p2147, %rd3, 0;
	selp.b64 	%rd4, %rd1543, %rd3, %p2147;
	add.s64 	%rd1241, %rd4, %rd327;
	ld.u32 	%r12, [%rd1241];
	mov.b32 	%r4533, 2;
	setp.eq.s32 	%p2148, %r12, 1;
	@%p2148 bra 	$L__BB0_26;
	setp.eq.s32 	%p2149, %r12, 2;
	@%p2149 bra 	$L__BB0_27;
	setp.eq.s32 	%p2150, %r12, 22;
	@%p2150 bra 	$L__BB0_27;
	setp.eq.s32 	%p2151, %r12, 11;
	selp.u32 	%r4533, 1, 0, %p2151;
	bra.uni 	$L__BB0_27;
$L__BB0_26:
	mov.b32 	%r4533, 1;
$L__BB0_27:
	max.u32 	%r3893, %r10, %r11;
	setp.gt.u32 	%p2152, %r3893, 7;
	@%p2152 bra 	$L__BB0_47;
	mov.b32 	%r4534, 2;
	setp.eq.s32 	%p2153, %r12, 1;
	@%p2153 bra 	$L__BB0_32;
	setp.eq.s32 	%p2154, %r12, 2;
	@%p2154 bra 	$L__BB0_33;
	setp.eq.s32 	%p2155, %r12, 22;
	@%p2155 bra 	$L__BB0_33;
	setp.eq.s32 	%p2156, %r12, 11;
	selp.u32 	%r4534, 1, 0, %p2156;
	bra.uni 	$L__BB0_33;
$L__BB0_32:
	mov.b32 	%r4534, 1;
$L__BB0_33:
	setp.eq.s32 	%p2157, %r4534, 0;
	setp.ne.s32 	%p2158, %r4534, %r4533;
	or.pred  	%p2159, %p2157, %p2158;
	@%p2159 bra 	$L__BB0_47;
	shl.b32 	%r3896, %r10, 3;
	add.s32 	%r17, %r3896, %r11;
	mul.wide.u32 	%rd1242, %r17, 4;
	add.s64 	%rd1243, %rd4, %rd1242;
	ld.u32 	%r3897, [%rd1243];
	setp.ne.s32 	%p2160, %r3897, 0;
	@%p2160 bra 	$L__BB0_47;
	setp.eq.s32 	%p2161, %r4533, 2;
	setp.ne.s32 	%p2162, %r12, 22;
	and.pred  	%p2163, %p2161, %p2162;
	@%p2163 bra 	$L__BB0_47;
	setp.ne.s16 	%p2164, %rs108, 0;
	@%p2164 bra 	$L__BB0_38;
	{ // callseq 153, 0
	.param .b64 param0;
	st.param.b64 	[param0], 320;
	.param .b64 retval0;
	call.uni (retval0), 
	malloc, 
	(
	param0
	);
	ld.param.b64 	%rd1249, [retval0];
	} // callseq 153
	mov.b64 	%rd1251, 0;
	st.u64 	[%rd1249+264], %rd1251;
	st.u64 	[%rd1249+272], %rd1251;
	st.u64 	[%rd1249+280], %rd1251;
	mov.b32 	%r3900, 1000000000;
	mov.b32 	%r3901, -1000000000;
	st.v2.u32 	[%rd1249+304], {%r3901, %r3900};
	st.u64 	[%rd1543+264], %rd1249;
	st.u64 	[%rd1249+288], %rd1543;
	ld.u64 	%rd1252, [%rd1543+264];
	st.u64 	[%rd1252+280], %rd1251;
	ld.u64 	%rd1543, [%rd1543+264];
	bra.uni 	$L__BB0_39;
$L__BB0_38:
	{ // callseq 152, 0
	.param .b64 param0;
	st.param.b64 	[param0], 320;
	.param .b64 retval0;
	call.uni (retval0), 
	malloc, 
	(
	param0
	);
	ld.param.b64 	%rd1244, [retval0];
	} // callseq 152
	mov.b64 	%rd1246, 0;
	st.u64 	[%rd1244+264], %rd1246;
	st.u64 	[%rd1244+272], %rd1246;
	st.u64 	[%rd1244+280], %rd1246;
	st.u64 	[%rd1244+288], %rd1246;
	mov.b32 	%r3898, 1000000000;
	mov.b32 	%r3899, -1000000000;
	st.v2.u32 	[%rd1244+304], {%r3899, %r3898};
	st.u64 	[%rd1543+272], %rd1244;
	ld.u64 	%rd1247, [%rd1543+288];
	st.u64 	[%rd1244+288], %rd1247;
	ld.u64 	%rd1248, [%rd1543+272];
	st.u64 	[%rd1248+280], %rd1543;
	ld.u64 	%rd1543, [%rd1543+272];
$L__BB0_39:
	ld.u64 	%rd1253, [%rd1543+288];
	ld.u8 	%rs362, [%rd1253+296];
	setp.eq.s16 	%p2165, %rs362, 0;
	selp.u16 	%rs363, 1, 0, %p2165;
	st.u8 	[%rd1543+296], %rs363;
	mov.b32 	%r3902, 1000000000;
	mov.b32 	%r3903, -1000000000;
	st.v2.u32 	[%rd1543+304], {%r3903, %r3902};
	mov.b32 	%r3904, 0;
	st.u32 	[%rd1543+256], %r3904;
	mov.b64 	%rd1254, 0;
	st.u64 	[%rd1543+264], %rd1254;
	st.u64 	[%rd1543+272], %rd1254;
	ld.u32 	%r3905, [%rd1253];
	st.u32 	[%rd1543], %r3905;
	ld.u32 	%r3906, [%rd1253+4];
	st.u32 	[%rd1543+4], %r3906;
	ld.u32 	%r3907, [%rd1253+8];
	st.u32 	[%rd1543+8], %r3907;
	ld.u32 	%r3908, [%rd1253+12];
	st.u32 	[%rd1543+12], %r3908;
	ld.u32 	%r3909, [%rd1253+16];
	st.u32 	[%rd1543+16], %r3909;
	ld.u32 	%r3910, [%rd1253+20];
	st.u32 	[%rd1543+20], %r3910;
	ld.u32 	%r3911, [%rd1253+24];
	st.u32 	[%rd1543+24], %r3911;
	ld.u32 	%r3912, [%rd1253+28];
	st.u32 	[%rd1543+28], %r3912;
	ld.u32 	%r3913, [%rd1253+32];
	st.u32 	[%rd1543+32], %r3913;
	ld.u32 	%r3914, [%rd1253+36];
	st.u32 	[%rd1543+36], %r3914;
	ld.u32 	%r3915, [%rd1253+40];
	st.u32 	[%rd1543+40], %r3915;
	ld.u32 	%r3916, [%rd1253+44];
	st.u32 	[%rd1543+44], %r3916;
	ld.u32 	%r3917, [%rd1253+48];
	st.u32 	[%rd1543+48], %r3917;
	ld.u32 	%r3918, [%rd1253+52];
	st.u32 	[%rd1543+52], %r3918;
	ld.u32 	%r3919, [%rd1253+56];
	st.u32 	[%rd1543+56], %r3919;
	ld.u32 	%r3920, [%rd1253+60];
	st.u32 	[%rd1543+60], %r3920;
	ld.u32 	%r3921, [%rd1253+64];
	st.u32 	[%rd1543+64], %r3921;
	ld.u32 	%r3922, [%rd1253+68];
	st.u32 	[%rd1543+68], %r3922;
	ld.u32 	%r3923, [%rd1253+72];
	st.u32 	[%rd1543+72], %r3923;
	ld.u32 	%r3924, [%rd1253+76];
	st.u32 	[%rd1543+76], %r3924;
	ld.u32 	%r3925, [%rd1253+80];
	st.u32 	[%rd1543+80], %r3925;
	ld.u32 	%r3926, [%rd1253+84];
	st.u32 	[%rd1543+84], %r3926;
	ld.u32 	%r3927, [%rd1253+88];
	st.u32 	[%rd1543+88], %r3927;
	ld.u32 	%r3928, [%rd1253+92];
	st.u32 	[%rd1543+92], %r3928;
	ld.u32 	%r3929, [%rd1253+96];
	st.u32 	[%rd1543+96], %r3929;
	ld.u32 	%r3930, [%rd1253+100];
	st.u32 	[%rd1543+100], %r3930;
	ld.u32 	%r3931, [%rd1253+104];
	st.u32 	[%rd1543+104], %r3931;
	ld.u32 	%r3932, [%rd1253+108];
	st.u32 	[%rd1543+108], %r3932;
	ld.u32 	%r3933, [%rd1253+112];
	st.u32 	[%rd1543+112], %r3933;
	ld.u32 	%r3934, [%rd1253+116];
	st.u32 	[%rd1543+116], %r3934;
	ld.u32 	%r3935, [%rd1253+120];
	st.u32 	[%rd1543+120], %r3935;
	ld.u32 	%r3936, [%rd1253+124];
	st.u32 	[%rd1543+124], %r3936;
	ld.u32 	%r3937, [%rd1253+128];
	st.u32 	[%rd1543+128], %r3937;
	ld.u32 	%r3938, [%rd1253+132];
	st.u32 	[%rd1543+132], %r3938;
	ld.u32 	%r3939, [%rd1253+136];
	st.u32 	[%rd1543+136], %r3939;
	ld.u32 	%r3940, [%rd1253+140];
	st.u32 	[%rd1543+140], %r3940;
	ld.u32 	%r3941, [%rd1253+144];
	st.u32 	[%rd1543+144], %r3941;
	ld.u32 	%r3942, [%rd1253+148];
	st.u32 	[%rd1543+148], %r3942;
	ld.u32 	%r3943, [%rd1253+152];
	st.u32 	[%rd1543+152], %r3943;
	ld.u32 	%r3944, [%rd1253+156];
	st.u32 	[%rd1543+156], %r3944;
	ld.u32 	%r3945, [%rd1253+160];
	st.u32 	[%rd1543+160], %r3945;
	ld.u32 	%r3946, [%rd1253+164];
	st.u32 	[%rd1543+164], %r3946;
	ld.u32 	%r3947, [%rd1253+168];
	st.u32 	[%rd1543+168], %r3947;
	ld.u32 	%r3948, [%rd1253+172];
	st.u32 	[%rd1543+172], %r3948;
	ld.u32 	%r3949, [%rd1253+176];
	st.u32 	[%rd1543+176], %r3949;
	ld.u32 	%r3950, [%rd1253+180];
	st.u32 	[%rd1543+180], %r3950;
	ld.u32 	%r3951, [%rd1253+184];
	st.u32 	[%rd1543+184], %r3951;
	ld.u32 	%r3952, [%rd1253+188];
	st.u32 	[%rd1543+188], %r3952;
	ld.u32 	%r3953, [%rd1253+192];
	st.u32 	[%rd1543+192], %r3953;
	ld.u32 	%r3954, [%rd1253+196];
	st.u32 	[%rd1543+196], %r3954;
	ld.u32 	%r3955, [%rd1253+200];
	st.u32 	[%rd1543+200], %r3955;
	ld.u32 	%r3956, [%rd1253+204];
	st.u32 	[%rd1543+204], %r3956;
	ld.u32 	%r3957, [%rd1253+208];
	st.u32 	[%rd1543+208], %r3957;
	ld.u32 	%r3958, [%rd1253+212];
	st.u32 	[%rd1543+212], %r3958;
	ld.u32 	%r3959, [%rd1253+216];
	st.u32 	[%rd1543+216], %r3959;
	ld.u32 	%r3960, [%rd1253+220];
	st.u32 	[%rd1543+220], %r3960;
	ld.u32 	%r3961, [%rd1253+224];
	st.u32 	[%rd1543+224], %r3961;
	ld.u32 	%r3962, [%rd1253+228];
	st.u32 	[%rd1543+228], %r3962;
	ld.u32 	%r3963, [%rd1253+232];
	st.u32 	[%rd1543+232], %r3963;
	ld.u32 	%r3964, [%rd1253+236];
	st.u32 	[%rd1543+236], %r3964;
	ld.u32 	%r3965, [%rd1253+240];
	st.u32 	[%rd1543+240], %r3965;
	ld.u32 	%r3966, [%rd1253+244];
	st.u32 	[%rd1543+244], %r3966;
	ld.u32 	%r3967, [%rd1253+248];
	st.u32 	[%rd1543+248], %r3967;
	ld.u32 	%r3968, [%rd1253+252];
	st.u32 	[%rd1543+252], %r3968;
	ld.u32 	%r3969, [%rd1253+256];
	add.s32 	%r3970, %r3969, 1;
	st.u32 	[%rd1253+256], %r3970;
	add.s64 	%rd1256, %rd1543, %rd327;
	ld.u32 	%r3971, [%rd1256];
	add.s64 	%rd8, %rd1543, %rd1242;
	st.u32 	[%rd8], %r3971;
	st.u32 	[%rd1256], %r3904;
	mov.b16 	%rs514, 1;
	setp.eq.s32 	%p2166, %r7, 8;
	@%p2166 bra 	$L__BB0_41;
	setp.ne.s32 	%p2167, %r7, 1;
	@%p2167 bra 	$L__BB0_47;
$L__BB0_41:
	ld.u32 	%r18, [%rd8];
	add.s32 	%r3972, %r18, -1;
	setp.gt.u32 	%p2168, %r3972, 1;
	@%p2168 bra 	$L__BB0_47;
	setp.ne.s32 	%p2169, %r7, 1;
	@%p2169 bra 	$L__BB0_44;
	mul.wide.u32 	%rd1258, %r11, 4;
	add.s64 	%rd1259, %rd1543, %rd1258;
	ld.u32 	%r3973, [%rd1259];
	setp.eq.s32 	%p2170, %r3973, 2;
	@%p2170 bra 	$L__BB0_47;
$L__BB0_44:
	setp.ne.s32 	%p2171, %r18, 1;
	@%p2171 bra 	$L__BB0_46;
	mov.b32 	%r3975, 11;
	st.u32 	[%rd8], %r3975;
	bra.uni 	$L__BB0_47;
$L__BB0_46:
	mov.b32 	%r3974, 22;
	st.u32 	[%rd8], %r3974;
$L__BB0_47:
	ld.u64 	%rd1260, [%rd1543+288];
	setp.eq.s64 	%p2172, %rd1260, 0;
	selp.b64 	%rd10, %rd1543, %rd1260, %p2172;
	add.s64 	%rd1262, %rd10, %rd327;
	ld.u32 	%r19, [%rd1262];
	mov.b32 	%r4535, 2;
	setp.eq.s32 	%p2173, %r19, 1;
	@%p2173 bra 	$L__BB0_51;
	setp.eq.s32 	%p2174, %r19, 2;
	@%p2174 bra 	$L__BB0_52;
	setp.eq.s32 	%p2175, %r19, 22;
	@%p2175 bra 	$L__BB0_52;
	setp.eq.s32 	%p2176, %r19, 11;
	selp.u32 	%r4535, 1, 0, %p2176;
	bra.uni 	$L__BB0_52;
$L__BB0_51:
	mov.b32 	%r4535, 1;
$L__BB0_52:
	setp.gt.u32 	%p2177, %r10, 7;
	setp.eq.s32 	%p2178, %r8, 7;
	or.pred  	%p2179, %p2178, %p2177;
	@%p2179 bra 	$L__BB0_72;
	mov.b32 	%r4536, 2;
	setp.eq.s32 	%p2180, %r19, 1;
	@%p2180 bra 	$L__BB0_57;
	setp.eq.s32 	%p2181, %r19, 2;
	@%p2181 bra 	$L__BB0_58;
	setp.eq.s32 	%p2182, %r19, 22;
	@%p2182 bra 	$L__BB0_58;
	setp.eq.s32 	%p2183, %r19, 11;
	selp.u32 	%r4536, 1, 0, %p2183;
	bra.uni 	$L__BB0_58;
$L__BB0_57:
	mov.b32 	%r4536, 1;
$L__BB0_58:
	setp.eq.s32 	%p2184, %r4536, 0;
	setp.ne.s32 	%p2185, %r4536, %r4535;
	or.pred  	%p2186, %p2184, %p2185;
	@%p2186 bra 	$L__BB0_72;
	shl.b32 	%r3980, %r10, 3;
	or.b32  	%r24, %r3980, %r8;
	mul.wide.u32 	%rd1263, %r24, 4;
	add.s64 	%rd1264, %rd10, %rd1263;
	ld.u32 	%r3981, [%rd1264+4];
	setp.ne.s32 	%p2187, %r3981, 0;
	@%p2187 bra 	$L__BB0_72;
	setp.eq.s32 	%p2188, %r4535, 2;
	setp.ne.s32 	%p2189, %r19, 22;
	and.pred  	%p2190, %p2188, %p2189;
	@%p2190 bra 	$L__BB0_72;
	and.b16  	%rs368, %rs514, 255;
	setp.ne.s16 	%p2191, %rs368, 0;
	@%p2191 bra 	$L__BB0_63;
	{ // callseq 155, 0
	.param .b64 param0;
	st.param.b64 	[param0], 320;
	.param .b64 retval0;
	call.uni (retval0), 
	malloc, 
	(
	param0
	);
	ld.param.b64 	%rd1270, [retval0];
	} // callseq 155
	mov.b64 	%rd1272, 0;
	st.u64 	[%rd1270+264], %rd1272;
	st.u64 	[%rd1270+272], %rd1272;
	st.u64 	[%rd1270+280], %rd1272;
	mov.b32 	%r3984, 1000000000;
	mov.b32 	%r3985, -1000000000;
	st.v2.u32 	[%rd1270+304], {%r3985, %r3984};
	st.u64 	[%rd1543+264], %rd1270;
	st.u64 	[%rd1270+288], %rd1543;
	ld.u64 	%rd1273, [%rd1543+264];
	st.u64 	[%rd1273+280], %rd1272;
	ld.u64 	%rd1543, [%rd1543+264];
	bra.uni 	$L__BB0_64;
$L__BB0_63:
	{ // callseq 154, 0
	.param .b64 param0;
	st.param.b64 	[param0], 320;
	.param .b64 retval0;
	call.uni (retval0), 
	malloc, 
	(
	param0
	);
	ld.param.b64 	%rd1265, [retval0];
	} // callseq 154
	mov.b64 	%rd1267, 0;
	st.u64 	[%rd1265+264], %rd1267;
	st.u64 	[%rd1265+272], %rd1267;
	st.u64 	[%rd1265+280], %rd1267;
	st.u64 	[%rd1265+288], %rd1267;
	mov.b32 	%r3982, 1000000000;
	mov.b32 	%r3983, -1000000000;
	st.v2.u32 	[%rd1265+304], {%r3983, %r3982};
	st.u64 	[%rd1543+272], %rd1265;
	ld.u64 	%rd1268, [%rd1543+288];
	st.u64 	[%rd1265+288], %rd1268;
	ld.u64 	%rd1269, [%rd1543+272];
	st.u64 	[%rd1269+280], %rd1543;
	ld.u64 	%rd1543, [%rd1543+272];
$L__BB0_64:
	ld.u64 	%rd1274, [%rd1543+288];
	ld.u8 	%rs370, [%rd1274+296];
	setp.eq.s16 	%p2192, %rs370, 0;
	selp.u16 	%rs371, 1, 0, %p2192;
	st.u8 	[%rd1543+296], %rs371;
	mov.b32 	%r3986, 1000000000;
	mov.b32 	%r3987, -1000000000;
	st.v2.u32 	[%rd1543+304], {%r3987, %r3986};
	mov.b32 	%r3988, 0;
	st.u32 	[%rd1543+256], %r3988;
	mov.b64 	%rd1275, 0;
	st.u64 	[%rd1543+264], %rd1275;
	st.u64 	[%rd1543+272], %rd1275;
	ld.u32 	%r3989, [%rd1274];
	st.u32 	[%rd1543], %r3989;
	ld.u32 	%r3990, [%rd1274+4];
	st.u32 	[%rd1543+4], %r3990;
	ld.u32 	%r3991, [%rd1274+8];
	st.u32 	[%rd1543+8], %r3991;
	ld.u32 	%r3992, [%rd1274+12];
	st.u32 	[%rd1543+12], %r3992;
	ld.u32 	%r3993, [%rd1274+16];
	st.u32 	[%rd1543+16], %r3993;
	ld.u32 	%r3994, [%rd1274+20];
	st.u32 	[%rd1543+20], %r3994;
	ld.u32 	%r3995, [%rd1274+24];
	st.u32 	[%rd1543+24], %r3995;
	ld.u32 	%r3996, [%rd1274+28];
	st.u32 	[%rd1543+28], %r3996;
	ld.u32 	%r3997, [%rd1274+32];
	st.u32 	[%rd1543+32], %r3997;
	ld.u32 	%r3998, [%rd1274+36];
	st.u32 	[%rd1543+36], %r3998;
	ld.u32 	%r3999, [%rd1274+40];
	st.u32 	[%rd1543+40], %r3999;
	ld.u32 	%r4000, [%rd1274+44];
	st.u32 	[%rd1543+44], %r4000;
	ld.u32 	%r4001, [%rd1274+48];
	st.u32 	[%rd1543+48], %r4001;
	ld.u32 	%r4002, [%rd1274+52];
	st.u32 	[%rd1543+52], %r4002;
	ld.u32 	%r4003, [%rd1274+56];
	st.u32 	[%rd1543+56], %r4003;
	ld.u32 	%r4004, [%rd1274+60];
	st.u32 	[%rd1543+60], %r4004;
	ld.u32 	%r4005, [%rd1274+64];
	st.u32 	[%rd1543+64], %r4005;
	ld.u32 	%r4006, [%rd1274+68];
	st.u32 	[%rd1543+68], %r4006;
	ld.u32 	%r4007, [%rd1274+72];
	st.u32 	[%rd1543+72], %r4007;
	ld.u32 	%r4008, [%rd1274+76];
	st.u32 	[%rd1543+76], %r4008;
	ld.u32 	%r4009, [%rd1274+80];
	st.u32 	[%rd1543+80], %r4009;
	ld.u32 	%r4010, [%rd1274+84];
	st.u32 	[%rd1543+84], %r4010;
	ld.u32 	%r4011, [%rd1274+88];
	st.u32 	[%rd1543+88], %r4011;
	ld.u32 	%r4012, [%rd1274+92];
	st.u32 	[%rd1543+92], %r4012;
	ld.u32 	%r4013, [%rd1274+96];
	st.u32 	[%rd1543+96], %r4013;
	ld.u32 	%r4014, [%rd1274+100];
	st.u32 	[%rd1543+100], %r4014;
	ld.u32 	%r4015, [%rd1274+104];
	st.u32 	[%rd1543+104], %r4015;
	ld.u32 	%r4016, [%rd1274+108];
	st.u32 	[%rd1543+108], %r4016;
	ld.u32 	%r4017, [%rd1274+112];
	st.u32 	[%rd1543+112], %r4017;
	ld.u32 	%r4018, [%rd1274+116];
	st.u32 	[%rd1543+116], %r4018;
	ld.u32 	%r4019, [%rd1274+120];
	st.u32 	[%rd1543+120], %r4019;
	ld.u32 	%r4020, [%rd1274+124];
	st.u32 	[%rd1543+124], %r4020;
	ld.u32 	%r4021, [%rd1274+128];
	st.u32 	[%rd1543+128], %r4021;
	ld.u32 	%r4022, [%rd1274+132];
	st.u32 	[%rd1543+132], %r4022;
	ld.u32 	%r4023, [%rd1274+136];
	st.u32 	[%rd1543+136], %r4023;
	ld.u32 	%r4024, [%rd1274+140];
	st.u32 	[%rd1543+140], %r4024;
	ld.u32 	%r4025, [%rd1274+144];
	st.u32 	[%rd1543+144], %r4025;
	ld.u32 	%r4026, [%rd1274+148];
	st.u32 	[%rd1543+148], %r4026;
	ld.u32 	%r4027, [%rd1274+152];
	st.u32 	[%rd1543+152], %r4027;
	ld.u32 	%r4028, [%rd1274+156];
	st.u32 	[%rd1543+156], %r4028;
	ld.u32 	%r4029, [%rd1274+160];
	st.u32 	[%rd1543+160], %r4029;
	ld.u32 	%r4030, [%rd1274+164];
	st.u32 	[%rd1543+164], %r4030;
	ld.u32 	%r4031, [%rd1274+168];
	st.u32 	[%rd1543+168], %r4031;
	ld.u32 	%r4032, [%rd1274+172];
	st.u32 	[%rd1543+172], %r4032;
	ld.u32 	%r4033, [%rd1274+176];
	st.u32 	[%rd1543+176], %r4033;
	ld.u32 	%r4034, [%rd1274+180];
	st.u32 	[%rd1543+180], %r4034;
	ld.u32 	%r4035, [%rd1274+184];
	st.u32 	[%rd1543+184], %r4035;
	ld.u32 	%r4036, [%rd1274+188];
	st.u32 	[%rd1543+188], %r4036;
	ld.u32 	%r4037, [%rd1274+192];
	st.u32 	[%rd1543+192], %r4037;
	ld.u32 	%r4038, [%rd1274+196];
	st.u32 	[%rd1543+196], %r4038;
	ld.u32 	%r4039, [%rd1274+200];
	st.u32 	[%rd1543+200], %r4039;
	ld.u32 	%r4040, [%rd1274+204];
	st.u32 	[%rd1543+204], %r4040;
	ld.u32 	%r4041, [%rd1274+208];
	st.u32 	[%rd1543+208], %r4041;
	ld.u32 	%r4042, [%rd1274+212];
	st.u32 	[%rd1543+212], %r4042;
	ld.u32 	%r4043, [%rd1274+216];
	st.u32 	[%rd1543+216], %r4043;
	ld.u32 	%r4044, [%rd1274+220];
	st.u32 	[%rd1543+220], %r4044;
	ld.u32 	%r4045, [%rd1274+224];
	st.u32 	[%rd1543+224], %r4045;
	ld.u32 	%r4046, [%rd1274+228];
	st.u32 	[%rd1543+228], %r4046;
	ld.u32 	%r4047, [%rd1274+232];
	st.u32 	[%rd1543+232], %r4047;
	ld.u32 	%r4048, [%rd1274+236];
	st.u32 	[%rd1543+236], %r4048;
	ld.u32 	%r4049, [%rd1274+240];
	st.u32 	[%rd1543+240], %r4049;
	ld.u32 	%r4050, [%rd1274+244];
	st.u32 	[%rd1543+244], %r4050;
	ld.u32 	%r4051, [%rd1274+248];
	st.u32 	[%rd1543+248], %r4051;
	ld.u32 	%r4052, [%rd1274+252];
	st.u32 	[%rd1543+252], %r4052;
	ld.u32 	%r4053, [%rd1274+256];
	add.s32 	%r4054, %r4053, 1;
	st.u32 	[%rd1274+256], %r4054;
	add.s64 	%rd1277, %rd1543, %rd327;
	ld.u32 	%r4055, [%rd1277];
	add.s64 	%rd14, %rd1543, %rd1263;
	st.u32 	[%rd14+4], %r4055;
	st.u32 	[%rd1277], %r3988;
	mov.b16 	%rs514, 1;
	setp.eq.s32 	%p2193, %r7, 8;
	@%p2193 bra 	$L__BB0_66;
	setp.ne.s32 	%p2194, %r7, 1;
	@%p2194 bra 	$L__BB0_72;
$L__BB0_66:
	ld.u32 	%r25, [%rd14+4];
	add.s32 	%r4056, %r25, -1;
	setp.gt.u32 	%p2195, %r4056, 1;
	@%p2195 bra 	$L__BB0_72;
	setp.ne.s32 	%p2196, %r7, 1;
	@%p2196 bra 	$L__BB0_69;
	mul.wide.u32 	%rd1279, %r8, 4;
	add.s64 	%rd1280, %rd1543, %rd1279;
	ld.u32 	%r4057, [%rd1280+4];
	setp.eq.s32 	%p2197, %r4057, 2;
	@%p2197 bra 	$L__BB0_72;
$L__BB0_69:
	setp.ne.s32 	%p2198, %r25, 1;
	@%p2198 bra 	$L__BB0_71;
	mov.b32 	%r4059, 11;
	st.u32 	[%rd14+4], %r4059;
	bra.uni 	$L__BB0_72;
$L__BB0_71:
	mov.b32 	%r4058, 22;
	st.u32 	[%rd14+4], %r4058;
$L__BB0_72:
	add.s32 	%r26, %r7, -2;
	add.s32 	%r27, %r8, -2;
	ld.u64 	%rd1281, [%rd1543+288];
	setp.eq.s64 	%p2199, %rd1281, 0;
	selp.b64 	%rd16, %rd1543, %rd1281, %p2199;
	add.s64 	%rd1283, %rd16, %rd327;
	ld.u32 	%r28, [%rd1283];
	mov.b32 	%r4537, 2;
	setp.eq.s32 	%p2200, %r28, 1;
	@%p2200 bra 	$L__BB0_76;
	setp.eq.s32 	%p2201, %r28, 2;
	@%p2201 bra 	$L__BB0_77;
	setp.eq.s32 	%p2202, %r28, 22;
	@%p2202 bra 	$L__BB0_77;
	setp.eq.s32 	%p2203, %r28, 11;
	selp.u32 	%r4537, 1, 0, %p2203;
	bra.uni 	$L__BB0_77;
$L__BB0_76:
	mov.b32 	%r4537, 1;
$L__BB0_77:
	max.u32 	%r4063, %r26, %r27;
	setp.gt.u32 	%p2204, %r4063, 7;
	@%p2204 bra 	$L__BB0_171;
	mov.b32 	%r4538, 2;
	setp.eq.s32 	%p2205, %r28, 1;
	@%p2205 bra 	$L__BB0_82;
	setp.eq.s32 	%p2206, %r28, 2;
	@%p2206 bra 	$L__BB0_83;
	setp.eq.s32 	%p2207, %r28, 22;
	@%p2207 bra 	$L__BB0_83;
	setp.eq.s32 	%p2208, %r28, 11;
	selp.u32 	%r4538, 1, 0, %p2208;
	bra.uni 	$L__BB0_83;
$L__BB0_82:
	mov.b32 	%r4538, 1;
$L__BB0_83:
	setp.eq.s32 	%p2209, %r4538, 0;
	setp.ne.s32 	%p2210, %r4538, %r4537;
	or.pred  	%p2211, %p2209, %p2210;
	@%p2211 bra 	$L__BB0_171;
	shl.b32 	%r4066, %r26, 3;
	add.s32 	%r33, %r4066, %r27;
	mul.wide.u32 	%rd1284, %r33, 4;
	add.s64 	%rd1285, %rd16, %rd1284;
	ld.u32 	%r4067, [%rd1285];
	setp.ne.s32 	%p2212, %r4067, 0;
	@%p2212 bra 	$L__BB0_171;
	setp.eq.s32 	%p2213, %r4537, 2;
	setp.ne.s32 	%p2214, %r28, 22;
	and.pred  	%p2215, %p2213, %p2214;
	@%p2215 bra 	$L__BB0_171;
	setp.eq.s32 	%p2216, %r28, 22;
	@%p2216 bra 	$L__BB0_88;
	setp.ne.s32 	%p2217, %r28, 11;
	@%p2217 bra 	$L__BB0_99;
$L__BB0_88:
	shl.b32 	%r4069, %r10, 3;
	cvt.s64.s32 	%rd1286, %r4069;
	cvt.u64.u32 	%rd1287, %r8;
	or.b64  	%rd1288, %rd1286, %rd1287;
	shl.b64 	%rd1289, %rd1288, 2;
	add.s64 	%rd1290, %rd16, %rd1289;
	ld.u32 	%r34, [%rd1290+-4];
	mov.b32 	%r4539, 2;
	setp.gt.s32 	%p2218, %r34, 1;
	@%p2218 bra 	$L__BB0_92;
	setp.eq.s32 	%p2221, %r34, 0;
	@%p2221 bra 	$L__BB0_97;
	setp.eq.s32 	%p2222, %r34, 1;
	@%p2222 bra 	$L__BB0_91;
	bra.uni 	$L__BB0_94;
$L__BB0_91:
	mov.b32 	%r4539, 1;
	bra.uni 	$L__BB0_95;
$L__BB0_92:
	setp.eq.s32 	%p2219, %r34, 2;
	@%p2219 bra 	$L__BB0_95;
	setp.eq.s32 	%p2220, %r34, 22;
	@%p2220 bra 	$L__BB0_95;
$L__BB0_94:
	setp.eq.s32 	%p2223, %r34, 11;
	selp.u32 	%r4539, 1, 0, %p2223;
$L__BB0_95:
	setp.eq.s32 	%p2224, %r28, 11;
	selp.u32 	%r4071, 1, 0, %p2224;
	setp.eq.s32 	%p2225, %r28, 2;
	setp.eq.s32 	%p2226, %r28, 22;
	selp.b32 	%r4072, 2, %r4071, %p2226;
	selp.b32 	%r4073, 2, %r4072, %p2225;
	setp.ne.s32 	%p2227, %r4539, %r4073;
	@%p2227 bra 	$L__BB0_97;
	mov.u64 	%rd1291, $str;
	cvta.global.u64 	%rd1292, %rd1291;
	{ // callseq 156, 0
	.param .b64 param0;
	st.param.b64 	[param0], %rd1292;
	.param .b64 param1;
	st.param.b64 	[param1], 0;
	.param .b32 retval0;
	call.uni (retval0), 
	vprintf, 
	(
	param0, 
	param1
	);
	ld.param.b32 	%r4074, [retval0];
	} // callseq 156
	bra.uni 	$L__BB0_171;
$L__BB0_97:
	setp.eq.s32 	%p2228, %r28, 11;
	@%p2228 bra 	$L__BB0_106;
	setp.eq.s32 	%p2229, %r28, 22;
	@%p2229 bra 	$L__BB0_106;
$L__BB0_99:
	add.s32 	%r4076, %r26, %r7;
	add.s32 	%r4077, %r27, %r8;
	shr.u32 	%r4078, %r4077, 1;
	shl.b32 	%r4079, %r4076, 2;
	and.b32  	%r4080, %r4079, 56;
	add.s32 	%r4081, %r4080, %r4078;
	mul.wide.u32 	%rd1293, %r4081, 4;
	add.s64 	%rd1294, %rd16, %rd1293;
	ld.u32 	%r37, [%rd1294];
	setp.eq.s32 	%p2230, %r37, 0;
	@%p2230 bra 	$L__BB0_171;
	mov.b32 	%r4540, 2;
	setp.eq.s32 	%p2231, %r37, 1;
	@%p2231 bra 	$L__BB0_104;
	setp.eq.s32 	%p2232, %r37, 2;
	@%p2232 bra 	$L__BB0_105;
	setp.eq.s32 	%p2233, %r37, 22;
	@%p2233 bra 	$L__BB0_105;
	setp.eq.s32 	%p2234, %r37, 11;
	selp.u32 	%r4540, 1, 0, %p2234;
	bra.uni 	$L__BB0_105;
$L__BB0_104:
	mov.b32 	%r4540, 1;
$L__BB0_105:
	setp.eq.s32 	%p2235, %r28, 1;
	selp.u32 	%r4084, 1, 0, %p2235;
	setp.eq.s32 	%p2236, %r28, 2;
	selp.b32 	%r4085, 2, %r4084, %p2236;
	setp.eq.s32 	%p2237, %r4085, %r4540;
	@%p2237 bra 	$L__BB0_171;
$L__BB0_106:
	and.b16  	%rs376, %rs514, 255;
	setp.ne.s16 	%p2238, %rs376, 0;
	@%p2238 bra 	$L__BB0_108;
	{ // callseq 158, 0
	.param .b64 param0;
	st.param.b64 	[param0], 320;
	.param .b64 retval0;
	call.uni (retval0), 
	malloc, 
	(
	param0
	);
	ld.param.b64 	%rd1300, [retval0];
	} // callseq 158
	mov.b64 	%rd1302, 0;
	st.u64 	[%rd1300+264], %rd1302;
	st.u64 	[%rd1300+272], %rd1302;
	st.u64 	[%rd1300+280], %rd1302;
	mov.b32 	%r4088, 1000000000;
	mov.b32 	%r4089, -1000000000;
	st.v2.u32 	[%rd1300+304], {%r4089, %r4088};
	st.u64 	[%rd1543+264], %rd1300;
	st.u64 	[%rd1300+288], %rd1543;
	ld.u64 	%rd1303, [%rd1543+264];
	st.u64 	[%rd1303+280], %rd1302;
	ld.u64 	%rd1543, [%rd1543+264];
	bra.uni 	$L__BB0_109;
$L__BB0_108:
	{ // callseq 157, 0
	.param .b64 param0;
	st.param.b64 	[param0], 320;
	.param .b64 retval0;
	call.uni (retval0), 
	malloc, 
	(
	param0
	);
	ld.param.b64 	%rd1295, [retval0];
	} // callseq 157
	mov.b64 	%rd1297, 0;
	st.u64 	[%rd1295+264], %rd1297;
	st.u64 	[%rd1295+272], %rd1297;
	st.u64 	[%rd1295+280], %rd1297;
	st.u64 	[%rd1295+288], %rd1297;
	mov.b32 	%r4086, 1000000000;
	mov.b32 	%r4087, -1000000000;
	st.v2.u32 	[%rd1295+304], {%r4087, %r4086};
	st.u64 	[%rd1543+272], %rd1295;
	ld.u64 	%rd1298, [%rd1543+288];
	st.u64 	[%rd1295+288], %rd1298;
	ld.u64 	%rd1299, [%rd1543+272];
	st.u64 	[%rd1299+280], %rd1543;
	ld.u64 	%rd1543, [%rd1543+272];
$L__BB0_109:
	ld.u64 	%rd1304, [%rd1543+288];
	ld.u8 	%rs377, [%rd1304+296];
	setp.eq.s16 	%p2239, %rs377, 0;
	selp.u16 	%rs378, 1, 0, %p2239;
	st.u8 	[%rd1543+296], %rs378;
	mov.b32 	%r4090, 1000000000;
	mov.b32 	%r4091, -1000000000;
	st.v2.u32 	[%rd1543+304], {%r4091, %r4090};
	mov.b32 	%r4092, 0;
	st.u32 	[%rd1543+256], %r4092;
	mov.b64 	%rd1305, 0;
	st.u64 	[%rd1543+264], %rd1305;
	st.u64 	[%rd1543+272], %rd1305;
	ld.u32 	%r4093, [%rd1304];
	st.u32 	[%rd1543], %r4093;
	ld.u32 	%r4094, [%rd1304+4];
	st.u32 	[%rd1543+4], %r4094;
	ld.u32 	%r4095, [%rd1304+8];
	st.u32 	[%rd1543+8], %r4095;
	ld.u32 	%r4096, [%rd1304+12];
	st.u32 	[%rd1543+12], %r4096;
	ld.u32 	%r4097, [%rd1304+16];
	st.u32 	[%rd1543+16], %r4097;
	ld.u32 	%r4098, [%rd1304+20];
	st.u32 	[%rd1543+20], %r4098;
	ld.u32 	%r4099, [%rd1304+24];
	st.u32 	[%rd1543+24], %r4099;
	ld.u32 	%r4100, [%rd1304+28];
	st.u32 	[%rd1543+28], %r4100;
	ld.u32 	%r4101, [%rd1304+32];
	st.u32 	[%rd1543+32], %r4101;
	ld.u32 	%r4102, [%rd1304+36];
	st.u32 	[%rd1543+36], %r4102;
	ld.u32 	%r4103, [%rd1304+40];
	st.u32 	[%rd1543+40], %r4103;
	ld.u32 	%r4104, [%rd1304+44];
	st.u32 	[%rd1543+44], %r4104;
	ld.u32 	%r4105, [%rd1304+48];
	st.u32 	[%rd1543+48], %r4105;
	ld.u32 	%r4106, [%rd1304+52];
	st.u32 	[%rd1543+52], %r4106;
	ld.u32 	%r4107, [%rd1304+56];
	st.u32 	[%rd1543+56], %r4107;
	ld.u32 	%r4108, [%rd1304+60];
	st.u32 	[%rd1543+60], %r4108;
	ld.u32 	%r4109, [%rd1304+64];
	st.u32 	[%rd1543+64], %r4109;
	ld.u32 	%r4110, [%rd1304+68];
	st.u32 	[%rd1543+68], %r4110;
	ld.u32 	%r4111, [%rd1304+72];
	st.u32 	[%rd1543+72], %r4111;
	ld.u32 	%r4112, [%rd1304+76];
	st.u32 	[%rd1543+76], %r4112;
	ld.u32 	%r4113, [%rd1304+80];
	st.u32 	[%rd1543+80], %r4113;
	ld.u32 	%r4114, [%rd1304+84];
	st.u32 	[%rd1543+84], %r4114;
	ld.u32 	%r4115, [%rd1304+88];
	st.u32 	[%rd1543+88], %r4115;
	ld.u32 	%r4116, [%rd1304+92];
	st.u32 	[%rd1543+92], %r4116;
	ld.u32 	%r4117, [%rd1304+96];
	st.u32 	[%rd1543+96], %r4117;
	ld.u32 	%r4118, [%rd1304+100];
	st.u32 	[%rd1543+100], %r4118;
	ld.u32 	%r4119, [%rd1304+104];
	st.u32 	[%rd1543+104], %r4119;
	ld.u32 	%r4120, [%rd1304+108];
	st.u32 	[%rd1543+108], %r4120;
	ld.u32 	%r4121, [%rd1304+112];
	st.u32 	[%rd1543+112], %r4121;
	ld.u32 	%r4122, [%rd1304+116];
	st.u32 	[%rd1543+116], %r4122;
	ld.u32 	%r4123, [%rd1304+120];
	st.u32 	[%rd1543+120], %r4123;
	ld.u32 	%r4124, [%rd1304+124];
	st.u32 	[%rd1543+124], %r4124;
	ld.u32 	%r4125, [%rd1304+128];
	st.u32 	[%rd1543+128], %r4125;
	ld.u32 	%r4126, [%rd1304+132];
	st.u32 	[%rd1543+132], %r4126;
	ld.u32 	%r4127, [%rd1304+136];
	st.u32 	[%rd1543+136], %r4127;
	ld.u32 	%r4128, [%rd1304+140];
	st.u32 	[%rd1543+140], %r4128;
	ld.u32 	%r4129, [%rd1304+144];
	st.u32 	[%rd1543+144], %r4129;
	ld.u32 	%r4130, [%rd1304+148];
	st.u32 	[%rd1543+148], %r4130;
	ld.u32 	%r4131, [%rd1304+152];
	st.u32 	[%rd1543+152], %r4131;
	ld.u32 	%r4132, [%rd1304+156];
	st.u32 	[%rd1543+156], %r4132;
	ld.u32 	%r4133, [%rd1304+160];
	st.u32 	[%rd1543+160], %r4133;
	ld.u32 	%r4134, [%rd1304+164];
	st.u32 	[%rd1543+164], %r4134;
	ld.u32 	%r4135, [%rd1304+168];
	st.u32 	[%rd1543+168], %r4135;
	ld.u32 	%r4136, [%rd1304+172];
	st.u32 	[%rd1543+172], %r4136;
	ld.u32 	%r4137, [%rd1304+176];
	st.u32 	[%rd1543+176], %r4137;
	ld.u32 	%r4138, [%rd1304+180];
	st.u32 	[%rd1543+180], %r4138;
	ld.u32 	%r4139, [%rd1304+184];
	st.u32 	[%rd1543+184], %r4139;
	ld.u32 	%r4140, [%rd1304+188];
	st.u32 	[%rd1543+188], %r4140;
	ld.u32 	%r4141, [%rd1304+192];
	st.u32 	[%rd1543+192], %r4141;
	ld.u32 	%r4142, [%rd1304+196];
	st.u32 	[%rd1543+196], %r4142;
	ld.u32 	%r4143, [%rd1304+200];
	st.u32 	[%rd1543+200], %r4143;
	ld.u32 	%r4144, [%rd1304+204];
	st.u32 	[%rd1543+204], %r4144;
	ld.u32 	%r4145, [%rd1304+208];
	st.u32 	[%rd1543+208], %r4145;
	ld.u32 	%r4146, [%rd1304+212];
	st.u32 	[%rd1543+212], %r4146;
	ld.u32 	%r4147, [%rd1304+216];
	st.u32 	[%rd1543+216], %r4147;
	ld.u32 	%r4148, [%rd1304+220];
	st.u32 	[%rd1543+220], %r4148;
	ld.u32 	%r4149, [%rd1304+224];
	st.u32 	[%rd1543+224], %r4149;
	ld.u32 	%r4150, [%rd1304+228];
	st.u32 	[%rd1543+228], %r4150;
	ld.u32 	%r4151, [%rd1304+232];
	st.u32 	[%rd1543+232], %r4151;
	ld.u32 	%r4152, [%rd1304+236];
	st.u32 	[%rd1543+236], %r4152;
	ld.u32 	%r4153, [%rd1304+240];
	st.u32 	[%rd1543+240], %r4153;
	ld.u32 	%r4154, [%rd1304+244];
	st.u32 	[%rd1543+244], %r4154;
	ld.u32 	%r4155, [%rd1304+248];
	st.u32 	[%rd1543+248], %r4155;
	ld.u32 	%r4156, [%rd1304+252];
	st.u32 	[%rd1543+252], %r4156;
	ld.u32 	%r4157, [%rd1304+256];
	add.s32 	%r4158, %r4157, 1;
	st.u32 	[%rd1304+256], %r4158;
	add.s64 	%rd1307, %rd1543, %rd327;
	ld.u32 	%r4159, [%rd1307];
	add.s64 	%rd20, %rd1543, %rd1284;
	st.u32 	[%rd20], %r4159;
	st.u32 	[%rd1307], %r4092;
	add.s32 	%r4160, %r26, %r7;
	shl.b32 	%r4161, %r4160, 2;
	and.b32  	%r4162, %r4161, 56;
	add.s32 	%r4163, %r27, %r8;
	shr.u32 	%r4164, %r4163, 1;
	add.s32 	%r4165, %r4162, %r4164;
	mul.wide.u32 	%rd1309, %r4165, 4;
	add.s64 	%rd1310, %rd1543, %rd1309;
	st.u32 	[%rd1310], %r4092;
	setp.eq.s32 	%p2240, %r7, 2;
	@%p2240 bra 	$L__BB0_117;
	setp.eq.s32 	%p2241, %r7, 9;
	@%p2241 bra 	$L__BB0_117;
	ld.u32 	%r4541, [%rd20];
$L__BB0_112:
	setp.eq.s32 	%p2246, %r4541, 1;
	selp.b32 	%r43, -2, 2, %p2246;
	add.s32 	%r4170, %r43, %r26;
	{ // callseq 159, 0
	.param .b64 param0;
	st.param.b64 	[param0], 32;
	.param .b64 retval0;
	call.uni (retval0), 
	malloc, 
	(
	param0
	);
	ld.param.b64 	%rd1422, [retval0];
	} // callseq 159
	mov.b64 	%rd1314, 0;
	st.u64 	[%rd1422+16], %rd1314;
	st.v2.u32 	[%rd1422], {%r26, %r27};
	st.v2.u32 	[%rd1422+8], {%r4170, %r8};
	st.u64 	[%rd1422+24], %rd1543;
	add.s32 	%r4171, %r8, -4;
	{ // callseq 160, 0
	.param .b64 param0;
	st.param.b64 	[param0], 32;
	.param .b64 retval0;
	call.uni (retval0), 
	malloc, 
	(
	param0
	);
	ld.param.b64 	%rd1425, [retval0];
	} // callseq 160
	st.u64 	[%rd1425+16], %rd1314;
	st.v2.u32 	[%rd1425], {%r26, %r27};
	st.v2.u32 	[%rd1425+8], {%r4170, %r4171};
	st.u64 	[%rd1425+24], %rd1543;
	st.u64 	[%rd1422+16], %rd1425;
$L__BB0_113:
	ld.v2.u32 	{%r44, %r45}, [%rd1422];
	ld.v2.u32 	{%r48, %r49}, [%rd1422+8];
	ld.u64 	%rd26, [%rd1422+24];
	shl.b32 	%r4173, %r44, 3;
	add.s32 	%r50, %r4173, %r45;
	mul.wide.s32 	%rd1316, %r50, 4;
	add.s64 	%rd1317, %rd26, %rd1316;
	ld.u32 	%r51, [%rd1317];
	mov.b32 	%r4542, 2;
	setp.eq.s32 	%p2247, %r51, 1;
	@%p2247 bra 	$L__BB0_123;
	setp.eq.s32 	%p2248, %r51, 2;
	@%p2248 bra 	$L__BB0_124;
	setp.eq.s32 	%p2249, %r51, 22;
	@%p2249 bra 	$L__BB0_124;
	setp.eq.s32 	%p2250, %r51, 11;
	selp.u32 	%r4542, 1, 0, %p2250;
	bra.uni 	$L__BB0_124;
$L__BB0_117:
	ld.u32 	%r4541, [%rd20];
	add.s32 	%r4166, %r4541, -1;
	setp.gt.u32 	%p2242, %r4166, 1;
	@%p2242 bra 	$L__BB0_112;
	setp.ne.s32 	%p2243, %r7, 2;
	@%p2243 bra 	$L__BB0_120;
	mul.wide.u32 	%rd1311, %r27, 4;
	add.s64 	%rd1312, %rd1543, %rd1311;
	ld.u32 	%r4167, [%rd1312];
	setp.eq.s32 	%p2244, %r4167, 2;
	@%p2244 bra 	$L__BB0_112;
$L__BB0_120:
	setp.ne.s32 	%p2245, %r4541, 1;
	@%p2245 bra 	$L__BB0_122;
	mov.b32 	%r4169, 11;
	st.u32 	[%rd20], %r4169;
	mov.b16 	%rs514, 1;
	bra.uni 	$L__BB0_171;
$L__BB0_122:
	mov.b32 	%r4168, 22;
	st.u32 	[%rd20], %r4168;
	mov.b16 	%rs514, 1;
	bra.uni 	$L__BB0_171;
$L__BB0_123:
	mov.b32 	%r4542, 1;
$L__BB0_124:
	or.b32  	%r4175, %r45, %r44;
	and.b32  	%r4176, %r4175, -8;
	setp.ne.s32 	%p2251, %r4176, 0;
	max.u32 	%r4177, %r48, %r49;
	setp.gt.u32 	%p2252, %r4177, 7;
	or.pred  	%p2253, %p2252, %p2251;
	@%p2253 bra 	$L__BB0_168;
	sub.s32 	%r4178, %r44, %r48;
	abs.s32 	%r54, %r4178;
	sub.s32 	%r4179, %r45, %r49;
	abs.s32 	%r4180, %r4179;
	setp.ne.s32 	%p2254, %r54, %r4180;
	@%p2254 bra 	$L__BB0_168;
	mov.b32 	%r4543, 2;
	@%p2247 bra 	$L__BB0_130;
	setp.eq.s32 	%p2256, %r51, 2;
	@%p2256 bra 	$L__BB0_131;
	setp.eq.s32 	%p2257, %r51, 22;
	@%p2257 bra 	$L__BB0_131;
	setp.eq.s32 	%p2258, %r51, 11;
	selp.u32 	%r4543, 1, 0, %p2258;
	bra.uni 	$L__BB0_131;
$L__BB0_130:
	mov.b32 	%r4543, 1;
$L__BB0_131:
	setp.eq.s32 	%p2259, %r4543, 0;
	setp.ne.s32 	%p2260, %r4543, %r4542;
	or.pred  	%p2261, %p2259, %p2260;
	@%p2261 bra 	$L__BB0_168;
	shl.b32 	%r4183, %r48, 3;
	add.s32 	%r57, %r4183, %r49;
	mul.wide.u32 	%rd1318, %r57, 4;
	add.s64 	%rd1319, %rd26, %rd1318;
	ld.u32 	%r4184, [%rd1319];
	setp.ne.s32 	%p2262, %r4184, 0;
	@%p2262 bra 	$L__BB0_168;
	setp.lt.s32 	%p2263, %r44, %r48;
	setp.eq.s32 	%p2264, %r4542, 1;
	and.pred  	%p2265, %p2263, %p2264;
	setp.ne.s32 	%p2266, %r51, 11;
	and.pred  	%p2267, %p2265, %p2266;
	@%p2267 bra 	$L__BB0_168;
	setp.gt.s32 	%p2268, %r44, %r48;
	setp.eq.s32 	%p2269, %r4542, 2;
	setp.ne.s32 	%p2270, %r51, 22;
	and.pred  	%p2271, %p2269, %p2270;
	and.pred  	%p2272, %p2271, %p2268;
	@%p2272 bra 	$L__BB0_168;
	setp.eq.s32 	%p2273, %r51, 22;
	@%p2273 bra 	$L__BB0_137;
	@%p2266 bra 	$L__BB0_149;
$L__BB0_137:
	setp.le.s32 	%p2275, %r44, %r48;
	selp.b32 	%r58, 1, -1, %p2275;
	add.s32 	%r4545, %r44, %r58;
	setp.eq.s32 	%p2276, %r4545, %r48;
	@%p2276 bra 	$L__BB0_148;
	mov.b16 	%rs412, 0;
	mov.u32 	%r4544, %r45;
$L__BB0_139:
	setp.gt.s32 	%p2277, %r45, %r49;
	selp.b32 	%r4185, -1, 1, %p2277;
	add.s32 	%r4544, %r4544, %r4185;
	shl.b32 	%r4186, %r4545, 3;
	add.s32 	%r4187, %r4186, %r4544;
	mul.wide.s32 	%rd1320, %r4187, 4;
	add.s64 	%rd1321, %rd26, %rd1320;
	ld.u32 	%r63, [%rd1321];
	setp.eq.s32 	%p2278, %r63, 0;
	mov.b16 	%rs413, 0;
	@%p2278 bra 	$L__BB0_147;
	and.b16  	%rs383, %rs412, 255;
	setp.ne.s16 	%p2279, %rs383, 0;
	@%p2279 bra 	$L__BB0_2234;
	mov.b32 	%r4546, 2;
	setp.eq.s32 	%p2280, %r63, 1;
	@%p2280 bra 	$L__BB0_145;
	setp.eq.s32 	%p2281, %r63, 2;
	@%p2281 bra 	$L__BB0_146;
	setp.eq.s32 	%p2282, %r63, 22;
	@%p2282 bra 	$L__BB0_146;
	setp.eq.s32 	%p2283, %r63, 11;
	selp.u32 	%r4546, 1, 0, %p2283;
	bra.uni 	$L__BB0_146;
$L__BB0_145:
	mov.b32 	%r4546, 1;
$L__BB0_146:
	setp.eq.s32 	%p2284, %r51, 2;
	setp.eq.s32 	%p2286, %r51, 11;
	selp.u32 	%r4190, 1, 0, %p2286;
	selp.b32 	%r4191, 2, %r4190, %p2273;
	selp.b32 	%r4192, 2, %r4191, %p2284;
	setp.eq.s32 	%p2287, %r4546, %r4192;
	mov.b16 	%rs413, 1;
	@%p2287 bra 	$L__BB0_2234;
$L__BB0_147:
	add.s32 	%r4545, %r4545, %r58;
	setp.eq.s32 	%p2288, %r4545, %r48;
	mov.u16 	%rs412, %rs413;
	@%p2288 bra 	$L__BB0_148;
	bra.uni 	$L__BB0_139;
$L__BB0_148:
	@%p2273 bra 	$L__BB0_157;
$L__BB0_149:
	setp.eq.s32 	%p2290, %r51, 11;
	setp.lt.s32 	%p2291, %r54, 2;
	or.pred  	%p2292, %p2291, %p2290;
	@%p2292 bra 	$L__BB0_157;
	add.s32 	%r4195, %r48, %r44;
	add.s32 	%r4196, %r49, %r45;
	shr.u32 	%r4197, %r4196, 1;
	shl.b32 	%r4198, %r4195, 2;
	and.b32  	%r4199, %r4198, 2147483640;
	add.s32 	%r4200, %r4199, %r4197;
	mul.wide.u32 	%rd1324, %r4200, 4;
	add.s64 	%rd1325, %rd26, %rd1324;
	ld.u32 	%r67, [%rd1325];
	setp.eq.s32 	%p2293, %r67, 0;
	@%p2293 bra 	$L__BB0_168;
	mov.b32 	%r4547, 2;
	setp.eq.s32 	%p2294, %r67, 1;
	@%p2294 bra 	$L__BB0_155;
	setp.eq.s32 	%p2295, %r67, 2;
	@%p2295 bra 	$L__BB0_156;
	setp.eq.s32 	%p2296, %r67, 22;
	@%p2296 bra 	$L__BB0_156;
	setp.eq.s32 	%p2297, %r67, 11;
	selp.u32 	%r4547, 1, 0, %p2297;
	bra.uni 	$L__BB0_156;
$L__BB0_155:
	mov.b32 	%r4547, 1;
$L__BB0_156:
	setp.eq.s32 	%p2298, %r51, 1;
	selp.u32 	%r4203, 1, 0, %p2298;
	setp.eq.s32 	%p2299, %r51, 2;
	selp.b32 	%r4204, 2, %r4203, %p2299;
	setp.eq.s32 	%p2300, %r4204, %r4547;
	@%p2300 bra 	$L__BB0_168;
$L__BB0_157:
	{ // callseq 162, 0
	.param .b64 param0;
	st.param.b64 	[param0], 320;
	.param .b64 retval0;
	call.uni (retval0), 
	malloc, 
	(
	param0
	);
	ld.param.b64 	%rd1326, [retval0];
	} // callseq 162
	mov.b64 	%rd1328, 0;
	st.u64 	[%rd1326+264], %rd1328;
	st.u64 	[%rd1326+272], %rd1328;
	st.u64 	[%rd1326+280], %rd1328;
	st.u64 	[%rd1326+288], %rd1328;
	mov.b32 	%r4205, 1000000000;
	mov.b32 	%r4206, -1000000000;
	st.v2.u32 	[%rd1326+304], {%r4206, %r4205};
	st.u64 	[%rd1543+272], %rd1326;
	ld.u64 	%rd1329, [%rd1543+288];
	st.u64 	[%rd1326+288], %rd1329;
	ld.u64 	%rd1330, [%rd1543+272];
	st.u64 	[%rd1330+280], %rd1543;
	ld.u64 	%rd1543, [%rd1543+272];
	ld.u64 	%rd1331, [%rd1543+288];
	ld.u8 	%rs385, [%rd1331+296];
	setp.eq.s16 	%p2301, %rs385, 0;
	selp.u16 	%rs386, 1, 0, %p2301;
	st.u8 	[%rd1543+296], %rs386;
	st.v2.u32 	[%rd1543+304], {%r4206, %r4205};
	ld.u32 	%r4207, [%rd26];
	st.u32 	[%rd1543], %r4207;
	ld.u32 	%r4208, [%rd26+4];
	st.u32 	[%rd1543+4], %r4208;
	ld.u32 	%r4209, [%rd26+8];
	st.u32 	[%rd1543+8], %r4209;
	ld.u32 	%r4210, [%rd26+12];
	st.u32 	[%rd1543+12], %r4210;
	ld.u32 	%r4211, [%rd26+16];
	st.u32 	[%rd1543+16], %r4211;
	ld.u32 	%r4212, [%rd26+20];
	st.u32 	[%rd1543+20], %r4212;
	ld.u32 	%r4213, [%rd26+24];
	st.u32 	[%rd1543+24], %r4213;
	ld.u32 	%r4214, [%rd26+28];
	st.u32 	[%rd1543+28], %r4214;
	ld.u32 	%r4215, [%rd26+32];
	st.u32 	[%rd1543+32], %r4215;
	ld.u32 	%r4216, [%rd26+36];
	st.u32 	[%rd1543+36], %r4216;
	ld.u32 	%r4217, [%rd26+40];
	st.u32 	[%rd1543+40], %r4217;
	ld.u32 	%r4218, [%rd26+44];
	st.u32 	[%rd1543+44], %r4218;
	ld.u32 	%r4219, [%rd26+48];
	st.u32 	[%rd1543+48], %r4219;
	ld.u32 	%r4220, [%rd26+52];
	st.u32 	[%rd1543+52], %r4220;
	ld.u32 	%r4221, [%rd26+56];
	st.u32 	[%rd1543+56], %r4221;
	ld.u32 	%r4222, [%rd26+60];
	st.u32 	[%rd1543+60], %r4222;
	ld.u32 	%r4223, [%rd26+64];
	st.u32 	[%rd1543+64], %r4223;
	ld.u32 	%r4224, [%rd26+68];
	st.u32 	[%rd1543+68], %r4224;
	ld.u32 	%r4225, [%rd26+72];
	st.u32 	[%rd1543+72], %r4225;
	ld.u32 	%r4226, [%rd26+76];
	st.u32 	[%rd1543+76], %r4226;
	ld.u32 	%r4227, [%rd26+80];
	st.u32 	[%rd1543+80], %r4227;
	ld.u32 	%r4228, [%rd26+84];
	st.u32 	[%rd1543+84], %r4228;
	ld.u32 	%r4229, [%rd26+88];
	st.u32 	[%rd1543+88], %r4229;
	ld.u32 	%r4230, [%rd26+92];
	st.u32 	[%rd1543+92], %r4230;
	ld.u32 	%r4231, [%rd26+96];
	st.u32 	[%rd1543+96], %r4231;
	ld.u32 	%r4232, [%rd26+100];
	st.u32 	[%rd1543+100], %r4232;
	ld.u32 	%r4233, [%rd26+104];
	st.u32 	[%rd1543+104], %r4233;
	ld.u32 	%r4234, [%rd26+108];
	st.u32 	[%rd1543+108], %r4234;
	ld.u32 	%r4235, [%rd26+112];
	st.u32 	[%rd1543+112], %r4235;
	ld.u32 	%r4236, [%rd26+116];
	st.u32 	[%rd1543+116], %r4236;
	ld.u32 	%r4237, [%rd26+120];
	st.u32 	[%rd1543+120], %r4237;
	ld.u32 	%r4238, [%rd26+124];
	st.u32 	[%rd1543+124], %r4238;
	ld.u32 	%r4239, [%rd26+128];
	st.u32 	[%rd1543+128], %r4239;
	ld.u32 	%r4240, [%rd26+132];
	st.u32 	[%rd1543+132], %r4240;
	ld.u32 	%r4241, [%rd26+136];
	st.u32 	[%rd1543+136], %r4241;
	ld.u32 	%r4242, [%rd26+140];
	st.u32 	[%rd1543+140], %r4242;
	ld.u32 	%r4243, [%rd26+144];
	st.u32 	[%rd1543+144], %r4243;
	ld.u32 	%r4244, [%rd26+148];
	st.u32 	[%rd1543+148], %r4244;
	ld.u32 	%r4245, [%rd26+152];
	st.u32 	[%rd1543+152], %r4245;
	ld.u32 	%r4246, [%rd26+156];
	st.u32 	[%rd1543+156], %r4246;
	ld.u32 	%r4247, [%rd26+160];
	st.u32 	[%rd1543+160], %r4247;
	ld.u32 	%r4248, [%rd26+164];
	st.u32 	[%rd1543+164], %r4248;
	ld.u32 	%r4249, [%rd26+168];
	st.u32 	[%rd1543+168], %r4249;
	ld.u32 	%r4250, [%rd26+172];
	st.u32 	[%rd1543+172], %r4250;
	ld.u32 	%r4251, [%rd26+176];
	st.u32 	[%rd1543+176], %r4251;
	ld.u32 	%r4252, [%rd26+180];
	st.u32 	[%rd1543+180], %r4252;
	ld.u32 	%r4253, [%rd26+184];
	st.u32 	[%rd1543+184], %r4253;
	ld.u32 	%r4254, [%rd26+188];
	st.u32 	[%rd1543+188], %r4254;
	ld.u32 	%r4255, [%rd26+192];
	st.u32 	[%rd1543+192], %r4255;
	ld.u32 	%r4256, [%rd26+196];
	st.u32 	[%rd1543+196], %r4256;
	ld.u32 	%r4257, [%rd26+200];
	st.u32 	[%rd1543+200], %r4257;
	ld.u32 	%r4258, [%rd26+204];
	st.u32 	[%rd1543+204], %r4258;
	ld.u32 	%r4259, [%rd26+208];
	st.u32 	[%rd1543+208], %r4259;
	ld.u32 	%r4260, [%rd26+212];
	st.u32 	[%rd1543+212], %r4260;
	ld.u32 	%r4261, [%rd26+216];
	st.u32 	[%rd1543+216], %r4261;
	ld.u32 	%r4262, [%rd26+220];
	st.u32 	[%rd1543+220], %r4262;
	ld.u32 	%r4263, [%rd26+224];
	st.u32 	[%rd1543+224], %r4263;
	ld.u32 	%r4264, [%rd26+228];
	st.u32 	[%rd1543+228], %r4264;
	ld.u32 	%r4265, [%rd26+232];
	st.u32 	[%rd1543+232], %r4265;
	ld.u32 	%r4266, [%rd26+236];
	st.u32 	[%rd1543+236], %r4266;
	ld.u32 	%r4267, [%rd26+240];
	st.u32 	[%rd1543+240], %r4267;
	ld.u32 	%r4268, [%rd26+244];
	st.u32 	[%rd1543+244], %r4268;
	ld.u32 	%r4269, [%rd26+248];
	st.u32 	[%rd1543+248], %r4269;
	ld.u32 	%r4270, [%rd26+252];
	st.u32 	[%rd1543+252], %r4270;
	ld.u32 	%r4271, [%rd1331+256];
	add.s32 	%r4272, %r4271, 1;
	st.u32 	[%rd1331+256], %r4272;
	mul.wide.s32 	%rd1332, %r50, 4;
	add.s64 	%rd1333, %rd1543, %rd1332;
	ld.u32 	%r4273, [%rd1333];
	mul.wide.u32 	%rd1334, %r57, 4;
	add.s64 	%rd28, %rd1543, %rd1334;
	st.u32 	[%rd28], %r4273;
	mov.b32 	%r4274, 0;
	st.u32 	[%rd1333], %r4274;
	add.s32 	%r4275, %r48, %r44;
	shr.u32 	%r4276, %r4275, 31;
	add.s32 	%r4277, %r4275, %r4276;
	shl.b32 	%r4278, %r4277, 2;
	and.b32  	%r4279, %r4278, -8;
	add.s32 	%r4280, %r49, %r45;
	shr.u32 	%r4281, %r4280, 31;
	add.s32 	%r4282, %r4280, %r4281;
	shr.s32 	%r4283, %r4282, 1;
	add.s32 	%r4284, %r4279, %r4283;
	mul.wide.s32 	%rd1335, %r4284, 4;
	add.s64 	%rd1336, %rd1543, %rd1335;
	st.u32 	[%rd1336], %r4274;
	setp.eq.s32 	%p2302, %r48, 7;
	@%p2302 bra 	$L__BB0_159;
	setp.ne.s32 	%p2303, %r48, 0;
	@%p2303 bra 	$L__BB0_167;
$L__BB0_159:
	ld.u32 	%r71, [%rd28];
	add.s32 	%r4285, %r71, -1;
	setp.gt.u32 	%p2304, %r4285, 1;
	@%p2304 bra 	$L__BB0_167;
	setp.eq.s32 	%p2305, %r48, 7;
	@%p2305 bra 	$L__BB0_163;
	setp.ne.s32 	%p2306, %r48, 0;
	@%p2306 bra 	$L__BB0_164;
	mul.wide.u32 	%rd1339, %r49, 4;
	add.s64 	%rd1340, %rd1543, %rd1339;
	ld.u32 	%r4287, [%rd1340];
	setp.eq.s32 	%p2308, %r4287, 2;
	@%p2308 bra 	$L__BB0_167;
	bra.uni 	$L__BB0_164;
$L__BB0_163:
	mul.wide.u32 	%rd1337, %r49, 4;
	add.s64 	%rd1338, %rd1543, %rd1337;
	ld.u32 	%r4286, [%rd1338+224];
	setp.eq.s32 	%p2307, %r4286, 1;
	@%p2307 bra 	$L__BB0_167;
$L__BB0_164:
	setp.ne.s32 	%p2309, %r71, 1;
	@%p2309 bra 	$L__BB0_166;
	mov.b32 	%r4289, 11;
	st.u32 	[%rd28], %r4289;
	bra.uni 	$L__BB0_167;
$L__BB0_166:
	mov.b32 	%r4288, 22;
	st.u32 	[%rd28], %r4288;
$L__BB0_167:
	add.s32 	%r4290, %r48, %r43;
	add.s32 	%r4291, %r49, 2;
	{ // callseq 163, 0
	.param .b64 param0;
	st.param.b64 	[param0], 32;
	.param .b64 retval0;
	call.uni (retval0), 
	malloc, 
	(
	param0
	);
	ld.param.b64 	%rd1341, [retval0];
	} // callseq 163
	mov.b64 	%rd1343, 0;
	st.u64 	[%rd1341+16], %rd1343;
	st.v2.u32 	[%rd1341], {%r48, %r49};
	st.v2.u32 	[%rd1341+8], {%r4290, %r4291};
	st.u64 	[%rd1341+24], %rd1543;
	st.u64 	[%rd1425+16], %rd1341;
	add.s32 	%r4292, %r49, -2;
	{ // callseq 164, 0
	.param .b64 param0;
	st.param.b64 	[param0], 32;
	.param .b64 retval0;
	call.uni (retval0), 
	malloc, 
	(
	param0
	);
	ld.param.b64 	%rd1344, [retval0];
	} // callseq 164
	st.u64 	[%rd1344+16], %rd1343;
	st.v2.u32 	[%rd1344], {%r48, %r49};
	st.v2.u32 	[%rd1344+8], {%r4290, %r4292};
	st.u64 	[%rd1344+24], %rd1543;
	st.u64 	[%rd1341+16], %rd1344;
$L__BB0_168:
	ld.u64 	%rd1424, [%rd1425+16];
	setp.eq.s64 	%p2310, %rd1424, 0;
	@%p2310 bra 	$L__BB0_170;
$L__BB0_169:
	mov.u64 	%rd1425, %rd1424;
	ld.u64 	%rd1424, [%rd1425+16];
	setp.ne.s64 	%p2311, %rd1424, 0;
	@%p2311 bra 	$L__BB0_169;
$L__BB0_170:
	ld.u64 	%rd34, [%rd1422+16];
	{ // callseq 165, 0
	.param .b64 param0;
	st.param.b64 	[param0], %rd1422;
	call.uni 
	free, 
	(
	param0
	);
	} // callseq 165
	setp.ne.s64 	%p2312, %rd34, 0;
	mov.b16 	%rs514, 1;
	mov.u64 	%rd1422, %rd34;
	@%p2312 bra 	$L__BB0_113;
$L__BB0_171:
	add.s32 	%r72, %r8, 2;
	ld.u64 	%rd1346, [%rd1543+288];
	setp.eq.s64 	%p2313, %rd1346, 0;
	selp.b64 	%rd36, %rd1543, %rd1346, %p2313;
	mul.wide.u32 	%rd1347, %r9, 4;
	add.s64 	%rd1348, %rd36, %rd1347;
	ld.u32 	%r73, [%rd1348];
	mov.b32 	%r4548, 2;
	setp.eq.s32 	%p2314, %r73, 1;
	@%p2314 bra 	$L__BB0_175;
	setp.eq.s32 	%p2315, %r73, 2;
	@%p2315 bra 	$L__BB0_176;
	setp.eq.s32 	%p2316, %r73, 22;
	@%p2316 bra 	$L__BB0_176;
	setp.eq.s32 	%p2317, %r73, 11;
	selp.u32 	%r4548, 1, 0, %p2317;
	bra.uni 	$L__BB0_176;
$L__BB0_175:
	mov.b32 	%r4548, 1;
$L__BB0_176:
	setp.gt.u32 	%p2318, %r26, 7;
	setp.gt.u32 	%p2319, %r8, 5;
	or.pred  	%p2320, %p2318, %p2319;
	@%p2320 bra 	$L__BB0_2223;
	mov.b32 	%r4549, 2;
	setp.eq.s32 	%p2321, %r73, 1;
	@%p2321 bra 	$L__BB0_181;
	setp.eq.s32 	%p2322, %r73, 2;
	@%p2322 bra 	$L__BB0_182;
	setp.eq.s32 	%p2323, %r73, 22;
	@%p2323 bra 	$L__BB0_182;
	setp.eq.s32 	%p2324, %r73, 11;
	selp.u32 	%r4549, 1, 0, %p2324;
	bra.uni 	$L__BB0_182;
$L__BB0_181:
	mov.b32 	%r4549, 1;
$L__BB0_182:
	setp.eq.s32 	%p2325, %r4549, 0;
	setp.ne.s32 	%p2326, %r4549, %r4548;
	or.pred  	%p2327, %p2325, %p2326;
	@%p2327 bra 	$L__BB0_2223;
	shl.b32 	%r4298, %r26, 3;
	or.b32  	%r78, %r4298, %r8;
	mul.wide.u32 	%rd1349, %r78, 4;
	add.s64 	%rd1350, %rd36, %rd1349;
	ld.u32 	%r4299, [%rd1350+8];
	setp.ne.s32 	%p2328, %r4299, 0;
	@%p2328 bra 	$L__BB0_2223;
	setp.eq.s32 	%p2329, %r4548, 2;
	setp.ne.s32 	%p2330, %r73, 22;
	and.pred  	%p2331, %p2329, %p2330;
	@%p2331 bra 	$L__BB0_2223;
	setp.eq.s32 	%p2332, %r73, 22;
	@%p2332 bra 	$L__BB0_187;
	setp.ne.s32 	%p2333, %r73, 11;
	@%p2333 bra 	$L__BB0_198;
$L__BB0_187:
	shl.b32 	%r4301, %r7, 3;
	add.s32 	%r4302, %r4301, -8;
	cvt.s64.s32 	%rd1351, %r4302;
	cvt.u64.u32 	%rd1352, %r8;
	or.b64  	%rd1353, %rd1351, %rd1352;
	shl.b64 	%rd1354, %rd1353, 2;
	add.s64 	%rd1355, %rd36, %rd1354;
	ld.u32 	%r79, [%rd1355+4];
	mov.b32 	%r4550, 2;
	setp.gt.s32 	%p2334, %r79, 1;
	@%p2334 bra 	$L__BB0_191;
	setp.eq.s32 	%p2337, %r79, 0;
	@%p2337 bra 	$L__BB0_196;
	setp.eq.s32 	%p2338, %r79, 1;
	@%p2338 bra 	$L__BB0_190;
	bra.uni 	$L__BB0_193;
$L__BB0_190:
	mov.b32 	%r4550, 1;
	bra.uni 	$L__BB0_194;
$L__BB0_191:
	setp.eq.s32 	%p2335, %r79, 2;
	@%p2335 bra 	$L__BB0_194;
	setp.eq.s32 	%p2336, %r79, 22;
	@%p2336 bra 	$L__BB0_194;
$L__BB0_193:
	setp.eq.s32 	%p2339, %r79, 11;
	selp.u32 	%r4550, 1, 0, %p2339;
$L__BB0_194:
	setp.eq.s32 	%p2340, %r73, 11;
	selp.u32 	%r4304, 1, 0, %p2340;
	setp.eq.s32 	%p2341, %r73, 2;
	setp.eq.s32 	%p2342, %r73, 22;
	selp.b32 	%r4305, 2, %r4304, %p2342;
	selp.b32 	%r4306, 2, %r4305, %p2341;
	setp.ne.s32 	%p2343, %r4550, %r4306;
	@%p2343 bra 	$L__BB0_196;
	mov.u64 	%rd1356, $str;
	cvta.global.u64 	%rd1357, %rd1356;
	{ // callseq 166, 0
	.param .b64 param0;
	st.param.b64 	[param0], %rd1357;
	.param .b64 param1;
	st.param.b64 	[param1], 0;
	.param .b32 retval0;
	call.uni (retval0), 
	vprintf, 
	(
	param0, 
	param1
	);
	ld.param.b32 	%r4307, [retval0];
	} // callseq 166
	bra.uni 	$L__BB0_2223;
$L__BB0_196:
	setp.eq.s32 	%p2344, %r73, 11;
	@%p2344 bra 	$L__BB0_205;
	setp.eq.s32 	%p2345, %r73, 22;
	@%p2345 bra 	$L__BB0_205;
$L__BB0_198:
	add.s32 	%r4309, %r26, %r7;
	cvt.u16.u32 	%rs388, %r8;
	cvt.u16.u32 	%rs389, %r72;
	add.s16 	%rs390, %rs389, %rs388;
	shr.u16 	%rs391, %rs390, 1;
	cvt.u32.u16 	%r4310, %rs391;
	shl.b32 	%r4311, %r4309, 2;
	and.b32  	%r4312, %r4311, 56;
	add.s32 	%r4313, %r4312, %r4310;
	mul.wide.u32 	%rd1358, %r4313, 4;
	add.s64 	%rd1359, %rd36, %rd1358;
	ld.u32 	%r82, [%rd1359];
	setp.eq.s32 	%p2346, %r82, 0;
	@%p2346 bra 	$L__BB0_2223;
	mov.b32 	%r4551, 2;
	setp.eq.s32 	%p2347, %r82, 1;
	@%p2347 bra 	$L__BB0_203;
	setp.eq.s32 	%p2348, %r82, 2;
	@%p2348 bra 	$L__BB0_204;
	setp.eq.s32 	%p2349, %r82, 22;
	@%p2349 bra 	$L__BB0_204;
	setp.eq.s32 	%p2350, %r82, 11;
	selp.u32 	%r4551, 1, 0, %p2350;
	bra.uni 	$L__BB0_204;
$L__BB0_203:
	mov.b32 	%r4551, 1;
$L__BB0_204:
	setp.eq.s32 	%p2351, %r73, 1;
	selp.u32 	%r4316, 1, 0, %p2351;
	setp.eq.s32 	%p2352, %r73, 2;
	selp.b32 	%r4317, 2, %r4316, %p2352;
	setp.eq.s32 	%p2353, %r4317, %r4551;
	@%p2353 bra 	$L__BB0_2223;
$L__BB0_205:
	and.b16  	%rs392, %rs514, 255;
	setp.ne.s16 	%p2354, %rs392, 0;
	@%p2354 bra 	$L__BB0_207;
	{ // callseq 168, 0
	.param .b64 param0;
	st.param.b64 	[param0], 320;
	.param .b64 retval0;
	call.uni (retval0), 
	malloc, 
	(
	param0
	);
	ld.param.b64 	%rd1365, [retval0];
	} // callseq 168
	mov.b64 	%rd1367, 0;
	st.u64 	[%rd1365+264], %rd1367;
	st.u64 	[%rd1365+272], %rd1367;
	st.u64 	[%rd1365+280], %rd1367;
	mov.b32 	%r4320, 1000000000;
	mov.b32 	%r4321, -1000000000;
	st.v2.u32 	[%rd1365+304], {%r4321, %r4320};
	st.u64 	[%rd1543+264], %rd1365;
	st.u64 	[%rd1365+288], %rd1543;
	ld.u64 	%rd1368, [%rd1543+264];
	st.u64 	[%rd1368+280], %rd1367;
	ld.u64 	%rd1543, [%rd1543+264];
	bra.uni 	$L__BB0_208;
$L__BB0_207:
	{ // callseq 167, 0
	.param .b64 param0;
	st.param.b64 	[param0], 320;
	.param .b64 retval0;
	call.uni (retval0), 
	malloc, 
	(
	param0
	);
	ld.param.b64 	%rd1360, [retval0];
	} // callseq 167
	mov.b64 	%rd1362, 0;
	st.u64 	[%rd1360+264], %rd1362;
	st.u64 	[%rd1360+272], %rd1362;
	st.u64 	[%rd1360+280], %rd1362;
	st.u64 	[%rd1360+288], %rd1362;
	mov.b32 	%r4318, 1000000000;
	mov.b32 	%r4319, -1000000000;
	st.v2.u32 	[%rd1360+304], {%r4319, %r4318};
	st.u64 	[%rd1543+272], %rd1360;
	ld.u64 	%rd1363, [%rd1543+288];
	st.u64 	[%rd1360+288], %rd1363;
	ld.u64 	%rd1364, [%rd1543+272];
	st.u64 	[%rd1364+280], %rd1543;
	ld.u64 	%rd1543, [%rd1543+272];
$L__BB0_208:
	ld.u64 	%rd1369, [%rd1543+288];
	ld.u8 	%rs393, [%rd1369+296];
	setp.eq.s16 	%p2355, %rs393, 0;
	selp.u16 	%rs394, 1, 0, %p2355;
	st.u8 	[%rd1543+296], %rs394;
	mov.b32 	%r4322, 1000000000;
	mov.b32 	%r4323, -1000000000;
	st.v2.u32 	[%rd1543+304], {%r4323, %r4322};
	mov.b32 	%r4324, 0;
	st.u32 	[%rd1543+256], %r4324;
	mov.b64 	%rd1370, 0;
	st.u64 	[%rd1543+264], %rd1370;
	st.u64 	[%rd1543+272], %rd1370;
	ld.u32 	%r4325, [%rd1369];
	st.u32 	[%rd1543], %r4325;
	ld.u32 	%r4326, [%rd1369+4];
	st.u32 	[%rd1543+4], %r4326;
	ld.u32 	%r4327, [%rd1369+8];
	st.u32 	[%rd1543+8], %r4327;
	ld.u32 	%r4328, [%rd1369+12];
	st.u32 	[%rd1543+12], %r4328;
	ld.u32 	%r4329, [%rd1369+16];
	st.u32 	[%rd1543+16], %r4329;
	ld.u32 	%r4330, [%rd1369+20];
	st.u32 	[%rd1543+20], %r4330;
	ld.u32 	%r4331, [%rd1369+24];
	st.u32 	[%rd1543+24], %r4331;
	ld.u32 	%r4332, [%rd1369+28];
	st.u32 	[%rd1543+28], %r4332;
	ld.u32 	%r4333, [%rd1369+32];
	st.u32 	[%rd1543+32], %r4333;
	ld.u32 	%r4334, [%rd1369+36];
	st.u32 	[%rd1543+36], %r4334;
	ld.u32 	%r4335, [%rd1369+40];
	st.u32 	[%rd1543+40], %r4335;
	ld.u32 	%r4336, [%rd1369+44];
	st.u32 	[%rd1543+44], %r4336;
	ld.u32 	%r4337, [%rd1369+48];
	st.u32 	[%rd1543+48], %r4337;
	ld.u32 	%r4338, [%rd1369+52];
	st.u32 	[%rd1543+52], %r4338;
	ld.u32 	%r4339, [%rd1369+56];
	st.u32 	[%rd1543+56], %r4339;
	ld.u32 	%r4340, [%rd1369+60];
	st.u32 	[%rd1543+60], %r4340;
	ld.u32 	%r4341, [%rd1369+64];
	st.u32 	[%rd1543+64], %r4341;
	ld.u32 	%r4342, [%rd1369+68];
	st.u32 	[%rd1543+68], %r4342;
	ld.u32 	%r4343, [%rd1369+72];
	st.u32 	[%rd1543+72], %r4343;
	ld.u32 	%r4344, [%rd1369+76];
	st.u32 	[%rd1543+76], %r4344;
	ld.u32 	%r4345, [%rd1369+80];
	st.u32 	[%rd1543+80], %r4345;
	ld.u32 	%r4346, [%rd1369+84];
	st.u32 	[%rd1543+84], %r4346;
	ld.u32 	%r4347, [%rd1369+88];
	st.u32 	[%rd1543+88], %r4347;
	ld.u32 	%r4348, [%rd1369+92];
	st.u32 	[%rd1543+92], %r4348;
	ld.u32 	%r4349, [%rd1369+96];
	st.u32 	[%rd1543+96], %r4349;
	ld.u32 	%r4350, [%rd1369+100];
	st.u32 	[%rd1543+100], %r4350;
	ld.u32 	%r4351, [%rd1369+104];
	st.u32 	[%rd1543+104], %r4351;
	ld.u32 	%r4352, [%rd1369+108];
	st.u32 	[%rd1543+108], %r4352;
	ld.u32 	%r4353, [%rd1369+112];
	st.u32 	[%rd1543+112], %r4353;
	ld.u32 	%r4354, [%rd1369+116];
	st.u32 	[%rd1543+116], %r4354;
	ld.u32 	%r4355, [%rd1369+120];
	st.u32 	[%rd1543+120], %r4355;
	ld.u32 	%r4356, [%rd1369+124];
	st.u32 	[%rd1543+124], %r4356;
	ld.u32 	%r4357, [%rd1369+128];
	st.u32 	[%rd1543+128], %r4357;
	ld.u32 	%r4358, [%rd1369+132];
	st.u32 	[%rd1543+132], %r4358;
	ld.u32 	%r4359, [%rd1369+136];
	st.u32 	[%rd1543+136], %r4359;
	ld.u32 	%r4360, [%rd1369+140];
	st.u32 	[%rd1543+140], %r4360;
	ld.u32 	%r4361, [%rd1369+144];
	st.u32 	[%rd1543+144], %r4361;
	ld.u32 	%r4362, [%rd1369+148];
	st.u32 	[%rd1543+148], %r4362;
	ld.u32 	%r4363, [%rd1369+152];
	st.u32 	[%rd1543+152], %r4363;
	ld.u32 	%r4364, [%rd1369+156];
	st.u32 	[%rd1543+156], %r4364;
	ld.u32 	%r4365, [%rd1369+160];
	st.u32 	[%rd1543+160], %r4365;
	ld.u32 	%r4366, [%rd1369+164];
	st.u32 	[%rd1543+164], %r4366;
	ld.u32 	%r4367, [%rd1369+168];
	st.u32 	[%rd1543+168], %r4367;
	ld.u32 	%r4368, [%rd1369+172];
	st.u32 	[%rd1543+172], %r4368;
	ld.u32 	%r4369, [%rd1369+176];
	st.u32 	[%rd1543+176], %r4369;
	ld.u32 	%r4370, [%rd1369+180];
	st.u32 	[%rd1543+180], %r4370;
	ld.u32 	%r4371, [%rd1369+184];
	st.u32 	[%rd1543+184], %r4371;
	ld.u32 	%r4372, [%rd1369+188];
	st.u32 	[%rd1543+188], %r4372;
	ld.u32 	%r4373, [%rd1369+192];
	st.u32 	[%rd1543+192], %r4373;
	ld.u32 	%r4374, [%rd1369+196];
	st.u32 	[%rd1543+196], %r4374;
	ld.u32 	%r4375, [%rd1369+200];
	st.u32 	[%rd1543+200], %r4375;
	ld.u32 	%r4376, [%rd1369+204];
	st.u32 	[%rd1543+204], %r4376;
	ld.u32 	%r4377, [%rd1369+208];
	st.u32 	[%rd1543+208], %r4377;
	ld.u32 	%r4378, [%rd1369+212];
	st.u32 	[%rd1543+212], %r4378;
	ld.u32 	%r4379, [%rd1369+216];
	st.u32 	[%rd1543+216], %r4379;
	ld.u32 	%r4380, [%rd1369+220];
	st.u32 	[%rd1543+220], %r4380;
	ld.u32 	%r4381, [%rd1369+224];
	st.u32 	[%rd1543+224], %r4381;
	ld.u32 	%r4382, [%rd1369+228];
	st.u32 	[%rd1543+228], %r4382;
	ld.u32 	%r4383, [%rd1369+232];
	st.u32 	[%rd1543+232], %r4383;
	ld.u32 	%r4384, [%rd1369+236];
	st.u32 	[%rd1543+236], %r4384;
	ld.u32 	%r4385, [%rd1369+240];
	st.u32 	[%rd1543+240], %r4385;
	ld.u32 	%r4386, [%rd1369+244];
	st.u32 	[%rd1543+244], %r4386;
	ld.u32 	%r4387, [%rd1369+248];
	st.u32 	[%rd1543+248], %r4387;
	ld.u32 	%r4388, [%rd1369+252];
	st.u32 	[%rd1543+252], %r4388;
	ld.u32 	%r4389, [%rd1369+256];
	add.s32 	%r4390, %r4389, 1;
	st.u32 	[%rd1369+256], %r4390;
	add.s64 	%rd1372, %rd1543, %rd1347;
	ld.u32 	%r4391, [%rd1372];
	add.s64 	%rd40, %rd1543, %rd1349;
	st.u32 	[%rd40+8], %r4391;
	st.u32 	[%rd1372], %r4324;
	add.s32 	%r4392, %r26, %r7;
	shl.b32 	%r4393, %r4392, 2;
	and.b32  	%r4394, %r4393, 56;
	cvt.u16.u32 	%rs395, %r8;
	cvt.u16.u32 	%rs396, %r72;
	add.s16 	%rs397, %rs396, %rs395;
	shr.u16 	%rs398, %rs397, 1;
	cvt.u32.u16 	%r4395, %rs398;
	add.s32 	%r4396, %r4394, %r4395;
	mul.wide.u32 	%rd1374, %r4396, 4;
	add.s64 	%rd1375, %rd1543, %rd1374;
	st.u32 	[%rd1375], %r4324;
	setp.eq.s32 	%p2356, %r7, 2;
	@%p2356 bra 	$L__BB0_216;
	setp.eq.s32 	%p2357, %r7, 9;
	@%p2357 bra 	$L__BB0_216;
	ld.u32 	%r4552, [%rd40+8];
$L__BB0_211:
	setp.eq.s32 	%p2362, %r4552, 1;
	selp.b32 	%r88, -2, 2, %p2362;
	add.s32 	%r4401, %r88, %r26;
	add.s32 	%r4402, %r8, 4;
	{ // callseq 169, 0
	.param .b64 param0;
	st.param.b64 	[param0], 32;
	.param .b64 retval0;
	call.uni (retval0), 
	malloc, 
	(
	param0
	);
	ld.param.b64 	%rd1430, [retval0];
	} // callseq 169
	mov.b64 	%rd1379, 0;
	st.u64 	[%rd1430+16], %rd1379;
	st.v2.u32 	[%rd1430], {%r26, %r72};
	st.v2.u32 	[%rd1430+8], {%r4401, %r4402};
	st.u64 	[%rd1430+24], %rd1543;
	{ // callseq 170, 0
	.param .b64 param0;
	st.param.b64 	[param0], 32;
	.param .b64 retval0;
	call.uni (retval0), 
	malloc, 
	(
	param0
	);
	ld.param.b64 	%rd1433, [retval0];
	} // callseq 170
	st.u64 	[%rd1433+16], %rd1379;
	st.v2.u32 	[%rd1433], {%r26, %r72};
	st.v2.u32 	[%rd1433+8], {%r4401, %r8};
	st.u64 	[%rd1433+24], %rd1543;
	st.u64 	[%rd1430+16], %rd1433;
$L__BB0_212:
	ld.v2.u32 	{%r89, %r90}, [%rd1430];
	ld.v2.u32 	{%r93, %r94}, [%rd1430+8];
	ld.u64 	%rd46, [%rd1430+24];
	shl.b32 	%r4404, %r89, 3;
	add.s32 	%r95, %r4404, %r90;
	mul.wide.s32 	%rd1381, %r95, 4;
	add.s64 	%rd1382, %rd46, %rd1381;
	ld.u32 	%r96, [%rd1382];
	mov.b32 	%r4553, 2;
	setp.eq.s32 	%p2363, %r96, 1;
	@%p2363 bra 	$L__BB0_222;
	setp.eq.s32 	%p2364, %r96, 2;
	@%p2364 bra 	$L__BB0_223;
	setp.eq.s32 	%p2365, %r96, 22;
	@%p2365 bra 	$L__BB0_223;
	setp.eq.s32 	%p2366, %r96, 11;
	selp.u32 	%r4553, 1, 0, %p2366;
	bra.uni 	$L__BB0_223;
$L__BB0_216:
	ld.u32 	%r4552, [%rd40+8];
	add.s32 	%r4397, %r4552, -1;
	setp.gt.u32 	%p2358, %r4397, 1;
	@%p2358 bra 	$L__BB0_211;
	setp.ne.s32 	%p2359, %r7, 2;
	@%p2359 bra 	$L__BB0_219;
	mul.wide.u32 	%rd1376, %r8, 4;
	add.s64 	%rd1377, %rd1543, %rd1376;
	ld.u32 	%r4398, [%rd1377+8];
	setp.eq.s32 	%p2360, %r4398, 2;
	@%p2360 bra 	$L__BB0_211;
$L__BB0_219:
	setp.ne.s32 	%p2361, %r4552, 1;
	@%p2361 bra 	$L__BB0_221;
	mov.b32 	%r4400, 11;
	st.u32 	[%rd40+8], %r4400;
	mov.b16 	%rs514, 1;
	bra.uni 	$L__BB0_2223;
$L__BB0_221:
	mov.b32 	%r4399, 22;
	st.u32 	[%rd40+8], %r4399;
	mov.b16 	%rs514, 1;
	bra.uni 	$L__BB0_2223;
$L__BB0_222:
	mov.b32 	%r4553, 1;
$L__BB0_223:
	or.b32  	%r4406, %r90, %r89;
	and.b32  	%r4407, %r4406, -8;
	setp.ne.s32 	%p2367, %r4407, 0;
	max.u32 	%r4408, %r93, %r94;
	setp.gt.u32 	%p2368, %r4408, 7;
	or.pred  	%p2369, %p2368, %p2367;
	@%p2369 bra 	$L__BB0_267;
	sub.s32 	%r4409, %r89, %r93;
	abs.s32 	%r99, %r4409;
	sub.s32 	%r4410, %r90, %r94;
	abs.s32 	%r4411, %r4410;
	setp.ne.s32 	%p2370, %r99, %r4411;
	@%p2370 bra 	$L__BB0_267;
	mov.b32 	%r4554, 2;
	setp.eq.s32 	%p2371, %r96, 1;
	@%p2371 bra 	$L__BB0_229;
	setp.eq.s32 	%p2372, %r96, 2;
	@%p2372 bra 	$L__BB0_230;
	setp.eq.s32 	%p2373, %r96, 22;
	@%p2373 bra 	$L__BB0_230;
	setp.eq.s32 	%p2374, %r96, 11;
	selp.u32 	%r4554, 1, 0, %p2374;
	bra.uni 	$L__BB0_230;
$L__BB0_229:
	mov.b32 	%r4554, 1;
$L__BB0_230:
	setp.eq.s32 	%p2375, %r4554, 0;
	setp.ne.s32 	%p2376, %r4554, %r4553;
	or.pred  	%p2377, %p2375, %p2376;
	@%p2377 bra 	$L__BB0_267;
	shl.b32 	%r4414, %r93, 3;
	add.s32 	%r102, %r4414, %r94;
	mul.wide.u32 	%rd1383, %r102, 4;
	add.s64 	%rd1384, %rd46, %rd1383;
	ld.u32 	%r4415, [%rd1384];
	setp.ne.s32 	%p2378, %r4415, 0;
	@%p2378 bra 	$L__BB0_267;
	setp.lt.s32 	%p2379, %r89, %r93;
	setp.eq.s32 	%p2380, %r4553, 1;
	and.pred  	%p2381, %p2379, %p2380;
	setp.ne.s32 	%p2382, %r96, 11;
	and.pred  	%p2383, %p2381, %p2382;
	@%p2383 bra 	$L__BB0_267;
	setp.gt.s32 	%p2384, %r89, %r93;
	setp.eq.s32 	%p2385, %r4553, 2;
	setp.ne.s32 	%p2386, %r96, 22;
	and.pred  	%p2387, %p2385, %p2386;
	and.pred  	%p2388, %p2387, %p2384;
	@%p2388 bra 	$L__BB0_267;
	setp.eq.s32 	%p2389, %r96, 22;
	@%p2389 bra 	$L__BB0_236;
	setp.ne.s32 	%p2390, %r96, 11;
	@%p2390 bra 	$L__BB0_248;
$L__BB0_236:
	setp.le.s32 	%p2391, %r89, %r93;
	selp.b32 	%r103, 1, -1, %p2391;
	add.s32 	%r4556, %r89, %r103;
	setp.eq.s32 	%p2392, %r4556, %r93;
	@%p2392 bra 	$L__BB0_247;
	setp.gt.s32 	%p2393, %r90, %r94;
	selp.b32 	%r105, -1, 1, %p2393;
	setp.eq.s32 	%p2394, %r96, 11;
	selp.u32 	%r4416, 1, 0, %p2394;
	setp.eq.s32 	%p2395, %r96, 2;
	setp.eq.s32 	%p2396, %r96, 22;
	selp.b32 	%r4417, 2, %r4416, %p2396;
	selp.b32 	%r106, 2, %r4417, %p2395;
	mov.b16 	%rs415, 0;
	mov.u32 	%r4555, %r90;
$L__BB0_238:
	add.s32 	%r4555, %r4555, %r105;
	shl.b32 	%r4418, %r4556, 3;
	add.s32 	%r4419, %r4418, %r4555;
	mul.wide.s32 	%rd1385, %r4419, 4;
	add.s64 	%rd1386, %rd46, %rd1385;
	ld.u32 	%r110, [%rd1386];
	setp.eq.s32 	%p2397, %r110, 0;
	mov.b16 	%rs416, 0;
	@%p2397 bra 	$L__BB0_246;
	and.b16  	%rs403, %rs415, 255;
	setp.ne.s16 	%p2398, %rs403, 0;
	@%p2398 bra 	$L__BB0_2235;
	mov.b32 	%r4557, 2;
	setp.eq.s32 	%p2399, %r110, 1;
	@%p2399 bra 	$L__BB0_244;
	setp.eq.s32 	%p2400, %r110, 2;
	@%p2400 bra 	$L__BB0_245;
	setp.eq.s32 	%p2401, %r110, 22;
	@%p2401 bra 	$L__BB0_245;
	setp.eq.s32 	%p2402, %r110, 11;
	selp.u32 	%r4557, 1, 0, %p2402;
	bra.uni 	$L__BB0_245;
$L__BB0_244:
	mov.b32 	%r4557, 1;
$L__BB0_245:
	setp.eq.s32 	%p2403, %r4557, %r106;
	mov.b16 	%rs416, 1;
	@%p2403 bra 	$L__BB0_2235;
$L__BB0_246:
	add.s32 	%r4556, %r4556, %r103;
	setp.eq.s32 	%p2404, %r4556, %r93;
	mov.u16 	%rs415, %rs416;
	@%p2404 bra 	$L__BB0_247;
	bra.uni 	$L__BB0_238;
$L__BB0_247:
	setp.eq.s32 	%p2405, %r96, 22;
	@%p2405 bra 	$L__BB0_256;
$L__BB0_248:
	setp.eq.s32 	%p2406, %r96, 11;
	setp.lt.s32 	%p2407, %r99, 2;
	or.pred  	%p2408, %p2407, %p2406;
	@%p2408 bra 	$L__BB0_256;
	add.s32 	%r4424, %r93, %r89;
	add.s32 	%r4425, %r94, %r90;
	shr.u32 	%r4426, %r4425, 1;
	shl.b32 	%r4427, %r4424, 2;
	and.b32  	%r4428, %r4427, 2147483640;
	add.s32 	%r4429, %r4428, %r4426;
	mul.wide.u32 	%rd1389, %r4429, 4;
	add.s64 	%rd1390, %rd46, %rd1389;
	ld.u32 	%r114, [%rd1390];
	setp.eq.s32 	%p2409, %r114, 0;
	@%p2409 bra 	$L__BB0_267;
	mov.b32 	%r4558, 2;
	setp.eq.s32 	%p2410, %r114, 1;
	@%p2410 bra 	$L__BB0_254;
	setp.eq.s32 	%p2411, %r114, 2;
	@%p2411 bra 	$L__BB0_255;
	setp.eq.s32 	%p2412, %r114, 22;
	@%p2412 bra 	$L__BB0_255;
	setp.eq.s32 	%p2413, %r114, 11;
	selp.u32 	%r4558, 1, 0, %p2413;
	bra.uni 	$L__BB0_255;
$L__BB0_254:
	mov.b32 	%r4558, 1;
$L__BB0_255:
	setp.eq.s32 	%p2414, %r96, 1;
	selp.u32 	%r4432, 1, 0, %p2414;
	setp.eq.s32 	%p2415, %r96, 2;
	selp.b32 	%r4433, 2, %r4432, %p2415;
	setp.eq.s32 	%p2416, %r4433, %r4558;
	@%p2416 bra 	$L__BB0_267;
$L__BB0_256:
	{ // callseq 172, 0
	.param .b64 param0;
	st.param.b64 	[param0], 320;
	.param .b64 retval0;
	call.uni (retval0), 
	malloc, 
	(
	param0
	);
	ld.param.b64 	%rd1391, [retval0];
	} // callseq 172
	mov.b64 	%rd1393, 0;
	st.u64 	[%rd1391+264], %rd1393;
	st.u64 	[%rd1391+272], %rd1393;
	st.u64 	[%rd1391+280], %rd1393;
	st.u64 	[%rd1391+288], %rd1393;
	mov.b32 	%r4434, 1000000000;
	mov.b32 	%r4435, -1000000000;
	st.v2.u32 	[%rd1391+304], {%r4435, %r4434};
	st.u64 	[%rd1543+272], %rd1391;
	ld.u64 	%rd1394, [%rd1543+288];
	st.u64 	[%rd1391+288], %rd1394;
	ld.u64 	%rd1395, [%rd1543+272];
	st.u64 	[%rd1395+280], %rd1543;
	ld.u64 	%rd1543, [%rd1543+272];
	ld.u64 	%rd1396, [%rd1543+288];
	ld.u8 	%rs405, [%rd1396+296];
	setp.eq.s16 	%p2417, %rs405, 0;
	selp.u16 	%rs406, 1, 0, %p2417;
	st.u8 	[%rd1543+296], %rs406;
	st.v2.u32 	[%rd1543+304], {%r4435, %r4434};
	ld.u32 	%r4436, [%rd46];
	st.u32 	[%rd1543], %r4436;
	ld.u32 	%r4437, [%rd46+4];
	st.u32 	[%rd1543+4], %r4437;
	ld.u32 	%r4438, [%rd46+8];
	st.u32 	[%rd1543+8], %r4438;
	ld.u32 	%r4439, [%rd46+12];
	st.u32 	[%rd1543+12], %r4439;
	ld.u32 	%r4440, [%rd46+16];
	st.u32 	[%rd1543+16], %r4440;
	ld.u32 	%r4441, [%rd46+20];
	st.u32 	[%rd1543+20], %r4441;
	ld.u32 	%r4442, [%rd46+24];
	st.u32 	[%rd1543+24], %r4442;
	ld.u32 	%r4443, [%rd46+28];
	st.u32 	[%rd1543+28], %r4443;
	ld.u32 	%r4444, [%rd46+32];
	st.u32 	[%rd1543+32], %r4444;
	ld.u32 	%r4445, [%rd46+36];
	st.u32 	[%rd1543+36], %r4445;
	ld.u32 	%r4446, [%rd46+40];
	st.u32 	[%rd1543+40], %r4446;
	ld.u32 	%r4447, [%rd46+44];
	st.u32 	[%rd1543+44], %r4447;
	ld.u32 	%r4448, [%rd46+48];
	st.u32 	[%rd1543+48], %r4448;
	ld.u32 	%r4449, [%rd46+52];
	st.u32 	[%rd1543+52], %r4449;
	ld.u32 	%r4450, [%rd46+56];
	st.u32 	[%rd1543+56], %r4450;
	ld.u32 	%r4451, [%rd46+60];
	st.u32 	[%rd1543+60], %r4451;
	ld.u32 	%r4452, [%rd46+64];
	st.u32 	[%rd1543+64], %r4452;
	ld.u32 	%r4453, [%rd46+68];
	st.u32 	[%rd1543+68], %r4453;
	ld.u32 	%r4454, [%rd46+72];
	st.u32 	[%rd1543+72], %r4454;
	ld.u32 	%r4455, [%rd46+76];
	st.u32 	[%rd1543+76], %r4455;
	ld.u32 	%r4456, [%rd46+80];
	st.u32 	[%rd1543+80], %r4456;
	ld.u32 	%r4457, [%rd46+84];
	st.u32 	[%rd1543+84], %r4457;
	ld.u32 	%r4458, [%rd46+88];
	st.u32 	[%rd1543+88], %r4458;
	ld.u32 	%r4459, [%rd46+92];
	st.u32 	[%rd1543+92], %r4459;
	ld.u32 	%r4460, [%rd46+96];
	st.u32 	[%rd1543+96], %r4460;
	ld.u32 	%r4461, [%rd46+100];
	st.u32 	[%rd1543+100], %r4461;
	ld.u32 	%r4462, [%rd46+104];
	st.u32 	[%rd1543+104], %r4462;
	ld.u32 	%r4463, [%rd46+108];
	st.u32 	[%rd1543+108], %r4463;
	ld.u32 	%r4464, [%rd46+112];
	st.u32 	[%rd1543+112], %r4464;
	ld.u32 	%r4465, [%rd46+116];
	st.u32 	[%rd1543+116], %r4465;
	ld.u32 	%r4466, [%rd46+120];
	st.u32 	[%rd1543+120], %r4466;
	ld.u32 	%r4467, [%rd46+124];
	st.u32 	[%rd1543+124], %r4467;
	ld.u32 	%r4468, [%rd46+128];
	st.u32 	[%rd1543+128], %r4468;
	ld.u32 	%r4469, [%rd46+132];
	st.u32 	[%rd1543+132], %r4469;
	ld.u32 	%r4470, [%rd46+136];
	st.u32 	[%rd1543+136], %r4470;
	ld.u32 	%r4471, [%rd46+140];
	st.u32 	[%rd1543+140], %r4471;
	ld.u32 	%r4472, [%rd46+144];
	st.u32 	[%rd1543+144], %r4472;
	ld.u32 	%r4473, [%rd46+148];
	st.u32 	[%rd1543+148], %r4473;
	ld.u32 	%r4474, [%rd46+152];
	st.u32 	[%rd1543+152], %r4474;
	ld.u32 	%r4475, [%rd46+156];
	st.u32 	[%rd1543+156], %r4475;
	ld.u32 	%r4476, [%rd46+160];
	st.u32 	[%rd1543+160], %r4476;
	ld.u32 	%r4477, [%rd46+164];
	st.u32 	[%rd1543+164], %r4477;
	ld.u32 	%r4478, [%rd46+168];
	st.u32 	[%rd1543+168], %r4478;
	ld.u32 	%r4479, [%rd46+172];
	st.u32 	[%rd1543+172], %r4479;
	ld.u32 	%r4480, [%rd46+176];
	st.u32 	[%rd1543+176], %r4480;
	ld.u32 	%r4481, [%rd46+180];
	st.u32 	[%rd1543+180], %r4481;
	ld.u32 	%r4482, [%rd46+184];
	st.u32 	[%rd1543+184], %r4482;
	ld.u32 	%r4483, [%rd46+188];
	st.u32 	[%rd1543+188], %r4483;
	ld.u32 	%r4484, [%rd46+192];
	st.u32 	[%rd1543+192], %r4484;
	ld.u32 	%r4485, [%rd46+196];
	st.u32 	[%rd1543+196], %r4485;
	ld.u32 	%r4486, [%rd46+200];
	st.u32 	[%rd1543+200], %r4486;
	ld.u32 	%r4487, [%rd46+204];
	st.u32 	[%rd1543+204], %r4487;
	ld.u32 	%r4488, [%rd46+208];
	st.u32 	[%rd1543+208], %r4488;
	ld.u32 	%r4489, [%rd46+212];
	st.u32 	[%rd1543+212], %r4489;
	ld.u32 	%r4490, [%rd46+216];
	st.u32 	[%rd1543+216], %r4490;
	ld.u32 	%r4491, [%rd46+220];
	st.u32 	[%rd1543+220], %r4491;
	ld.u32 	%r4492, [%rd46+224];
	st.u32 	[%rd1543+224], %r4492;
	ld.u32 	%r4493, [%rd46+228];
	st.u32 	[%rd1543+228], %r4493;
	ld.u32 	%r4494, [%rd46+232];
	st.u32 	[%rd1543+232], %r4494;
	ld.u32 	%r4495, [%rd46+236];
	st.u32 	[%rd1543+236], %r4495;
	ld.u32 	%r4496, [%rd46+240];
	st.u32 	[%rd1543+240], %r4496;
	ld.u32 	%r4497, [%rd46+244];
	st.u32 	[%rd1543+244], %r4497;
	ld.u32 	%r4498, [%rd46+248];
	st.u32 	[%rd1543+248], %r4498;
	ld.u32 	%r4499, [%rd46+252];
	st.u32 	[%rd1543+252], %r4499;
	ld.u32 	%r4500, [%rd1396+256];
	add.s32 	%r4501, %r4500, 1;
	st.u32 	[%rd1396+256], %r4501;
	mul.wide.s32 	%rd1397, %r95, 4;
	add.s64 	%rd1398, %rd1543, %rd1397;
	ld.u32 	%r4502, [%rd1398];
	mul.wide.u32 	%rd1399, %r102, 4;
	add.s64 	%rd48, %rd1543, %rd1399;
	st.u32 	[%rd48], %r4502;
	mov.b32 	%r4503, 0;
	st.u32 	[%rd1398], %r4503;
	add.s32 	%r4504, %r93, %r89;
	shr.u32 	%r4505, %r4504, 31;
	add.s32 	%r4506, %r4504, %r4505;
	shl.b32 	%r4507, %r4506, 2;
	and.b32  	%r4508, %r4507, -8;
	add.s32 	%r4509, %r94, %r90;
	shr.u32 	%r4510, %r4509, 31;
	add.s32 	%r4511, %r4509, %r4510;
	shr.s32 	%r4512, %r4511, 1;
	add.s32 	%r4513, %r4508, %r4512;
	mul.wide.s32 	%rd1400, %r4513, 4;
	add.s64 	%rd1401, %rd1543, %rd1400;
	st.u32 	[%rd1401], %r4503;
	setp.eq.s32 	%p2418, %r93, 7;
	@%p2418 bra 	$L__BB0_258;
	setp.ne.s32 	%p2419, %r93, 0;
	@%p2419 bra 	$L__BB0_266;
$L__BB0_258:
	ld.u32 	%r117, [%rd48];
	add.s32 	%r4514, %r117, -1;
	setp.gt.u32 	%p2420, %r4514, 1;
	@%p2420 bra 	$L__BB0_266;
	setp.eq.s32 	%p2421, %r93, 7;
	@%p2421 bra 	$L__BB0_262;
	setp.ne.s32 	%p2422, %r93, 0;
	@%p2422 bra 	$L__BB0_263;
	mul.wide.u32 	%rd1404, %r94, 4;
	add.s64 	%rd1405, %rd1543, %rd1404;
	ld.u32 	%r4516, [%rd1405];
	setp.eq.s32 	%p2424, %r4516, 2;
	@%p2424 bra 	$L__BB0_266;
	bra.uni 	$L__BB0_263;
$L__BB0_262:
	mul.wide.u32 	%rd1402, %r94, 4;
	add.s64 	%rd1403, %rd1543, %rd1402;
	ld.u32 	%r4515, [%rd1403+224];
	setp.eq.s32 	%p2423, %r4515, 1;
	@%p2423 bra 	$L__BB0_266;
$L__BB0_263:
	setp.ne.s32 	%p2425, %r117, 1;
	@%p2425 bra 	$L__BB0_265;
	mov.b32 	%r4518, 11;
	st.u32 	[%rd48], %r4518;
	bra.uni 	$L__BB0_266;
$L__BB0_265:
	mov.b32 	%r4517, 22;
	st.u32 	[%rd48], %r4517;
$L__BB0_266:
	add.s32 	%r4519, %r93, %r88;
	add.s32 	%r4520, %r94, 2;
	{ // callseq 173, 0
	.param .b64 param0;
	st.param.b64 	[param0], 32;
	.param .b64 retval0;
	call.uni (retval0), 
	malloc, 
	(
	param0
	);
	ld.param.b64 	%rd1406, [retval0];
	} // callseq 173
	mov.b64 	%rd1408, 0;
	st.u64 	[%rd1406+16], %rd1408;
	st.v2.u32 	[%rd1406], {%r93, %r94};
	st.v2.u32 	[%rd1406+8], {%r4519, %r4520};
	st.u64 	[%rd1406+24], %rd1543;
	st.u64 	[%rd1433+16], %rd1406;
	add.s32 	%r4521, %r94, -2;
	{ // callseq 174, 0
	.param .b64 param0;
	st.param.b64 	[param0], 32;
	.param .b64 retval0;
	call.uni (retval0), 
	malloc, 
	(
	param0
	);
	ld.param.b64 	%rd1409, [retval0];
	} // callseq 174
	st.u64 	[%rd1409+16], %rd1408;
	st.v2.u32 	[%rd1409], {%r93, %r94};
	st.v2.u32 	[%rd1409+8], {%r4519, %r4521};
	st.u64 	[%rd1409+24], %rd1543;
	st.u64 	[%rd1406+16], %rd1409;
$L__BB0_267:
	ld.u64 	%rd1432, [%rd1433+16];
	setp.eq.s64 	%p2426, %rd1432, 0;
	@%p2426 bra 	$L__BB0_269;
$L__BB0_268:
	mov.u64 	%rd1433, %rd1432;
	ld.u64 	%rd1432, [%rd1433+16];
	setp.ne.s64 	%p2427, %rd1432, 0;
	@%p2427 bra 	$L__BB0_268;
$L__BB0_269:
	ld.u64 	%rd54, [%rd1430+16];
	{ // callseq 175, 0
	.param .b64 param0;
	st.param.b64 	[param0], %rd1430;
	call.uni 
	free, 
	(
	param0
	);
	} // callseq 175
	setp.eq.s64 	%p2428, %rd54, 0;
	mov.b16 	%rs514, 1;
	mov.u64 	%rd1430, %rd54;
	@%p2428 bra 	$L__BB0_2223;
	bra.uni 	$L__BB0_212;
$L__BB0_270:
	mov.b32 	%r4559, 1;
$L__BB0_271:
	setp.gt.u32 	%p1880, %r4532, 55;
	setp.gt.u32 	%p1881, %r119, 7;
	or.pred  	%p1882, %p1880, %p1881;
	@%p1882 bra 	$L__BB0_286;
	mov.b32 	%r4560, 2;
	setp.eq.s32 	%p1883, %r120, 1;
	@%p1883 bra 	$L__BB0_276;
	setp.eq.s32 	%p1884, %r120, 2;
	@%p1884 bra 	$L__BB0_277;
	setp.eq.s32 	%p1885, %r120, 22;
	@%p1885 bra 	$L__BB0_277;
	setp.eq.s32 	%p1886, %r120, 11;
	selp.u32 	%r4560, 1, 0, %p1886;
	bra.uni 	$L__BB0_277;
$L__BB0_276:
	mov.b32 	%r4560, 1;
$L__BB0_277:
	setp.eq.s32 	%p1887, %r4560, 0;
	setp.ne.s32 	%p1888, %r4560, %r4559;
	or.pred  	%p1889, %p1887, %p1888;
	@%p1889 bra 	$L__BB0_286;
	shl.b32 	%r3273, %r118, 3;
	add.s32 	%r125, %r3273, %r119;
	mul.wide.u32 	%rd1081, %r125, 4;
	add.s64 	%rd1082, %rd55, %rd1081;
	ld.u32 	%r3274, [%rd1082];
	setp.ne.s32 	%p1890, %r3274, 0;
	@%p1890 bra 	$L__BB0_286;
	setp.eq.s32 	%p1891, %r4559, 1;
	setp.ne.s32 	%p1892, %r120, 11;
	and.pred  	%p1893, %p1891, %p1892;
	@%p1893 bra 	$L__BB0_286;
	setp.ne.s16 	%p1894, %rs108, 0;
	@%p1894 bra 	$L__BB0_282;
	{ // callseq 129, 0
	.param .b64 param0;
	st.param.b64 	[param0], 320;
	.param .b64 retval0;
	call.uni (retval0), 
	malloc, 
	(
	param0
	);
	ld.param.b64 	%rd1088, [retval0];
	} // callseq 129
	mov.b64 	%rd1090, 0;
	st.u64 	[%rd1088+264], %rd1090;
	st.u64 	[%rd1088+272], %rd1090;
	st.u64 	[%rd1088+280], %rd1090;
	mov.b32 	%r3277, 1000000000;
	mov.b32 	%r3278, -1000000000;
	st.v2.u32 	[%rd1088+304], {%r3278, %r3277};
	st.u64 	[%rd1543+264], %rd1088;
	st.u64 	[%rd1088+288], %rd1543;
	ld.u64 	%rd1091, [%rd1543+264];
	st.u64 	[%rd1091+280], %rd1090;
	ld.u64 	%rd1543, [%rd1543+264];
	bra.uni 	$L__BB0_283;
$L__BB0_282:
	{ // callseq 128, 0
	.param .b64 param0;
	st.param.b64 	[param0], 320;
	.param .b64 retval0;
	call.uni (retval0), 
	malloc, 
	(
	param0
	);
	ld.param.b64 	%rd1083, [retval0];
	} // callseq 128
	mov.b64 	%rd1085, 0;
	st.u64 	[%rd1083+264], %rd1085;
	st.u64 	[%rd1083+272], %rd1085;
	st.u64 	[%rd1083+280], %rd1085;
	st.u64 	[%rd1083+288], %rd1085;
	mov.b32 	%r3275, 1000000000;
	mov.b32 	%r3276, -1000000000;
	st.v2.u32 	[%rd1083+304], {%r3276, %r3275};
	st.u64 	[%rd1543+272], %rd1083;
	ld.u64 	%rd1086, [%rd1543+288];
	st.u64 	[%rd1083+288], %rd1086;
	ld.u64 	%rd1087, [%rd1543+272];
	st.u64 	[%rd1087+280], %rd1543;
	ld.u64 	%rd1543, [%rd1543+272];
$L__BB0_283:
	ld.u64 	%rd1092, [%rd1543+288];
	ld.u8 	%rs319, [%rd1092+296];
	setp.eq.s16 	%p1895, %rs319, 0;
	selp.u16 	%rs320, 1, 0, %p1895;
	st.u8 	[%rd1543+296], %rs320;
	mov.b32 	%r3279, 1000000000;
	mov.b32 	%r3280, -1000000000;
	st.v2.u32 	[%rd1543+304], {%r3280, %r3279};
	mov.b32 	%r3281, 0;
	st.u32 	[%rd1543+256], %r3281;
	mov.b64 	%rd1093, 0;
	st.u64 	[%rd1543+264], %rd1093;
	st.u64 	[%rd1543+272], %rd1093;
	ld.u32 	%r3282, [%rd1092];
	st.u32 	[%rd1543], %r3282;
	ld.u32 	%r3283, [%rd1092+4];
	st.u32 	[%rd1543+4], %r3283;
	ld.u32 	%r3284, [%rd1092+8];
	st.u32 	[%rd1543+8], %r3284;
	ld.u32 	%r3285, [%rd1092+12];
	st.u32 	[%rd1543+12], %r3285;
	ld.u32 	%r3286, [%rd1092+16];
	st.u32 	[%rd1543+16], %r3286;
	ld.u32 	%r3287, [%rd1092+20];
	st.u32 	[%rd1543+20], %r3287;
	ld.u32 	%r3288, [%rd1092+24];
	st.u32 	[%rd1543+24], %r3288;
	ld.u32 	%r3289, [%rd1092+28];
	st.u32 	[%rd1543+28], %r3289;
	ld.u32 	%r3290, [%rd1092+32];
	st.u32 	[%rd1543+32], %r3290;
	ld.u32 	%r3291, [%rd1092+36];
	st.u32 	[%rd1543+36], %r3291;
	ld.u32 	%r3292, [%rd1092+40];
	st.u32 	[%rd1543+40], %r3292;
	ld.u32 	%r3293, [%rd1092+44];
	st.u32 	[%rd1543+44], %r3293;
	ld.u32 	%r3294, [%rd1092+48];
	st.u32 	[%rd1543+48], %r3294;
	ld.u32 	%r3295, [%rd1092+52];
	st.u32 	[%rd1543+52], %r3295;
	ld.u32 	%r3296, [%rd1092+56];
	st.u32 	[%rd1543+56], %r3296;
	ld.u32 	%r3297, [%rd1092+60];
	st.u32 	[%rd1543+60], %r3297;
	ld.u32 	%r3298, [%rd1092+64];
	st.u32 	[%rd1543+64], %r3298;
	ld.u32 	%r3299, [%rd1092+68];
	st.u32 	[%rd1543+68], %r3299;
	ld.u32 	%r3300, [%rd1092+72];
	st.u32 	[%rd1543+72], %r3300;
	ld.u32 	%r3301, [%rd1092+76];
	st.u32 	[%rd1543+76], %r3301;
	ld.u32 	%r3302, [%rd1092+80];
	st.u32 	[%rd1543+80], %r3302;
	ld.u32 	%r3303, [%rd1092+84];
	st.u32 	[%rd1543+84], %r3303;
	ld.u32 	%r3304, [%rd1092+88];
	st.u32 	[%rd1543+88], %r3304;
	ld.u32 	%r3305, [%rd1092+92];
	st.u32 	[%rd1543+92], %r3305;
	ld.u32 	%r3306, [%rd1092+96];
	st.u32 	[%rd1543+96], %r3306;
	ld.u32 	%r3307, [%rd1092+100];
	st.u32 	[%rd1543+100], %r3307;
	ld.u32 	%r3308, [%rd1092+104];
	st.u32 	[%rd1543+104], %r3308;
	ld.u32 	%r3309, [%rd1092+108];
	st.u32 	[%rd1543+108], %r3309;
	ld.u32 	%r3310, [%rd1092+112];
	st.u32 	[%rd1543+112], %r3310;
	ld.u32 	%r3311, [%rd1092+116];
	st.u32 	[%rd1543+116], %r3311;
	ld.u32 	%r3312, [%rd1092+120];
	st.u32 	[%rd1543+120], %r3312;
	ld.u32 	%r3313, [%rd1092+124];
	st.u32 	[%rd1543+124], %r3313;
	ld.u32 	%r3314, [%rd1092+128];
	st.u32 	[%rd1543+128], %r3314;
	ld.u32 	%r3315, [%rd1092+132];
	st.u32 	[%rd1543+132], %r3315;
	ld.u32 	%r3316, [%rd1092+136];
	st.u32 	[%rd1543+136], %r3316;
	ld.u32 	%r3317, [%rd1092+140];
	st.u32 	[%rd1543+140], %r3317;
	ld.u32 	%r3318, [%rd1092+144];
	st.u32 	[%rd1543+144], %r3318;
	ld.u32 	%r3319, [%rd1092+148];
	st.u32 	[%rd1543+148], %r3319;
	ld.u32 	%r3320, [%rd1092+152];
	st.u32 	[%rd1543+152], %r3320;
	ld.u32 	%r3321, [%rd1092+156];
	st.u32 	[%rd1543+156], %r3321;
	ld.u32 	%r3322, [%rd1092+160];
	st.u32 	[%rd1543+160], %r3322;
	ld.u32 	%r3323, [%rd1092+164];
	st.u32 	[%rd1543+164], %r3323;
	ld.u32 	%r3324, [%rd1092+168];
	st.u32 	[%rd1543+168], %r3324;
	ld.u32 	%r3325, [%rd1092+172];
	st.u32 	[%rd1543+172], %r3325;
	ld.u32 	%r3326, [%rd1092+176];
	st.u32 	[%rd1543+176], %r3326;
	ld.u32 	%r3327, [%rd1092+180];
	st.u32 	[%rd1543+180], %r3327;
	ld.u32 	%r3328, [%rd1092+184];
	st.u32 	[%rd1543+184], %r3328;
	ld.u32 	%r3329, [%rd1092+188];
	st.u32 	[%rd1543+188], %r3329;
	ld.u32 	%r3330, [%rd1092+192];
	st.u32 	[%rd1543+192], %r3330;
	ld.u32 	%r3331, [%rd1092+196];
	st.u32 	[%rd1543+196], %r3331;
	ld.u32 	%r3332, [%rd1092+200];
	st.u32 	[%rd1543+200], %r3332;
	ld.u32 	%r3333, [%rd1092+204];
	st.u32 	[%rd1543+204], %r3333;
	ld.u32 	%r3334, [%rd1092+208];
	st.u32 	[%rd1543+208], %r3334;
	ld.u32 	%r3335, [%rd1092+212];
	st.u32 	[%rd1543+212], %r3335;
	ld.u32 	%r3336, [%rd1092+216];
	st.u32 	[%rd1543+216], %r3336;
	ld.u32 	%r3337, [%rd1092+220];
	st.u32 	[%rd1543+220], %r3337;
	ld.u32 	%r3338, [%rd1092+224];
	st.u32 	[%rd1543+224], %r3338;
	ld.u32 	%r3339, [%rd1092+228];
	st.u32 	[%rd1543+228], %r3339;
	ld.u32 	%r3340, [%rd1092+232];
	st.u32 	[%rd1543+232], %r3340;
	ld.u32 	%r3341, [%rd1092+236];
	st.u32 	[%rd1543+236], %r3341;
	ld.u32 	%r3342, [%rd1092+240];
	st.u32 	[%rd1543+240], %r3342;
	ld.u32 	%r3343, [%rd1092+244];
	st.u32 	[%rd1543+244], %r3343;
	ld.u32 	%r3344, [%rd1092+248];
	st.u32 	[%rd1543+248], %r3344;
	ld.u32 	%r3345, [%rd1092+252];
	st.u32 	[%rd1543+252], %r3345;
	ld.u32 	%r3346, [%rd1092+256];
	add.s32 	%r3347, %r3346, 1;
	st.u32 	[%rd1092+256], %r3347;
	add.s64 	%rd1095, %rd1543, %rd327;
	ld.u32 	%r3348, [%rd1095];
	add.s64 	%rd1097, %rd1543, %rd1081;
	st.u32 	[%rd1097], %r3348;
	st.u32 	[%rd1095], %r3281;
	setp.ne.s32 	%p1896, %r118, 7;
	mov.b16 	%rs514, 1;
	@%p1896 bra 	$L__BB0_286;
	mul.wide.u32 	%rd1098, %r8, 4;
	add.s64 	%rd59, %rd1543, %rd1098;
	ld.u32 	%r3349, [%rd59+220];
	setp.ne.s32 	%p1897, %r3349, 2;
	@%p1897 bra 	$L__BB0_286;
	mov.b32 	%r3350, 22;
	st.u32 	[%rd59+220], %r3350;
$L__BB0_286:
	ld.u64 	%rd1099, [%rd1543+288];
	setp.eq.s64 	%p1898, %rd1099, 0;
	selp.b64 	%rd61, %rd1543, %rd1099, %p1898;
	add.s64 	%rd1101, %rd61, %rd327;
	ld.u32 	%r126, [%rd1101];
	mov.b32 	%r4561, 2;
	setp.eq.s32 	%p1899, %r126, 1;
	@%p1899 bra 	$L__BB0_290;
	setp.eq.s32 	%p1900, %r126, 2;
	@%p1900 bra 	$L__BB0_291;
	setp.eq.s32 	%p1901, %r126, 22;
	@%p1901 bra 	$L__BB0_291;
	setp.eq.s32 	%p1902, %r126, 11;
	selp.u32 	%r4561, 1, 0, %p1902;
	bra.uni 	$L__BB0_291;
$L__BB0_290:
	mov.b32 	%r4561, 1;
$L__BB0_291:
	setp.gt.u32 	%p1903, %r4532, 55;
	setp.eq.s32 	%p1904, %r8, 7;
	or.pred  	%p1905, %p1903, %p1904;
	@%p1905 bra 	$L__BB0_306;
	mov.b32 	%r4562, 2;
	setp.eq.s32 	%p1906, %r126, 1;
	@%p1906 bra 	$L__BB0_296;
	setp.eq.s32 	%p1907, %r126, 2;
	@%p1907 bra 	$L__BB0_297;
	setp.eq.s32 	%p1908, %r126, 22;
	@%p1908 bra 	$L__BB0_297;
	setp.eq.s32 	%p1909, %r126, 11;
	selp.u32 	%r4562, 1, 0, %p1909;
	bra.uni 	$L__BB0_297;
$L__BB0_296:
	mov.b32 	%r4562, 1;
$L__BB0_297:
	setp.eq.s32 	%p1910, %r4562, 0;
	setp.ne.s32 	%p1911, %r4562, %r4561;
	or.pred  	%p1912, %p1910, %p1911;
	@%p1912 bra 	$L__BB0_306;
	shl.b32 	%r3355, %r118, 3;
	or.b32  	%r131, %r3355, %r8;
	mul.wide.u32 	%rd1102, %r131, 4;
	add.s64 	%rd1103, %rd61, %rd1102;
	ld.u32 	%r3356, [%rd1103+4];
	setp.ne.s32 	%p1913, %r3356, 0;
	@%p1913 bra 	$L__BB0_306;
	setp.eq.s32 	%p1914, %r4561, 1;
	setp.ne.s32 	%p1915, %r126, 11;
	and.pred  	%p1916, %p1914, %p1915;
	@%p1916 bra 	$L__BB0_306;
	and.b16  	%rs323, %rs514, 255;
	setp.ne.s16 	%p1917, %rs323, 0;
	@%p1917 bra 	$L__BB0_302;
	{ // callseq 131, 0
	.param .b64 param0;
	st.param.b64 	[param0], 320;
	.param .b64 retval0;
	call.uni (retval0), 
	malloc, 
	(
	param0
	);
	ld.param.b64 	%rd1109, [retval0];
	} // callseq 131
	mov.b64 	%rd1111, 0;
	st.u64 	[%rd1109+264], %rd1111;
	st.u64 	[%rd1109+272], %rd1111;
	st.u64 	[%rd1109+280], %rd1111;
	mov.b32 	%r3359, 1000000000;
	mov.b32 	%r3360, -1000000000;
	st.v2.u32 	[%rd1109+304], {%r3360, %r3359};
	st.u64 	[%rd1543+264], %rd1109;
	st.u64 	[%rd1109+288], %rd1543;
	ld.u64 	%rd1112, [%rd1543+264];
	st.u64 	[%rd1112+280], %rd1111;
	ld.u64 	%rd1543, [%rd1543+264];
	bra.uni 	$L__BB0_303;
$L__BB0_302:
	{ // callseq 130, 0
	.param .b64 param0;
	st.param.b64 	[param0], 320;
	.param .b64 retval0;
	call.uni (retval0), 
	malloc, 
	(
	param0
	);
	ld.param.b64 	%rd1104, [retval0];
	} // callseq 130
	mov.b64 	%rd1106, 0;
	st.u64 	[%rd1104+264], %rd1106;
	st.u64 	[%rd1104+272], %rd1106;
	st.u64 	[%rd1104+280], %rd1106;
	st.u64 	[%rd1104+288], %rd1106;
	mov.b32 	%r3357, 1000000000;
	mov.b32 	%r3358, -1000000000;
	st.v2.u32 	[%rd1104+304], {%r3358, %r3357};
	st.u64 	[%rd1543+272], %rd1104;
	ld.u64 	%rd1107, [%rd1543+288];
	st.u64 	[%rd1104+288], %rd1107;
	ld.u64 	%rd1108, [%rd1543+272];
	st.u64 	[%rd1108+280], %rd1543;
	ld.u64 	%rd1543, [%rd1543+272];
$L__BB0_303:
	ld.u64 	%rd1113, [%rd1543+288];
	ld.u8 	%rs325, [%rd1113+296];
	setp.eq.s16 	%p1918, %rs325, 0;
	selp.u16 	%rs326, 1, 0, %p1918;
	st.u8 	[%rd1543+296], %rs326;
	mov.b32 	%r3361, 1000000000;
	mov.b32 	%r3362, -1000000000;
	st.v2.u32 	[%rd1543+304], {%r3362, %r3361};
	mov.b32 	%r3363, 0;
	st.u32 	[%rd1543+256], %r3363;
	mov.b64 	%rd1114, 0;
	st.u64 	[%rd1543+264], %rd1114;
	st.u64 	[%rd1543+272], %rd1114;
	ld.u32 	%r3364, [%rd1113];
	st.u32 	[%rd1543], %r3364;
	ld.u32 	%r3365, [%rd1113+4];
	st.u32 	[%rd1543+4], %r3365;
	ld.u32 	%r3366, [%rd1113+8];
	st.u32 	[%rd1543+8], %r3366;
	ld.u32 	%r3367, [%rd1113+12];
	st.u32 	[%rd1543+12], %r3367;
	ld.u32 	%r3368, [%rd1113+16];
	st.u32 	[%rd1543+16], %r3368;
	ld.u32 	%r3369, [%rd1113+20];
	st.u32 	[%rd1543+20], %r3369;
	ld.u32 	%r3370, [%rd1113+24];
	st.u32 	[%rd1543+24], %r3370;
	ld.u32 	%r3371, [%rd1113+28];
	st.u32 	[%rd1543+28], %r3371;
	ld.u32 	%r3372, [%rd1113+32];
	st.u32 	[%rd1543+32], %r3372;
	ld.u32 	%r3373, [%rd1113+36];
	st.u32 	[%rd1543+36], %r3373;
	ld.u32 	%r3374, [%rd1113+40];
	st.u32 	[%rd1543+40], %r3374;
	ld.u32 	%r3375, [%rd1113+44];
	st.u32 	[%rd1543+44], %r3375;
	ld.u32 	%r3376, [%rd1113+48];
	st.u32 	[%rd1543+48], %r3376;
	ld.u32 	%r3377, [%rd1113+52];
	st.u32 	[%rd1543+52], %r3377;
	ld.u32 	%r3378, [%rd1113+56];
	st.u32 	[%rd1543+56], %r3378;
	ld.u32 	%r3379, [%rd1113+60];
	st.u32 	[%rd1543+60], %r3379;
	ld.u32 	%r3380, [%rd1113+64];
	st.u32 	[%rd1543+64], %r3380;
	ld.u32 	%r3381, [%rd1113+68];
	st.u32 	[%rd1543+68], %r3381;
	ld.u32 	%r3382, [%rd1113+72];
	st.u32 	[%rd1543+72], %r3382;
	ld.u32 	%r3383, [%rd1113+76];
	st.u32 	[%rd1543+76], %r3383;
	ld.u32 	%r3384, [%rd1113+80];
	st.u32 	[%rd1543+80], %r3384;
	ld.u32 	%r3385, [%rd1113+84];
	st.u32 	[%rd1543+84], %r3385;
	ld.u32 	%r3386, [%rd1113+88];
	st.u32 	[%rd1543+88], %r3386;
	ld.u32 	%r3387, [%rd1113+92];
	st.u32 	[%rd1543+92], %r3387;
	ld.u32 	%r3388, [%rd1113+96];
	st.u32 	[%rd1543+96], %r3388;
	ld.u32 	%r3389, [%rd1113+100];
	st.u32 	[%rd1543+100], %r3389;
	ld.u32 	%r3390, [%rd1113+104];
	st.u32 	[%rd1543+104], %r3390;
	ld.u32 	%r3391, [%rd1113+108];
	st.u32 	[%rd1543+108], %r3391;
	ld.u32 	%r3392, [%rd1113+112];
	st.u32 	[%rd1543+112], %r3392;
	ld.u32 	%r3393, [%rd1113+116];
	st.u32 	[%rd1543+116], %r3393;
	ld.u32 	%r3394, [%rd1113+120];
	st.u32 	[%rd1543+120], %r3394;
	ld.u32 	%r3395, [%rd1113+124];
	st.u32 	[%rd1543+124], %r3395;
	ld.u32 	%r3396, [%rd1113+128];
	st.u32 	[%rd1543+128], %r3396;
	ld.u32 	%r3397, [%rd1113+132];
	st.u32 	[%rd1543+132], %r3397;
	ld.u32 	%r3398, [%rd1113+136];
	st.u32 	[%rd1543+136], %r3398;
	ld.u32 	%r3399, [%rd1113+140];
	st.u32 	[%rd1543+140], %r3399;
	ld.u32 	%r3400, [%rd1113+144];
	st.u32 	[%rd1543+144], %r3400;
	ld.u32 	%r3401, [%rd1113+148];
	st.u32 	[%rd1543+148], %r3401;
	ld.u32 	%r3402, [%rd1113+152];
	st.u32 	[%rd1543+152], %r3402;
	ld.u32 	%r3403, [%rd1113+156];
	st.u32 	[%rd1543+156], %r3403;
	ld.u32 	%r3404, [%rd1113+160];
	st.u32 	[%rd1543+160], %r3404;
	ld.u32 	%r3405, [%rd1113+164];
	st.u32 	[%rd1543+164], %r3405;
	ld.u32 	%r3406, [%rd1113+168];
	st.u32 	[%rd1543+168], %r3406;
	ld.u32 	%r3407, [%rd1113+172];
	st.u32 	[%rd1543+172], %r3407;
	ld.u32 	%r3408, [%rd1113+176];
	st.u32 	[%rd1543+176], %r3408;
	ld.u32 	%r3409, [%rd1113+180];
	st.u32 	[%rd1543+180], %r3409;
	ld.u32 	%r3410, [%rd1113+184];
	st.u32 	[%rd1543+184], %r3410;
	ld.u32 	%r3411, [%rd1113+188];
	st.u32 	[%rd1543+188], %r3411;
	ld.u32 	%r3412, [%rd1113+192];
	st.u32 	[%rd1543+192], %r3412;
	ld.u32 	%r3413, [%rd1113+196];
	st.u32 	[%rd1543+196], %r3413;
	ld.u32 	%r3414, [%rd1113+200];
	st.u32 	[%rd1543+200], %r3414;
	ld.u32 	%r3415, [%rd1113+204];
	st.u32 	[%rd1543+204], %r3415;
	ld.u32 	%r3416, [%rd1113+208];
	st.u32 	[%rd1543+208], %r3416;
	ld.u32 	%r3417, [%rd1113+212];
	st.u32 	[%rd1543+212], %r3417;
	ld.u32 	%r3418, [%rd1113+216];
	st.u32 	[%rd1543+216], %r3418;
	ld.u32 	%r3419, [%rd1113+220];
	st.u32 	[%rd1543+220], %r3419;
	ld.u32 	%r3420, [%rd1113+224];
	st.u32 	[%rd1543+224], %r3420;
	ld.u32 	%r3421, [%rd1113+228];
	st.u32 	[%rd1543+228], %r3421;
	ld.u32 	%r3422, [%rd1113+232];
	st.u32 	[%rd1543+232], %r3422;
	ld.u32 	%r3423, [%rd1113+236];
	st.u32 	[%rd1543+236], %r3423;
	ld.u32 	%r3424, [%rd1113+240];
	st.u32 	[%rd1543+240], %r3424;
	ld.u32 	%r3425, [%rd1113+244];
	st.u32 	[%rd1543+244], %r3425;
	ld.u32 	%r3426, [%rd1113+248];
	st.u32 	[%rd1543+248], %r3426;
	ld.u32 	%r3427, [%rd1113+252];
	st.u32 	[%rd1543+252], %r3427;
	ld.u32 	%r3428, [%rd1113+256];
	add.s32 	%r3429, %r3428, 1;
	st.u32 	[%rd1113+256], %r3429;
	add.s64 	%rd1116, %rd1543, %rd327;
	ld.u32 	%r3430, [%rd1116];
	add.s64 	%rd1118, %rd1543, %rd1102;
	st.u32 	[%rd1118+4], %r3430;
	st.u32 	[%rd1116], %r3363;
	setp.ne.s32 	%p1919, %r118, 7;
	mov.b16 	%rs514, 1;
	@%p1919 bra 	$L__BB0_306;
	mul.wide.u32 	%rd1119, %r8, 4;
	add.s64 	%rd65, %rd1543, %rd1119;
	ld.u32 	%r3431, [%rd65+228];
	setp.ne.s32 	%p1920, %r3431, 2;
	@%p1920 bra 	$L__BB0_306;
	mov.b32 	%r3432, 22;
	st.u32 	[%rd65+228], %r3432;
$L__BB0_306:
	add.s32 	%r132, %r7, 2;
	add.s32 	%r133, %r8, -2;
	ld.u64 	%rd1120, [%rd1543+288];
	setp.eq.s64 	%p1921, %rd1120, 0;
	selp.b64 	%rd67, %rd1543, %rd1120, %p1921;
	add.s64 	%rd1122, %rd67, %rd327;
	ld.u32 	%r134, [%rd1122];
	mov.b32 	%r4563, 2;
	setp.eq.s32 	%p1922, %r134, 1;
	@%p1922 bra 	$L__BB0_310;
	setp.eq.s32 	%p1923, %r134, 2;
	@%p1923 bra 	$L__BB0_311;
	setp.eq.s32 	%p1924, %r134, 22;
	@%p1924 bra 	$L__BB0_311;
	setp.eq.s32 	%p1925, %r134, 11;
	selp.u32 	%r4563, 1, 0, %p1925;
	bra.uni 	$L__BB0_311;
$L__BB0_310:
	mov.b32 	%r4563, 1;
$L__BB0_311:
	setp.gt.u32 	%p1926, %r4532, 47;
	setp.gt.u32 	%p1927, %r133, 7;
	or.pred  	%p1928, %p1926, %p1927;
	@%p1928 bra 	$L__BB0_399;
	mov.b32 	%r4564, 2;
	setp.eq.s32 	%p1929, %r134, 1;
	@%p1929 bra 	$L__BB0_316;
	setp.eq.s32 	%p1930, %r134, 2;
	@%p1930 bra 	$L__BB0_317;
	setp.eq.s32 	%p1931, %r134, 22;
	@%p1931 bra 	$L__BB0_317;
	setp.eq.s32 	%p1932, %r134, 11;
	selp.u32 	%r4564, 1, 0, %p1932;
	bra.uni 	$L__BB0_317;
$L__BB0_316:
	mov.b32 	%r4564, 1;
$L__BB0_317:
	setp.eq.s32 	%p1933, %r4564, 0;
	setp.ne.s32 	%p1934, %r4564, %r4563;
	or.pred  	%p1935, %p1933, %p1934;
	@%p1935 bra 	$L__BB0_399;
	shl.b32 	%r3438, %r132, 3;
	add.s32 	%r139, %r3438, %r133;
	mul.wide.u32 	%rd1123, %r139, 4;
	add.s64 	%rd1124, %rd67, %rd1123;
	ld.u32 	%r3439, [%rd1124];
	setp.ne.s32 	%p1936, %r3439, 0;
	@%p1936 bra 	$L__BB0_399;
	setp.eq.s32 	%p1937, %r4563, 1;
	setp.ne.s32 	%p1938, %r134, 11;
	and.pred  	%p1939, %p1937, %p1938;
	@%p1939 bra 	$L__BB0_399;
	setp.eq.s32 	%p1940, %r134, 22;
	@%p1940 bra 	$L__BB0_322;
	setp.ne.s32 	%p1941, %r134, 11;
	@%p1941 bra 	$L__BB0_333;
$L__BB0_322:
	shl.b32 	%r3441, %r118, 3;
	add.s32 	%r3442, %r3441, %r119;
	mul.wide.u32 	%rd1125, %r3442, 4;
	add.s64 	%rd1126, %rd67, %rd1125;
	ld.u32 	%r140, [%rd1126];
	mov.b32 	%r4565, 2;
	setp.gt.s32 	%p1942, %r140, 1;
	@%p1942 bra 	$L__BB0_326;
	setp.eq.s32 	%p1945, %r140, 0;
	@%p1945 bra 	$L__BB0_331;
	setp.eq.s32 	%p1946, %r140, 1;
	@%p1946 bra 	$L__BB0_325;
	bra.uni 	$L__BB0_328;
$L__BB0_325:
	mov.b32 	%r4565, 1;
	bra.uni 	$L__BB0_329;
$L__BB0_326:
	setp.eq.s32 	%p1943, %r140, 2;
	@%p1943 bra 	$L__BB0_329;
	setp.eq.s32 	%p1944, %r140, 22;
	@%p1944 bra 	$L__BB0_329;
$L__BB0_328:
	setp.eq.s32 	%p1947, %r140, 11;
	selp.u32 	%r4565, 1, 0, %p1947;
$L__BB0_329:
	setp.eq.s32 	%p1948, %r134, 11;
	selp.u32 	%r3444, 1, 0, %p1948;
	setp.eq.s32 	%p1949, %r134, 22;
	setp.eq.s32 	%p1950, %r134, 2;
	selp.b32 	%r3445, 2, %r3444, %p1949;
	selp.b32 	%r3446, 2, %r3445, %p1950;
	setp.ne.s32 	%p1951, %r4565, %r3446;
	@%p1951 bra 	$L__BB0_331;
	mov.u64 	%rd1127, $str;
	cvta.global.u64 	%rd1128, %rd1127;
	{ // callseq 132, 0
	.param .b64 param0;
	st.param.b64 	[param0], %rd1128;
	.param .b64 param1;
	st.param.b64 	[param1], 0;
	.param .b32 retval0;
	call.uni (retval0), 
	vprintf, 
	(
	param0, 
	param1
	);
	ld.param.b32 	%r3447, [retval0];
	} // callseq 132
	bra.uni 	$L__BB0_399;
$L__BB0_331:
	setp.eq.s32 	%p1952, %r134, 11;
	@%p1952 bra 	$L__BB0_340;
	setp.eq.s32 	%p1953, %r134, 22;
	@%p1953 bra 	$L__BB0_340;
$L__BB0_333:
	add.s32 	%r3449, %r132, %r7;
	add.s32 	%r3450, %r133, %r8;
	shr.u32 	%r3451, %r3450, 1;
	shl.b32 	%r3452, %r3449, 2;
	and.b32  	%r3453, %r3452, 120;
	add.s32 	%r3454, %r3453, %r3451;
	mul.wide.u32 	%rd1129, %r3454, 4;
	add.s64 	%rd1130, %rd67, %rd1129;
	ld.u32 	%r143, [%rd1130];
	setp.eq.s32 	%p1954, %r143, 0;
	@%p1954 bra 	$L__BB0_399;
	mov.b32 	%r4566, 2;
	setp.eq.s32 	%p1955, %r143, 1;
	@%p1955 bra 	$L__BB0_338;
	setp.eq.s32 	%p1956, %r143, 2;
	@%p1956 bra 	$L__BB0_339;
	setp.eq.s32 	%p1957, %r143, 22;
	@%p1957 bra 	$L__BB0_339;
	setp.eq.s32 	%p1958, %r143, 11;
	selp.u32 	%r4566, 1, 0, %p1958;
	bra.uni 	$L__BB0_339;
$L__BB0_338:
	mov.b32 	%r4566, 1;
$L__BB0_339:
	setp.eq.s32 	%p1959, %r134, 1;
	selp.u32 	%r3457, 1, 0, %p1959;
	setp.eq.s32 	%p1960, %r134, 2;
	selp.b32 	%r3458, 2, %r3457, %p1960;
	setp.eq.s32 	%p1961, %r3458, %r4566;
	@%p1961 bra 	$L__BB0_399;
$L__BB0_340:
	and.b16  	%rs329, %rs514, 255;
	setp.ne.s16 	%p1962, %rs329, 0;
	@%p1962 bra 	$L__BB0_342;
	{ // callseq 134, 0
	.param .b64 param0;
	st.param.b64 	[param0], 320;
	.param .b64 retval0;
	call.uni (retval0), 
	malloc, 
	(
	param0
	);
	ld.param.b64 	%rd1136, [retval0];
	} // callseq 134
	mov.b64 	%rd1138, 0;
	st.u64 	[%rd1136+264], %rd1138;
	st.u64 	[%rd1136+272], %rd1138;
	st.u64 	[%rd1136+280], %rd1138;
	mov.b32 	%r3461, 1000000000;
	mov.b32 	%r3462, -1000000000;
	st.v2.u32 	[%rd1136+304], {%r3462, %r3461};
	st.u64 	[%rd1543+264], %rd1136;
	st.u64 	[%rd1136+288], %rd1543;
	ld.u64 	%rd1139, [%rd1543+264];
	st.u64 	[%rd1139+280], %rd1138;
	ld.u64 	%rd1543, [%rd1543+264];
	bra.uni 	$L__BB0_343;
$L__BB0_342:
	{ // callseq 133, 0
	.param .b64 param0;
	st.param.b64 	[param0], 320;
	.param .b64 retval0;
	call.uni (retval0), 
	malloc, 
	(
	param0
	);
	ld.param.b64 	%rd1131, [retval0];
	} // callseq 133
	mov.b64 	%rd1133, 0;
	st.u64 	[%rd1131+264], %rd1133;
	st.u64 	[%rd1131+272], %rd1133;
	st.u64 	[%rd1131+280], %rd1133;
	st.u64 	[%rd1131+288], %rd1133;
	mov.b32 	%r3459, 1000000000;
	mov.b32 	%r3460, -1000000000;
	st.v2.u32 	[%rd1131+304], {%r3460, %r3459};
	st.u64 	[%rd1543+272], %rd1131;
	ld.u64 	%rd1134, [%rd1543+288];
	st.u64 	[%rd1131+288], %rd1134;
	ld.u64 	%rd1135, [%rd1543+272];
	st.u64 	[%rd1135+280], %rd1543;
	ld.u64 	%rd1543, [%rd1543+272];
$L__BB0_343:
	ld.u64 	%rd1140, [%rd1543+288];
	ld.u8 	%rs330, [%rd1140+296];
	setp.eq.s16 	%p1963, %rs330, 0;
	selp.u16 	%rs331, 1, 0, %p1963;
	st.u8 	[%rd1543+296], %rs331;
	mov.b32 	%r3463, 1000000000;
	mov.b32 	%r3464, -1000000000;
	st.v2.u32 	[%rd1543+304], {%r3464, %r3463};
	mov.b32 	%r3465, 0;
	st.u32 	[%rd1543+256], %r3465;
	mov.b64 	%rd1141, 0;
	st.u64 	[%rd1543+264], %rd1141;
	st.u64 	[%rd1543+272], %rd1141;
	ld.u32 	%r3466, [%rd1140];
	st.u32 	[%rd1543], %r3466;
	ld.u32 	%r3467, [%rd1140+4];
	st.u32 	[%rd1543+4], %r3467;
	ld.u32 	%r3468, [%rd1140+8];
	st.u32 	[%rd1543+8], %r3468;
	ld.u32 	%r3469, [%rd1140+12];
	st.u32 	[%rd1543+12], %r3469;
	ld.u32 	%r3470, [%rd1140+16];
	st.u32 	[%rd1543+16], %r3470;
	ld.u32 	%r3471, [%rd1140+20];
	st.u32 	[%rd1543+20], %r3471;
	ld.u32 	%r3472, [%rd1140+24];
	st.u32 	[%rd1543+24], %r3472;
	ld.u32 	%r3473, [%rd1140+28];
	st.u32 	[%rd1543+28], %r3473;
	ld.u32 	%r3474, [%rd1140+32];
	st.u32 	[%rd1543+32], %r3474;
	ld.u32 	%r3475, [%rd1140+36];
	st.u32 	[%rd1543+36], %r3475;
	ld.u32 	%r3476, [%rd1140+40];
	st.u32 	[%rd1543+40], %r3476;
	ld.u32 	%r3477, [%rd1140+44];
	st.u32 	[%rd1543+44], %r3477;
	ld.u32 	%r3478, [%rd1140+48];
	st.u32 	[%rd1543+48], %r3478;
	ld.u32 	%r3479, [%rd1140+52];
	st.u32 	[%rd1543+52], %r3479;
	ld.u32 	%r3480, [%rd1140+56];
	st.u32 	[%rd1543+56], %r3480;
	ld.u32 	%r3481, [%rd1140+60];
	st.u32 	[%rd1543+60], %r3481;
	ld.u32 	%r3482, [%rd1140+64];
	st.u32 	[%rd1543+64], %r3482;
	ld.u32 	%r3483, [%rd1140+68];
	st.u32 	[%rd1543+68], %r3483;
	ld.u32 	%r3484, [%rd1140+72];
	st.u32 	[%rd1543+72], %r3484;
	ld.u32 	%r3485, [%rd1140+76];
	st.u32 	[%rd1543+76], %r3485;
	ld.u32 	%r3486, [%rd1140+80];
	st.u32 	[%rd1543+80], %r3486;
	ld.u32 	%r3487, [%rd1140+84];
	st.u32 	[%rd1543+84], %r3487;
	ld.u32 	%r3488, [%rd1140+88];
	st.u32 	[%rd1543+88], %r3488;
	ld.u32 	%r3489, [%rd1140+92];
	st.u32 	[%rd1543+92], %r3489;
	ld.u32 	%r3490, [%rd1140+96];
	st.u32 	[%rd1543+96], %r3490;
	ld.u32 	%r3491, [%rd1140+100];
	st.u32 	[%rd1543+100], %r3491;
	ld.u32 	%r3492, [%rd1140+104];
	st.u32 	[%rd1543+104], %r3492;
	ld.u32 	%r3493, [%rd1140+108];
	st.u32 	[%rd1543+108], %r3493;
	ld.u32 	%r3494, [%rd1140+112];
	st.u32 	[%rd1543+112], %r3494;
	ld.u32 	%r3495, [%rd1140+116];
	st.u32 	[%rd1543+116], %r3495;
	ld.u32 	%r3496, [%rd1140+120];
	st.u32 	[%rd1543+120], %r3496;
	ld.u32 	%r3497, [%rd1140+124];
	st.u32 	[%rd1543+124], %r3497;
	ld.u32 	%r3498, [%rd1140+128];
	st.u32 	[%rd1543+128], %r3498;
	ld.u32 	%r3499, [%rd1140+132];
	st.u32 	[%rd1543+132], %r3499;
	ld.u32 	%r3500, [%rd1140+136];
	st.u32 	[%rd1543+136], %r3500;
	ld.u32 	%r3501, [%rd1140+140];
	st.u32 	[%rd1543+140], %r3501;
	ld.u32 	%r3502, [%rd1140+144];
	st.u32 	[%rd1543+144], %r3502;
	ld.u32 	%r3503, [%rd1140+148];
	st.u32 	[%rd1543+148], %r3503;
	ld.u32 	%r3504, [%rd1140+152];
	st.u32 	[%rd1543+152], %r3504;
	ld.u32 	%r3505, [%rd1140+156];
	st.u32 	[%rd1543+156], %r3505;
	ld.u32 	%r3506, [%rd1140+160];
	st.u32 	[%rd1543+160], %r3506;
	ld.u32 	%r3507, [%rd1140+164];
	st.u32 	[%rd1543+164], %r3507;
	ld.u32 	%r3508, [%rd1140+168];
	st.u32 	[%rd1543+168], %r3508;
	ld.u32 	%r3509, [%rd1140+172];
	st.u32 	[%rd1543+172], %r3509;
	ld.u32 	%r3510, [%rd1140+176];
	st.u32 	[%rd1543+176], %r3510;
	ld.u32 	%r3511, [%rd1140+180];
	st.u32 	[%rd1543+180], %r3511;
	ld.u32 	%r3512, [%rd1140+184];
	st.u32 	[%rd1543+184], %r3512;
	ld.u32 	%r3513, [%rd1140+188];
	st.u32 	[%rd1543+188], %r3513;
	ld.u32 	%r3514, [%rd1140+192];
	st.u32 	[%rd1543+192], %r3514;
	ld.u32 	%r3515, [%rd1140+196];
	st.u32 	[%rd1543+196], %r3515;
	ld.u32 	%r3516, [%rd1140+200];
	st.u32 	[%rd1543+200], %r3516;
	ld.u32 	%r3517, [%rd1140+204];
	st.u32 	[%rd1543+204], %r3517;
	ld.u32 	%r3518, [%rd1140+208];
	st.u32 	[%rd1543+208], %r3518;
	ld.u32 	%r3519, [%rd1140+212];
	st.u32 	[%rd1543+212], %r3519;
	ld.u32 	%r3520, [%rd1140+216];
	st.u32 	[%rd1543+216], %r3520;
	ld.u32 	%r3521, [%rd1140+220];
	st.u32 	[%rd1543+220], %r3521;
	ld.u32 	%r3522, [%rd1140+224];
	st.u32 	[%rd1543+224], %r3522;
	ld.u32 	%r3523, [%rd1140+228];
	st.u32 	[%rd1543+228], %r3523;
	ld.u32 	%r3524, [%rd1140+232];
	st.u32 	[%rd1543+232], %r3524;
	ld.u32 	%r3525, [%rd1140+236];
	st.u32 	[%rd1543+236], %r3525;
	ld.u32 	%r3526, [%rd1140+240];
	st.u32 	[%rd1543+240], %r3526;
	ld.u32 	%r3527, [%rd1140+244];
	st.u32 	[%rd1543+244], %r3527;
	ld.u32 	%r3528, [%rd1140+248];
	st.u32 	[%rd1543+248], %r3528;
	ld.u32 	%r3529, [%rd1140+252];
	st.u32 	[%rd1543+252], %r3529;
	ld.u32 	%r3530, [%rd1140+256];
	add.s32 	%r3531, %r3530, 1;
	st.u32 	[%rd1140+256], %r3531;
	add.s64 	%rd1143, %rd1543, %rd327;
	ld.u32 	%r3532, [%rd1143];
	add.s64 	%rd71, %rd1543, %rd1123;
	st.u32 	[%rd71], %r3532;
	st.u32 	[%rd1143], %r3465;
	add.s32 	%r3533, %r132, %r7;
	shl.b32 	%r3534, %r3533, 2;
	and.b32  	%r3535, %r3534, 120;
	add.s32 	%r3536, %r133, %r8;
	shr.u32 	%r3537, %r3536, 1;
	add.s32 	%r3538, %r3535, %r3537;
	mul.wide.u32 	%rd1145, %r3538, 4;
	add.s64 	%rd1146, %rd1543, %rd1145;
	st.u32 	[%rd1146], %r3465;
	setp.ne.s32 	%p1964, %r132, 7;
	@%p1964 bra 	$L__BB0_346;
	mul.wide.u32 	%rd1147, %r8, 4;
	add.s64 	%rd72, %rd1543, %rd1147;
	ld.u32 	%r3539, [%rd72+216];
	setp.ne.s32 	%p1965, %r3539, 2;
	@%p1965 bra 	$L__BB0_346;
	mov.b32 	%r3662, 22;
	st.u32 	[%rd72+216], %r3662;
	mov.b16 	%rs514, 1;
	bra.uni 	$L__BB0_399;
$L__BB0_346:
	ld.u32 	%r3540, [%rd71];
	setp.eq.s32 	%p1966, %r3540, 1;
	selp.b32 	%r146, -2, 2, %p1966;
	add.s32 	%r3541, %r146, %r132;
	{ // callseq 135, 0
	.param .b64 param0;
	st.param.b64 	[param0], 32;
	.param .b64 retval0;
	call.uni (retval0), 
	malloc, 
	(
	param0
	);
	ld.param.b64 	%rd1441, [retval0];
	} // callseq 135
	mov.b64 	%rd1149, 0;
	st.u64 	[%rd1441+16], %rd1149;
	st.v2.u32 	[%rd1441], {%r132, %r133};
	st.v2.u32 	[%rd1441+8], {%r3541, %r8};
	st.u64 	[%rd1441+24], %rd1543;
	add.s32 	%r3542, %r8, -4;
	{ // callseq 136, 0
	.param .b64 param0;
	st.param.b64 	[param0], 32;
	.param .b64 retval0;
	call.uni (retval0), 
	malloc, 
	(
	param0
	);
	ld.param.b64 	%rd1444, [retval0];
	} // callseq 136
	st.u64 	[%rd1444+16], %rd1149;
	st.v2.u32 	[%rd1444], {%r132, %r133};
	st.v2.u32 	[%rd1444+8], {%r3541, %r3542};
	st.u64 	[%rd1444+24], %rd1543;
	st.u64 	[%rd1441+16], %rd1444;
$L__BB0_347:
	ld.v2.u32 	{%r147, %r148}, [%rd1441];
	ld.v2.u32 	{%r151, %r152}, [%rd1441+8];
	ld.u64 	%rd78, [%rd1441+24];
	shl.b32 	%r3544, %r147, 3;
	add.s32 	%r153, %r3544, %r148;
	mul.wide.s32 	%rd1151, %r153, 4;
	add.s64 	%rd1152, %rd78, %rd1151;
	ld.u32 	%r154, [%rd1152];
	mov.b32 	%r4567, 2;
	setp.eq.s32 	%p1967, %r154, 1;
	@%p1967 bra 	$L__BB0_351;
	setp.eq.s32 	%p1968, %r154, 2;
	@%p1968 bra 	$L__BB0_352;
	setp.eq.s32 	%p1969, %r154, 22;
	@%p1969 bra 	$L__BB0_352;
	setp.eq.s32 	%p1970, %r154, 11;
	selp.u32 	%r4567, 1, 0, %p1970;
	bra.uni 	$L__BB0_352;
$L__BB0_351:
	mov.b32 	%r4567, 1;
$L__BB0_352:
	or.b32  	%r3546, %r148, %r147;
	and.b32  	%r3547, %r3546, -8;
	setp.ne.s32 	%p1971, %r3547, 0;
	max.u32 	%r3548, %r151, %r152;
	setp.gt.u32 	%p1972, %r3548, 7;
	or.pred  	%p1973, %p1972, %p1971;
	@%p1973 bra 	$L__BB0_396;
	sub.s32 	%r3549, %r147, %r151;
	abs.s32 	%r157, %r3549;
	sub.s32 	%r3550, %r148, %r152;
	abs.s32 	%r3551, %r3550;
	setp.ne.s32 	%p1974, %r157, %r3551;
	@%p1974 bra 	$L__BB0_396;
	mov.b32 	%r4568, 2;
	@%p1967 bra 	$L__BB0_358;
	setp.eq.s32 	%p1976, %r154, 2;
	@%p1976 bra 	$L__BB0_359;
	setp.eq.s32 	%p1977, %r154, 22;
	@%p1977 bra 	$L__BB0_359;
	setp.eq.s32 	%p1978, %r154, 11;
	selp.u32 	%r4568, 1, 0, %p1978;
	bra.uni 	$L__BB0_359;
$L__BB0_358:
	mov.b32 	%r4568, 1;
$L__BB0_359:
	setp.eq.s32 	%p1979, %r4568, 0;
	setp.ne.s32 	%p1980, %r4568, %r4567;
	or.pred  	%p1981, %p1979, %p1980;
	@%p1981 bra 	$L__BB0_396;
	shl.b32 	%r3554, %r151, 3;
	add.s32 	%r160, %r3554, %r152;
	mul.wide.u32 	%rd1153, %r160, 4;
	add.s64 	%rd1154, %rd78, %rd1153;
	ld.u32 	%r3555, [%rd1154];
	setp.ne.s32 	%p1982, %r3555, 0;
	@%p1982 bra 	$L__BB0_396;
	setp.lt.s32 	%p1983, %r147, %r151;
	setp.eq.s32 	%p1984, %r4567, 1;
	and.pred  	%p1985, %p1983, %p1984;
	setp.ne.s32 	%p1986, %r154, 11;
	and.pred  	%p1987, %p1985, %p1986;
	@%p1987 bra 	$L__BB0_396;
	setp.gt.s32 	%p1988, %r147, %r151;
	setp.eq.s32 	%p1989, %r4567, 2;
	setp.ne.s32 	%p1990, %r154, 22;
	and.pred  	%p1991, %p1989, %p1990;
	and.pred  	%p1992, %p1991, %p1988;
	@%p1992 bra 	$L__BB0_396;
	setp.eq.s32 	%p1993, %r154, 22;
	@%p1993 bra 	$L__BB0_365;
	@%p1986 bra 	$L__BB0_377;
$L__BB0_365:
	setp.le.s32 	%p1995, %r147, %r151;
	selp.b32 	%r161, 1, -1, %p1995;
	add.s32 	%r4570, %r147, %r161;
	setp.eq.s32 	%p1996, %r4570, %r151;
	@%p1996 bra 	$L__BB0_376;
	setp.gt.s32 	%p1997, %r148, %r152;
	selp.b32 	%r163, -1, 1, %p1997;
	setp.eq.s32 	%p1998, %r154, 11;
	selp.u32 	%r3556, 1, 0, %p1998;
	setp.eq.s32 	%p1999, %r154, 2;
	selp.b32 	%r3557, 2, %r3556, %p1993;
	selp.b32 	%r164, 2, %r3557, %p1999;
	mov.b16 	%rs419, 0;
	mov.u32 	%r4569, %r148;
$L__BB0_367:
	add.s32 	%r4569, %r4569, %r163;
	shl.b32 	%r3558, %r4570, 3;
	add.s32 	%r3559, %r3558, %r4569;
	mul.wide.s32 	%rd1155, %r3559, 4;
	add.s64 	%rd1156, %rd78, %rd1155;
	ld.u32 	%r168, [%rd1156];
	setp.eq.s32 	%p2001, %r168, 0;
	mov.b16 	%rs420, 0;
	@%p2001 bra 	$L__BB0_375;
	and.b16  	%rs334, %rs419, 255;
	setp.ne.s16 	%p2002, %rs334, 0;
	@%p2002 bra 	$L__BB0_2236;
	mov.b32 	%r4571, 2;
	setp.eq.s32 	%p2003, %r168, 1;
	@%p2003 bra 	$L__BB0_373;
	setp.eq.s32 	%p2004, %r168, 2;
	@%p2004 bra 	$L__BB0_374;
	setp.eq.s32 	%p2005, %r168, 22;
	@%p2005 bra 	$L__BB0_374;
	setp.eq.s32 	%p2006, %r168, 11;
	selp.u32 	%r4571, 1, 0, %p2006;
	bra.uni 	$L__BB0_374;
$L__BB0_373:
	mov.b32 	%r4571, 1;
$L__BB0_374:
	setp.eq.s32 	%p2007, %r4571, %r164;
	mov.b16 	%rs420, 1;
	@%p2007 bra 	$L__BB0_2236;
$L__BB0_375:
	add.s32 	%r4570, %r4570, %r161;
	setp.eq.s32 	%p2008, %r4570, %r151;
	mov.u16 	%rs419, %rs420;
	@%p2008 bra 	$L__BB0_376;
	bra.uni 	$L__BB0_367;
$L__BB0_376:
	@%p1993 bra 	$L__BB0_385;
$L__BB0_377:
	setp.eq.s32 	%p2010, %r154, 11;
	setp.lt.s32 	%p2011, %r157, 2;
	or.pred  	%p2012, %p2011, %p2010;
	@%p2012 bra 	$L__BB0_385;
	add.s32 	%r3564, %r151, %r147;
	add.s32 	%r3565, %r152, %r148;
	shr.u32 	%r3566, %r3565, 1;
	shl.b32 	%r3567, %r3564, 2;
	and.b32  	%r3568, %r3567, 2147483640;
	add.s32 	%r3569, %r3568, %r3566;
	mul.wide.u32 	%rd1159, %r3569, 4;
	add.s64 	%rd1160, %rd78, %rd1159;
	ld.u32 	%r172, [%rd1160];
	setp.eq.s32 	%p2013, %r172, 0;
	@%p2013 bra 	$L__BB0_396;
	mov.b32 	%r4572, 2;
	setp.eq.s32 	%p2014, %r172, 1;
	@%p2014 bra 	$L__BB0_383;
	setp.eq.s32 	%p2015, %r172, 2;
	@%p2015 bra 	$L__BB0_384;
	setp.eq.s32 	%p2016, %r172, 22;
	@%p2016 bra 	$L__BB0_384;
	setp.eq.s32 	%p2017, %r172, 11;
	selp.u32 	%r4572, 1, 0, %p2017;
	bra.uni 	$L__BB0_384;
$L__BB0_383:
	mov.b32 	%r4572, 1;
$L__BB0_384:
	setp.eq.s32 	%p2018, %r154, 1;
	selp.u32 	%r3572, 1, 0, %p2018;
	setp.eq.s32 	%p2019, %r154, 2;
	selp.b32 	%r3573, 2, %r3572, %p2019;
	setp.eq.s32 	%p2020, %r3573, %r4572;
	@%p2020 bra 	$L__BB0_396;
$L__BB0_385:
	{ // callseq 138, 0
	.param .b64 param0;
	st.param.b64 	[param0], 320;
	.param .b64 retval0;
	call.uni (retval0), 
	malloc, 
	(
	param0
	);
	ld.param.b64 	%rd1161, [retval0];
	} // callseq 138
	mov.b64 	%rd1163, 0;
	st.u64 	[%rd1161+264], %rd1163;
	st.u64 	[%rd1161+272], %rd1163;
	st.u64 	[%rd1161+280], %rd1163;
	st.u64 	[%rd1161+288], %rd1163;
	mov.b32 	%r3574, 1000000000;
	mov.b32 	%r3575, -1000000000;
	st.v2.u32 	[%rd1161+304], {%r3575, %r3574};
	st.u64 	[%rd1543+272], %rd1161;
	ld.u64 	%rd1164, [%rd1543+288];
	st.u64 	[%rd1161+288], %rd1164;
	ld.u64 	%rd1165, [%rd1543+272];
	st.u64 	[%rd1165+280], %rd1543;
	ld.u64 	%rd1543, [%rd1543+272];
	ld.u64 	%rd1166, [%rd1543+288];
	ld.u8 	%rs336, [%rd1166+296];
	setp.eq.s16 	%p2021, %rs336, 0;
	selp.u16 	%rs337, 1, 0, %p2021;
	st.u8 	[%rd1543+296], %rs337;
	st.v2.u32 	[%rd1543+304], {%r3575, %r3574};
	ld.u32 	%r3576, [%rd78];
	st.u32 	[%rd1543], %r3576;
	ld.u32 	%r3577, [%rd78+4];
	st.u32 	[%rd1543+4], %r3577;
	ld.u32 	%r3578, [%rd78+8];
	st.u32 	[%rd1543+8], %r3578;
	ld.u32 	%r3579, [%rd78+12];
	st.u32 	[%rd1543+12], %r3579;
	ld.u32 	%r3580, [%rd78+16];
	st.u32 	[%rd1543+16], %r3580;
	ld.u32 	%r3581, [%rd78+20];
	st.u32 	[%rd1543+20], %r3581;
	ld.u32 	%r3582, [%rd78+24];
	st.u32 	[%rd1543+24], %r3582;
	ld.u32 	%r3583, [%rd78+28];
	st.u32 	[%rd1543+28], %r3583;
	ld.u32 	%r3584, [%rd78+32];
	st.u32 	[%rd1543+32], %r3584;
	ld.u32 	%r3585, [%rd78+36];
	st.u32 	[%rd1543+36], %r3585;
	ld.u32 	%r3586, [%rd78+40];
	st.u32 	[%rd1543+40], %r3586;
	ld.u32 	%r3587, [%rd78+44];
	st.u32 	[%rd1543+44], %r3587;
	ld.u32 	%r3588, [%rd78+48];
	st.u32 	[%rd1543+48], %r3588;
	ld.u32 	%r3589, [%rd78+52];
	st.u32 	[%rd1543+52], %r3589;
	ld.u32 	%r3590, [%rd78+56];
	st.u32 	[%rd1543+56], %r3590;
	ld.u32 	%r3591, [%rd78+60];
	st.u32 	[%rd1543+60], %r3591;
	ld.u32 	%r3592, [%rd78+64];
	st.u32 	[%rd1543+64], %r3592;
	ld.u32 	%r3593, [%rd78+68];
	st.u32 	[%rd1543+68], %r3593;
	ld.u32 	%r3594, [%rd78+72];
	st.u32 	[%rd1543+72], %r3594;
	ld.u32 	%r3595, [%rd78+76];
	st.u32 	[%rd1543+76], %r3595;
	ld.u32 	%r3596, [%rd78+80];
	st.u32 	[%rd1543+80], %r3596;
	ld.u32 	%r3597, [%rd78+84];
	st.u32 	[%rd1543+84], %r3597;
	ld.u32 	%r3598, [%rd78+88];
	st.u32 	[%rd1543+88], %r3598;
	ld.u32 	%r3599, [%rd78+92];
	st.u32 	[%rd1543+92], %r3599;
	ld.u32 	%r3600, [%rd78+96];
	st.u32 	[%rd1543+96], %r3600;
	ld.u32 	%r3601, [%rd78+100];
	st.u32 	[%rd1543+100], %r3601;
	ld.u32 	%r3602, [%rd78+104];
	st.u32 	[%rd1543+104], %r3602;
	ld.u32 	%r3603, [%rd78+108];
	st.u32 	[%rd1543+108], %r3603;
	ld.u32 	%r3604, [%rd78+112];
	st.u32 	[%rd1543+112], %r3604;
	ld.u32 	%r3605, [%rd78+116];
	st.u32 	[%rd1543+116], %r3605;
	ld.u32 	%r3606, [%rd78+120];
	st.u32 	[%rd1543+120], %r3606;
	ld.u32 	%r3607, [%rd78+124];
	st.u32 	[%rd1543+124], %r3607;
	ld.u32 	%r3608, [%rd78+128];
	st.u32 	[%rd1543+128], %r3608;
	ld.u32 	%r3609, [%rd78+132];
	st.u32 	[%rd1543+132], %r3609;
	ld.u32 	%r3610, [%rd78+136];
	st.u32 	[%rd1543+136], %r3610;
	ld.u32 	%r3611, [%rd78+140];
	st.u32 	[%rd1543+140], %r3611;
	ld.u32 	%r3612, [%rd78+144];
	st.u32 	[%rd1543+144], %r3612;
	ld.u32 	%r3613, [%rd78+148];
	st.u32 	[%rd1543+148], %r3613;
	ld.u32 	%r3614, [%rd78+152];
	st.u32 	[%rd1543+152], %r3614;
	ld.u32 	%r3615, [%rd78+156];
	st.u32 	[%rd1543+156], %r3615;
	ld.u32 	%r3616, [%rd78+160];
	st.u32 	[%rd1543+160], %r3616;
	ld.u32 	%r3617, [%rd78+164];
	st.u32 	[%rd1543+164], %r3617;
	ld.u32 	%r3618, [%rd78+168];
	st.u32 	[%rd1543+168], %r3618;
	ld.u32 	%r3619, [%rd78+172];
	st.u32 	[%rd1543+172], %r3619;
	ld.u32 	%r3620, [%rd78+176];
	st.u32 	[%rd1543+176], %r3620;
	ld.u32 	%r3621, [%rd78+180];
	st.u32 	[%rd1543+180], %r3621;
	ld.u32 	%r3622, [%rd78+184];
	st.u32 	[%rd1543+184], %r3622;
	ld.u32 	%r3623, [%rd78+188];
	st.u32 	[%rd1543+188], %r3623;
	ld.u32 	%r3624, [%rd78+192];
	st.u32 	[%rd1543+192], %r3624;
	ld.u32 	%r3625, [%rd78+196];
	st.u32 	[%rd1543+196], %r3625;
	ld.u32 	%r3626, [%rd78+200];
	st.u32 	[%rd1543+200], %r3626;
	ld.u32 	%r3627, [%rd78+204];
	st.u32 	[%rd1543+204], %r3627;
	ld.u32 	%r3628, [%rd78+208];
	st.u32 	[%rd1543+208], %r3628;
	ld.u32 	%r3629, [%rd78+212];
	st.u32 	[%rd1543+212], %r3629;
	ld.u32 	%r3630, [%rd78+216];
	st.u32 	[%rd1543+216], %r3630;
	ld.u32 	%r3631, [%rd78+220];
	st.u32 	[%rd1543+220], %r3631;
	ld.u32 	%r3632, [%rd78+224];
	st.u32 	[%rd1543+224], %r3632;
	ld.u32 	%r3633, [%rd78+228];
	st.u32 	[%rd1543+228], %r3633;
	ld.u32 	%r3634, [%rd78+232];
	st.u32 	[%rd1543+232], %r3634;
	ld.u32 	%r3635, [%rd78+236];
	st.u32 	[%rd1543+236], %r3635;
	ld.u32 	%r3636, [%rd78+240];
	st.u32 	[%rd1543+240], %r3636;
	ld.u32 	%r3637, [%rd78+244];
	st.u32 	[%rd1543+244], %r3637;
	ld.u32 	%r3638, [%rd78+248];
	st.u32 	[%rd1543+248], %r3638;
	ld.u32 	%r3639, [%rd78+252];
	st.u32 	[%rd1543+252], %r3639;
	ld.u32 	%r3640, [%rd1166+256];
	add.s32 	%r3641, %r3640, 1;
	st.u32 	[%rd1166+256], %r3641;
	mul.wide.s32 	%rd1167, %r153, 4;
	add.s64 	%rd1168, %rd1543, %rd1167;
	ld.u32 	%r3642, [%rd1168];
	mul.wide.u32 	%rd1169, %r160, 4;
	add.s64 	%rd80, %rd1543, %rd1169;
	st.u32 	[%rd80], %r3642;
	mov.b32 	%r3643, 0;
	st.u32 	[%rd1168], %r3643;
	add.s32 	%r3644, %r151, %r147;
	shr.u32 	%r3645, %r3644, 31;
	add.s32 	%r3646, %r3644, %r3645;
	shl.b32 	%r3647, %r3646, 2;
	and.b32  	%r3648, %r3647, -8;
	add.s32 	%r3649, %r152, %r148;
	shr.u32 	%r3650, %r3649, 31;
	add.s32 	%r3651, %r3649, %r3650;
	shr.s32 	%r3652, %r3651, 1;
	add.s32 	%r3653, %r3648, %r3652;
	mul.wide.s32 	%rd1170, %r3653, 4;
	add.s64 	%rd1171, %rd1543, %rd1170;
	st.u32 	[%rd1171], %r3643;
	setp.eq.s32 	%p2022, %r151, 7;
	@%p2022 bra 	$L__BB0_387;
	setp.ne.s32 	%p2023, %r151, 0;
	@%p2023 bra 	$L__BB0_395;
$L__BB0_387:
	ld.u32 	%r175, [%rd80];
	add.s32 	%r3654, %r175, -1;
	setp.gt.u32 	%p2024, %r3654, 1;
	@%p2024 bra 	$L__BB0_395;
	setp.eq.s32 	%p2025, %r151, 7;
	@%p2025 bra 	$L__BB0_391;
	setp.ne.s32 	%p2026, %r151, 0;
	@%p2026 bra 	$L__BB0_392;
	mul.wide.u32 	%rd1174, %r152, 4;
	add.s64 	%rd1175, %rd1543, %rd1174;
	ld.u32 	%r3656, [%rd1175];
	setp.eq.s32 	%p2028, %r3656, 2;
	@%p2028 bra 	$L__BB0_395;
	bra.uni 	$L__BB0_392;
$L__BB0_391:
	mul.wide.u32 	%rd1172, %r152, 4;
	add.s64 	%rd1173, %rd1543, %rd1172;
	ld.u32 	%r3655, [%rd1173+224];
	setp.eq.s32 	%p2027, %r3655, 1;
	@%p2027 bra 	$L__BB0_395;
$L__BB0_392:
	setp.ne.s32 	%p2029, %r175, 1;
	@%p2029 bra 	$L__BB0_394;
	mov.b32 	%r3658, 11;
	st.u32 	[%rd80], %r3658;
	bra.uni 	$L__BB0_395;
$L__BB0_394:
	mov.b32 	%r3657, 22;
	st.u32 	[%rd80], %r3657;
$L__BB0_395:
	add.s32 	%r3659, %r151, %r146;
	add.s32 	%r3660, %r152, 2;
	{ // callseq 139, 0
	.param .b64 param0;
	st.param.b64 	[param0], 32;
	.param .b64 retval0;
	call.uni (retval0), 
	malloc, 
	(
	param0
	);
	ld.param.b64 	%rd1176, [retval0];
	} // callseq 139
	mov.b64 	%rd1178, 0;
	st.u64 	[%rd1176+16], %rd1178;
	st.v2.u32 	[%rd1176], {%r151, %r152};
	st.v2.u32 	[%rd1176+8], {%r3659, %r3660};
	st.u64 	[%rd1176+24], %rd1543;
	st.u64 	[%rd1444+16], %rd1176;
	add.s32 	%r3661, %r152, -2;
	{ // callseq 140, 0
	.param .b64 param0;
	st.param.b64 	[param0], 32;
	.param .b64 retval0;
	call.uni (retval0), 
	malloc, 
	(
	param0
	);
	ld.param.b64 	%rd1179, [retval0];
	} // callseq 140
	st.u64 	[%rd1179+16], %rd1178;
	st.v2.u32 	[%rd1179], {%r151, %r152};
	st.v2.u32 	[%rd1179+8], {%r3659, %r3661};
	st.u64 	[%rd1179+24], %rd1543;
	st.u64 	[%rd1176+16], %rd1179;
$L__BB0_396:
	ld.u64 	%rd1443, [%rd1444+16];
	setp.eq.s64 	%p2030, %rd1443, 0;
	@%p2030 bra 	$L__BB0_398;
$L__BB0_397:
	mov.u64 	%rd1444, %rd1443;
	ld.u64 	%rd1443, [%rd1444+16];
	setp.ne.s64 	%p2031, %rd1443, 0;
	@%p2031 bra 	$L__BB0_397;
$L__BB0_398:
	ld.u64 	%rd86, [%rd1441+16];
	{ // callseq 141, 0
	.param .b64 param0;
	st.param.b64 	[param0], %rd1441;
	call.uni 
	free, 
	(
	param0
	);
	} // callseq 141
	setp.ne.s64 	%p2032, %rd86, 0;
	mov.b16 	%rs514, 1;
	mov.u64 	%rd1441, %rd86;
	@%p2032 bra 	$L__BB0_347;
$L__BB0_399:
	add.s32 	%r176, %r8, 2;
	ld.u64 	%rd1181, [%rd1543+288];
	setp.eq.s64 	%p2033, %rd1181, 0;
	selp.b64 	%rd88, %rd1543, %rd1181, %p2033;
	mul.wide.u32 	%rd1182, %r9, 4;
	add.s64 	%rd1183, %rd88, %rd1182;
	ld.u32 	%r177, [%rd1183];
	mov.b32 	%r4573, 2;
	setp.eq.s32 	%p2034, %r177, 1;
	@%p2034 bra 	$L__BB0_403;
	setp.eq.s32 	%p2035, %r177, 2;
	@%p2035 bra 	$L__BB0_404;
	setp.eq.s32 	%p2036, %r177, 22;
	@%p2036 bra 	$L__BB0_404;
	setp.eq.s32 	%p2037, %r177, 11;
	selp.u32 	%r4573, 1, 0, %p2037;
	bra.uni 	$L__BB0_404;
$L__BB0_403:
	mov.b32 	%r4573, 1;
$L__BB0_404:
	setp.gt.u32 	%p2038, %r4532, 47;
	setp.gt.u32 	%p2039, %r8, 5;
	or.pred  	%p2040, %p2038, %p2039;
	@%p2040 bra 	$L__BB0_2223;
	mov.b32 	%r4574, 2;
	setp.eq.s32 	%p2041, %r177, 1;
	@%p2041 bra 	$L__BB0_409;
	setp.eq.s32 	%p2042, %r177, 2;
	@%p2042 bra 	$L__BB0_410;
	setp.eq.s32 	%p2043, %r177, 22;
	@%p2043 bra 	$L__BB0_410;
	setp.eq.s32 	%p2044, %r177, 11;
	selp.u32 	%r4574, 1, 0, %p2044;
	bra.uni 	$L__BB0_410;
$L__BB0_409:
	mov.b32 	%r4574, 1;
$L__BB0_410:
	setp.eq.s32 	%p2045, %r4574, 0;
	setp.ne.s32 	%p2046, %r4574, %r4573;
	or.pred  	%p2047, %p2045, %p2046;
	@%p2047 bra 	$L__BB0_2223;
	shl.b32 	%r3668, %r132, 3;
	or.b32  	%r182, %r3668, %r8;
	mul.wide.u32 	%rd1184, %r182, 4;
	add.s64 	%rd89, %rd88, %rd1184;
	ld.u32 	%r3669, [%rd89+8];
	setp.ne.s32 	%p2048, %r3669, 0;
	@%p2048 bra 	$L__BB0_2223;
	setp.eq.s32 	%p2049, %r4573, 1;
	setp.ne.s32 	%p2050, %r177, 11;
	and.pred  	%p2051, %p2049, %p2050;
	@%p2051 bra 	$L__BB0_2223;
	setp.eq.s32 	%p2052, %r177, 22;
	@%p2052 bra 	$L__BB0_415;
	setp.ne.s32 	%p2053, %r177, 11;
	@%p2053 bra 	$L__BB0_426;
$L__BB0_415:
	ld.u32 	%r183, [%rd89+-28];
	mov.b32 	%r4575, 2;
	setp.gt.s32 	%p2054, %r183, 1;
	@%p2054 bra 	$L__BB0_419;
	setp.eq.s32 	%p2057, %r183, 0;
	@%p2057 bra 	$L__BB0_424;
	setp.eq.s32 	%p2058, %r183, 1;
	@%p2058 bra 	$L__BB0_418;
	bra.uni 	$L__BB0_421;
$L__BB0_418:
	mov.b32 	%r4575, 1;
	bra.uni 	$L__BB0_422;
$L__BB0_419:
	setp.eq.s32 	%p2055, %r183, 2;
	@%p2055 bra 	$L__BB0_422;
	setp.eq.s32 	%p2056, %r183, 22;
	@%p2056 bra 	$L__BB0_422;
$L__BB0_421:
	setp.eq.s32 	%p2059, %r183, 11;
	selp.u32 	%r4575, 1, 0, %p2059;
$L__BB0_422:
	setp.eq.s32 	%p2060, %r177, 11;
	selp.u32 	%r3672, 1, 0, %p2060;
	setp.eq.s32 	%p2061, %r177, 22;
	setp.eq.s32 	%p2062, %r177, 2;
	selp.b32 	%r3673, 2, %r3672, %p2061;
	selp.b32 	%r3674, 2, %r3673, %p2062;
	setp.ne.s32 	%p2063, %r4575, %r3674;
	@%p2063 bra 	$L__BB0_424;
	mov.u64 	%rd1185, $str;
	cvta.global.u64 	%rd1186, %rd1185;
	{ // callseq 142, 0
	.param .b64 param0;
	st.param.b64 	[param0], %rd1186;
	.param .b64 param1;
	st.param.b64 	[param1], 0;
	.param .b32 retval0;
	call.uni (retval0), 
	vprintf, 
	(
	param0, 
	param1
	);
	ld.param.b32 	%r3675, [retval0];
	} // callseq 142
	bra.uni 	$L__BB0_2223;
$L__BB0_424:
	setp.eq.s32 	%p2064, %r177, 11;
	@%p2064 bra 	$L__BB0_433;
	setp.eq.s32 	%p2065, %r177, 22;
	@%p2065 bra 	$L__BB0_433;
$L__BB0_426:
	add.s32 	%r3677, %r132, %r7;
	cvt.u16.u32 	%rs340, %r8;
	cvt.u16.u32 	%rs341, %r176;
	add.s16 	%rs342, %rs341, %rs340;
	shr.u16 	%rs343, %rs342, 1;
	cvt.u32.u16 	%r3678, %rs343;
	shl.b32 	%r3679, %r3677, 2;
	and.b32  	%r3680, %r3679, 56;
	add.s32 	%r3681, %r3680, %r3678;
	mul.wide.u32 	%rd1187, %r3681, 4;
	add.s64 	%rd1188, %rd88, %rd1187;
	ld.u32 	%r186, [%rd1188];
	setp.eq.s32 	%p2066, %r186, 0;
	@%p2066 bra 	$L__BB0_2223;
	mov.b32 	%r4576, 2;
	setp.eq.s32 	%p2067, %r186, 1;
	@%p2067 bra 	$L__BB0_431;
	setp.eq.s32 	%p2068, %r186, 2;
	@%p2068 bra 	$L__BB0_432;
	setp.eq.s32 	%p2069, %r186, 22;
	@%p2069 bra 	$L__BB0_432;
	setp.eq.s32 	%p2070, %r186, 11;
	selp.u32 	%r4576, 1, 0, %p2070;
	bra.uni 	$L__BB0_432;
$L__BB0_431:
	mov.b32 	%r4576, 1;
$L__BB0_432:
	setp.eq.s32 	%p2071, %r177, 1;
	selp.u32 	%r3684, 1, 0, %p2071;
	setp.eq.s32 	%p2072, %r177, 2;
	selp.b32 	%r3685, 2, %r3684, %p2072;
	setp.eq.s32 	%p2073, %r3685, %r4576;
	@%p2073 bra 	$L__BB0_2223;
$L__BB0_433:
	and.b16  	%rs344, %rs514, 255;
	setp.ne.s16 	%p2074, %rs344, 0;
	@%p2074 bra 	$L__BB0_435;
	{ // callseq 144, 0
	.param .b64 param0;
	st.param.b64 	[param0], 320;
	.param .b64 retval0;
	call.uni (retval0), 
	malloc, 
	(
	param0
	);
	ld.param.b64 	%rd1194, [retval0];
	} // callseq 144
	mov.b64 	%rd1196, 0;
	st.u64 	[%rd1194+264], %rd1196;
	st.u64 	[%rd1194+272], %rd1196;
	st.u64 	[%rd1194+280], %rd1196;
	mov.b32 	%r3688, 1000000000;
	mov.b32 	%r3689, -1000000000;
	st.v2.u32 	[%rd1194+304], {%r3689, %r3688};
	st.u64 	[%rd1543+264], %rd1194;
	st.u64 	[%rd1194+288], %rd1543;
	ld.u64 	%rd1197, [%rd1543+264];
	st.u64 	[%rd1197+280], %rd1196;
	ld.u64 	%rd1543, [%rd1543+264];
	bra.uni 	$L__BB0_436;
$L__BB0_435:
	{ // callseq 143, 0
	.param .b64 param0;
	st.param.b64 	[param0], 320;
	.param .b64 retval0;
	call.uni (retval0), 
	malloc, 
	(
	param0
	);
	ld.param.b64 	%rd1189, [retval0];
	} // callseq 143
	mov.b64 	%rd1191, 0;
	st.u64 	[%rd1189+264], %rd1191;
	st.u64 	[%rd1189+272], %rd1191;
	st.u64 	[%rd1189+280], %rd1191;
	st.u64 	[%rd1189+288], %rd1191;
	mov.b32 	%r3686, 1000000000;
	mov.b32 	%r3687, -1000000000;
	st.v2.u32 	[%rd1189+304], {%r3687, %r3686};
	st.u64 	[%rd1543+272], %rd1189;
	ld.u64 	%rd1192, [%rd1543+288];
	st.u64 	[%rd1189+288], %rd1192;
	ld.u64 	%rd1193, [%rd1543+272];
	st.u64 	[%rd1193+280], %rd1543;
	ld.u64 	%rd1543, [%rd1543+272];
$L__BB0_436:
	ld.u64 	%rd1198, [%rd1543+288];
	ld.u8 	%rs345, [%rd1198+296];
	setp.eq.s16 	%p2075, %rs345, 0;
	selp.u16 	%rs346, 1, 0, %p2075;
	st.u8 	[%rd1543+296], %rs346;
	mov.b32 	%r3690, 1000000000;
	mov.b32 	%r3691, -1000000000;
	st.v2.u32 	[%rd1543+304], {%r3691, %r3690};
	mov.b32 	%r3692, 0;
	st.u32 	[%rd1543+256], %r3692;
	mov.b64 	%rd1199, 0;
	st.u64 	[%rd1543+264], %rd1199;
	st.u64 	[%rd1543+272], %rd1199;
	ld.u32 	%r3693, [%rd1198];
	st.u32 	[%rd1543], %r3693;
	ld.u32 	%r3694, [%rd1198+4];
	st.u32 	[%rd1543+4], %r3694;
	ld.u32 	%r3695, [%rd1198+8];
	st.u32 	[%rd1543+8], %r3695;
	ld.u32 	%r3696, [%rd1198+12];
	st.u32 	[%rd1543+12], %r3696;
	ld.u32 	%r3697, [%rd1198+16];
	st.u32 	[%rd1543+16], %r3697;
	ld.u32 	%r3698, [%rd1198+20];
	st.u32 	[%rd1543+20], %r3698;
	ld.u32 	%r3699, [%rd1198+24];
	st.u32 	[%rd1543+24], %r3699;
	ld.u32 	%r3700, [%rd1198+28];
	st.u32 	[%rd1543+28], %r3700;
	ld.u32 	%r3701, [%rd1198+32];
	st.u32 	[%rd1543+32], %r3701;
	ld.u32 	%r3702, [%rd1198+36];
	st.u32 	[%rd1543+36], %r3702;
	ld.u32 	%r3703, [%rd1198+40];
	st.u32 	[%rd1543+40], %r3703;
	ld.u32 	%r3704, [%rd1198+44];
	st.u32 	[%rd1543+44], %r3704;
	ld.u32 	%r3705, [%rd1198+48];
	st.u32 	[%rd1543+48], %r3705;
	ld.u32 	%r3706, [%rd1198+52];
	st.u32 	[%rd1543+52], %r3706;
	ld.u32 	%r3707, [%rd1198+56];
	st.u32 	[%rd1543+56], %r3707;
	ld.u32 	%r3708, [%rd1198+60];
	st.u32 	[%rd1543+60], %r3708;
	ld.u32 	%r3709, [%rd1198+64];
	st.u32 	[%rd1543+64], %r3709;
	ld.u32 	%r3710, [%rd1198+68];
	st.u32 	[%rd1543+68], %r3710;
	ld.u32 	%r3711, [%rd1198+72];
	st.u32 	[%rd1543+72], %r3711;
	ld.u32 	%r3712, [%rd1198+76];
	st.u32 	[%rd1543+76], %r3712;
	ld.u32 	%r3713, [%rd1198+80];
	st.u32 	[%rd1543+80], %r3713;
	ld.u32 	%r3714, [%rd1198+84];
	st.u32 	[%rd1543+84], %r3714;
	ld.u32 	%r3715, [%rd1198+88];
	st.u32 	[%rd1543+88], %r3715;
	ld.u32 	%r3716, [%rd1198+92];
	st.u32 	[%rd1543+92], %r3716;
	ld.u32 	%r3717, [%rd1198+96];
	st.u32 	[%rd1543+96], %r3717;
	ld.u32 	%r3718, [%rd1198+100];
	st.u32 	[%rd1543+100], %r3718;
	ld.u32 	%r3719, [%rd1198+104];
	st.u32 	[%rd1543+104], %r3719;
	ld.u32 	%r3720, [%rd1198+108];
	st.u32 	[%rd1543+108], %r3720;
	ld.u32 	%r3721, [%rd1198+112];
	st.u32 	[%rd1543+112], %r3721;
	ld.u32 	%r3722, [%rd1198+116];
	st.u32 	[%rd1543+116], %r3722;
	ld.u32 	%r3723, [%rd1198+120];
	st.u32 	[%rd1543+120], %r3723;
	ld.u32 	%r3724, [%rd1198+124];
	st.u32 	[%rd1543+124], %r3724;
	ld.u32 	%r3725, [%rd1198+128];
	st.u32 	[%rd1543+128], %r3725;
	ld.u32 	%r3726, [%rd1198+132];
	st.u32 	[%rd1543+132], %r3726;
	ld.u32 	%r3727, [%rd1198+136];
	st.u32 	[%rd1543+136], %r3727;
	ld.u32 	%r3728, [%rd1198+140];
	st.u32 	[%rd1543+140], %r3728;
	ld.u32 	%r3729, [%rd1198+144];
	st.u32 	[%rd1543+144], %r3729;
	ld.u32 	%r3730, [%rd1198+148];
	st.u32 	[%rd1543+148], %r3730;
	ld.u32 	%r3731, [%rd1198+152];
	st.u32 	[%rd1543+152], %r3731;
	ld.u32 	%r3732, [%rd1198+156];
	st.u32 	[%rd1543+156], %r3732;
	ld.u32 	%r3733, [%rd1198+160];
	st.u32 	[%rd1543+160], %r3733;
	ld.u32 	%r3734, [%rd1198+164];
	st.u32 	[%rd1543+164], %r3734;
	ld.u32 	%r3735, [%rd1198+168];
	st.u32 	[%rd1543+168], %r3735;
	ld.u32 	%r3736, [%rd1198+172];
	st.u32 	[%rd1543+172], %r3736;
	ld.u32 	%r3737, [%rd1198+176];
	st.u32 	[%rd1543+176], %r3737;
	ld.u32 	%r3738, [%rd1198+180];
	st.u32 	[%rd1543+180], %r3738;
	ld.u32 	%r3739, [%rd1198+184];
	st.u32 	[%rd1543+184], %r3739;
	ld.u32 	%r3740, [%rd1198+188];
	st.u32 	[%rd1543+188], %r3740;
	ld.u32 	%r3741, [%rd1198+192];
	st.u32 	[%rd1543+192], %r3741;
	ld.u32 	%r3742, [%rd1198+196];
	st.u32 	[%rd1543+196], %r3742;
	ld.u32 	%r3743, [%rd1198+200];
	st.u32 	[%rd1543+200], %r3743;
	ld.u32 	%r3744, [%rd1198+204];
	st.u32 	[%rd1543+204], %r3744;
	ld.u32 	%r3745, [%rd1198+208];
	st.u32 	[%rd1543+208], %r3745;
	ld.u32 	%r3746, [%rd1198+212];
	st.u32 	[%rd1543+212], %r3746;
	ld.u32 	%r3747, [%rd1198+216];
	st.u32 	[%rd1543+216], %r3747;
	ld.u32 	%r3748, [%rd1198+220];
	st.u32 	[%rd1543+220], %r3748;
	ld.u32 	%r3749, [%rd1198+224];
	st.u32 	[%rd1543+224], %r3749;
	ld.u32 	%r3750, [%rd1198+228];
	st.u32 	[%rd1543+228], %r3750;
	ld.u32 	%r3751, [%rd1198+232];
	st.u32 	[%rd1543+232], %r3751;
	ld.u32 	%r3752, [%rd1198+236];
	st.u32 	[%rd1543+236], %r3752;
	ld.u32 	%r3753, [%rd1198+240];
	st.u32 	[%rd1543+240], %r3753;
	ld.u32 	%r3754, [%rd1198+244];
	st.u32 	[%rd1543+244], %r3754;
	ld.u32 	%r3755, [%rd1198+248];
	st.u32 	[%rd1543+248], %r3755;
	ld.u32 	%r3756, [%rd1198+252];
	st.u32 	[%rd1543+252], %r3756;
	ld.u32 	%r3757, [%rd1198+256];
	add.s32 	%r3758, %r3757, 1;
	st.u32 	[%rd1198+256], %r3758;
	add.s64 	%rd1201, %rd1543, %rd1182;
	ld.u32 	%r3759, [%rd1201];
	add.s64 	%rd93, %rd1543, %rd1184;
	st.u32 	[%rd93+8], %r3759;
	st.u32 	[%rd1201], %r3692;
	add.s32 	%r3760, %r132, %r7;
	shl.b32 	%r3761, %r3760, 2;
	and.b32  	%r3762, %r3761, 56;
	cvt.u16.u32 	%rs347, %r8;
	cvt.u16.u32 	%rs348, %r176;
	add.s16 	%rs349, %rs348, %rs347;
	shr.u16 	%rs350, %rs349, 1;
	cvt.u32.u16 	%r3763, %rs350;
	add.s32 	%r3764, %r3762, %r3763;
	mul.wide.u32 	%rd1203, %r3764, 4;
	add.s64 	%rd1204, %rd1543, %rd1203;
	st.u32 	[%rd1204], %r3692;
	setp.ne.s32 	%p2076, %r7, 5;
	ld.u32 	%r189, [%rd93+8];
	@%p2076 bra 	$L__BB0_442;
	add.s32 	%r3765, %r189, -1;
	setp.gt.u32 	%p2077, %r3765, 1;
	@%p2077 bra 	$L__BB0_442;
	mul.wide.u32 	%rd1205, %r8, 4;
	add.s64 	%rd1206, %rd1543, %rd1205;
	ld.u32 	%r3766, [%rd1206+232];
	setp.eq.s32 	%p2078, %r3766, 1;
	@%p2078 bra 	$L__BB0_442;
	setp.ne.s32 	%p2079, %r189, 1;
	@%p2079 bra 	$L__BB0_441;
	mov.b32 	%r3768, 11;
	st.u32 	[%rd93+8], %r3768;
	mov.b16 	%rs514, 1;
	bra.uni 	$L__BB0_2223;
$L__BB0_441:
	mov.b32 	%r3767, 22;
	st.u32 	[%rd93+8], %r3767;
	mov.b16 	%rs514, 1;
	bra.uni 	$L__BB0_2223;
$L__BB0_442:
	setp.eq.s32 	%p2080, %r189, 1;
	selp.b32 	%r190, -2, 2, %p2080;
	add.s32 	%r3769, %r190, %r132;
	add.s32 	%r3770, %r8, 4;
	{ // callseq 145, 0
	.param .b64 param0;
	st.param.b64 	[param0], 32;
	.param .b64 retval0;
	call.uni (retval0), 
	malloc, 
	(
	param0
	);
	ld.param.b64 	%rd1449, [retval0];
	} // callseq 145
	mov.b64 	%rd1208, 0;
	st.u64 	[%rd1449+16], %rd1208;
	st.v2.u32 	[%rd1449], {%r132, %r176};
	st.v2.u32 	[%rd1449+8], {%r3769, %r3770};
	st.u64 	[%rd1449+24], %rd1543;
	{ // callseq 146, 0
	.param .b64 param0;
	st.param.b64 	[param0], 32;
	.param .b64 retval0;
	call.uni (retval0), 
	malloc, 
	(
	param0
	);
	ld.param.b64 	%rd1452, [retval0];
	} // callseq 146
	st.u64 	[%rd1452+16], %rd1208;
	st.v2.u32 	[%rd1452], {%r132, %r176};
	st.v2.u32 	[%rd1452+8], {%r3769, %r8};
	st.u64 	[%rd1452+24], %rd1543;
	st.u64 	[%rd1449+16], %rd1452;
$L__BB0_443:
	ld.v2.u32 	{%r191, %r192}, [%rd1449];
	ld.v2.u32 	{%r195, %r196}, [%rd1449+8];
	ld.u64 	%rd99, [%rd1449+24];
	shl.b32 	%r3772, %r191, 3;
	add.s32 	%r197, %r3772, %r192;
	mul.wide.s32 	%rd1210, %r197, 4;
	add.s64 	%rd1211, %rd99, %rd1210;
	ld.u32 	%r198, [%rd1211];
	mov.b32 	%r4577, 2;
	setp.eq.s32 	%p2081, %r198, 1;
	@%p2081 bra 	$L__BB0_447;
	setp.eq.s32 	%p2082, %r198, 2;
	@%p2082 bra 	$L__BB0_448;
	setp.eq.s32 	%p2083, %r198, 22;
	@%p2083 bra 	$L__BB0_448;
	setp.eq.s32 	%p2084, %r198, 11;
	selp.u32 	%r4577, 1, 0, %p2084;
	bra.uni 	$L__BB0_448;
$L__BB0_447:
	mov.b32 	%r4577, 1;
$L__BB0_448:
	or.b32  	%r3774, %r192, %r191;
	and.b32  	%r3775, %r3774, -8;
	setp.ne.s32 	%p2085, %r3775, 0;
	max.u32 	%r3776, %r195, %r196;
	setp.gt.u32 	%p2086, %r3776, 7;
	or.pred  	%p2087, %p2086, %p2085;
	@%p2087 bra 	$L__BB0_492;
	sub.s32 	%r3777, %r191, %r195;
	abs.s32 	%r201, %r3777;
	sub.s32 	%r3778, %r192, %r196;
	abs.s32 	%r3779, %r3778;
	setp.ne.s32 	%p2088, %r201, %r3779;
	@%p2088 bra 	$L__BB0_492;
	mov.b32 	%r4578, 2;
	setp.eq.s32 	%p2089, %r198, 1;
	@%p2089 bra 	$L__BB0_454;
	setp.eq.s32 	%p2090, %r198, 2;
	@%p2090 bra 	$L__BB0_455;
	setp.eq.s32 	%p2091, %r198, 22;
	@%p2091 bra 	$L__BB0_455;
	setp.eq.s32 	%p2092, %r198, 11;
	selp.u32 	%r4578, 1, 0, %p2092;
	bra.uni 	$L__BB0_455;
$L__BB0_454:
	mov.b32 	%r4578, 1;
$L__BB0_455:
	setp.eq.s32 	%p2093, %r4578, 0;
	setp.ne.s32 	%p2094, %r4578, %r4577;
	or.pred  	%p2095, %p2093, %p2094;
	@%p2095 bra 	$L__BB0_492;
	shl.b32 	%r3782, %r195, 3;
	add.s32 	%r204, %r3782, %r196;
	mul.wide.u32 	%rd1212, %r204, 4;
	add.s64 	%rd1213, %rd99, %rd1212;
	ld.u32 	%r3783, [%rd1213];
	setp.ne.s32 	%p2096, %r3783, 0;
	@%p2096 bra 	$L__BB0_492;
	setp.lt.s32 	%p2097, %r191, %r195;
	setp.eq.s32 	%p2098, %r4577, 1;
	and.pred  	%p2099, %p2097, %p2098;
	setp.ne.s32 	%p2100, %r198, 11;
	and.pred  	%p2101, %p2099, %p2100;
	@%p2101 bra 	$L__BB0_492;
	setp.gt.s32 	%p2102, %r191, %r195;
	setp.eq.s32 	%p2103, %r4577, 2;
	setp.ne.s32 	%p2104, %r198, 22;
	and.pred  	%p2105, %p2103, %p2104;
	and.pred  	%p2106, %p2105, %p2102;
	@%p2106 bra 	$L__BB0_492;
	setp.eq.s32 	%p2107, %r198, 22;
	@%p2107 bra 	$L__BB0_461;
	setp.ne.s32 	%p2108, %r198, 11;
	@%p2108 bra 	$L__BB0_473;
$L__BB0_461:
	setp.le.s32 	%p2109, %r191, %r195;
	selp.b32 	%r205, 1, -1, %p2109;
	add.s32 	%r4580, %r191, %r205;
	setp.eq.s32 	%p2110, %r4580, %r195;
	@%p2110 bra 	$L__BB0_472;
	setp.gt.s32 	%p2111, %r192, %r196;
	selp.b32 	%r207, -1, 1, %p2111;
	setp.eq.s32 	%p2112, %r198, 11;
	selp.u32 	%r3784, 1, 0, %p2112;
	setp.eq.s32 	%p2113, %r198, 2;
	setp.eq.s32 	%p2114, %r198, 22;
	selp.b32 	%r3785, 2, %r3784, %p2114;
	selp.b32 	%r208, 2, %r3785, %p2113;
	mov.b16 	%rs422, 0;
	mov.u32 	%r4579, %r192;
$L__BB0_463:
	add.s32 	%r4579, %r4579, %r207;
	shl.b32 	%r3786, %r4580, 3;
	add.s32 	%r3787, %r3786, %r4579;
	mul.wide.s32 	%rd1214, %r3787, 4;
	add.s64 	%rd1215, %rd99, %rd1214;
	ld.u32 	%r212, [%rd1215];
	setp.eq.s32 	%p2115, %r212, 0;
	mov.b16 	%rs423, 0;
	@%p2115 bra 	$L__BB0_471;
	and.b16  	%rs355, %rs422, 255;
	setp.ne.s16 	%p2116, %rs355, 0;
	@%p2116 bra 	$L__BB0_2237;
	mov.b32 	%r4581, 2;
	setp.eq.s32 	%p2117, %r212, 1;
	@%p2117 bra 	$L__BB0_469;
	setp.eq.s32 	%p2118, %r212, 2;
	@%p2118 bra 	$L__BB0_470;
	setp.eq.s32 	%p2119, %r212, 22;
	@%p2119 bra 	$L__BB0_470;
	setp.eq.s32 	%p2120, %r212, 11;
	selp.u32 	%r4581, 1, 0, %p2120;
	bra.uni 	$L__BB0_470;
$L__BB0_469:
	mov.b32 	%r4581, 1;
$L__BB0_470:
	setp.eq.s32 	%p2121, %r4581, %r208;
	mov.b16 	%rs423, 1;
	@%p2121 bra 	$L__BB0_2237;
$L__BB0_471:
	add.s32 	%r4580, %r4580, %r205;
	setp.eq.s32 	%p2122, %r4580, %r195;
	mov.u16 	%rs422, %rs423;
	@%p2122 bra 	$L__BB0_472;
	bra.uni 	$L__BB0_463;
$L__BB0_472:
	setp.eq.s32 	%p2123, %r198, 22;
	@%p2123 bra 	$L__BB0_481;
$L__BB0_473:
	setp.eq.s32 	%p2124, %r198, 11;
	setp.lt.s32 	%p2125, %r201, 2;
	or.pred  	%p2126, %p2125, %p2124;
	@%p2126 bra 	$L__BB0_481;
	add.s32 	%r3792, %r195, %r191;
	add.s32 	%r3793, %r196, %r192;
	shr.u32 	%r3794, %r3793, 1;
	shl.b32 	%r3795, %r3792, 2;
	and.b32  	%r3796, %r3795, 2147483640;
	add.s32 	%r3797, %r3796, %r3794;
	mul.wide.u32 	%rd1218, %r3797, 4;
	add.s64 	%rd1219, %rd99, %rd1218;
	ld.u32 	%r216, [%rd1219];
	setp.eq.s32 	%p2127, %r216, 0;
	@%p2127 bra 	$L__BB0_492;
	mov.b32 	%r4582, 2;
	setp.eq.s32 	%p2128, %r216, 1;
	@%p2128 bra 	$L__BB0_479;
	setp.eq.s32 	%p2129, %r216, 2;
	@%p2129 bra 	$L__BB0_480;
	setp.eq.s32 	%p2130, %r216, 22;
	@%p2130 bra 	$L__BB0_480;
	setp.eq.s32 	%p2131, %r216, 11;
	selp.u32 	%r4582, 1, 0, %p2131;
	bra.uni 	$L__BB0_480;
$L__BB0_479:
	mov.b32 	%r4582, 1;
$L__BB0_480:
	setp.eq.s32 	%p2132, %r198, 1;
	selp.u32 	%r3800, 1, 0, %p2132;
	setp.eq.s32 	%p2133, %r198, 2;
	selp.b32 	%r3801, 2, %r3800, %p2133;
	setp.eq.s32 	%p2134, %r3801, %r4582;
	@%p2134 bra 	$L__BB0_492;
$L__BB0_481:
	{ // callseq 148, 0
	.param .b64 param0;
	st.param.b64 	[param0], 320;
	.param .b64 retval0;
	call.uni (retval0), 
	malloc, 
	(
	param0
	);
	ld.param.b64 	%rd1220, [retval0];
	} // callseq 148
	mov.b64 	%rd1222, 0;
	st.u64 	[%rd1220+264], %rd1222;
	st.u64 	[%rd1220+272], %rd1222;
	st.u64 	[%rd1220+280], %rd1222;
	st.u64 	[%rd1220+288], %rd1222;
	mov.b32 	%r3802, 1000000000;
	mov.b32 	%r3803, -1000000000;
	st.v2.u32 	[%rd1220+304], {%r3803, %r3802};
	st.u64 	[%rd1543+272], %rd1220;
	ld.u64 	%rd1223, [%rd1543+288];
	st.u64 	[%rd1220+288], %rd1223;
	ld.u64 	%rd1224, [%rd1543+272];
	st.u64 	[%rd1224+280], %rd1543;
	ld.u64 	%rd1543, [%rd1543+272];
	ld.u64 	%rd1225, [%rd1543+288];
	ld.u8 	%rs357, [%rd1225+296];
	setp.eq.s16 	%p2135, %rs357, 0;
	selp.u16 	%rs358, 1, 0, %p2135;
	st.u8 	[%rd1543+296], %rs358;
	st.v2.u32 	[%rd1543+304], {%r3803, %r3802};
	ld.u32 	%r3804, [%rd99];
	st.u32 	[%rd1543], %r3804;
	ld.u32 	%r3805, [%rd99+4];
	st.u32 	[%rd1543+4], %r3805;
	ld.u32 	%r3806, [%rd99+8];
	st.u32 	[%rd1543+8], %r3806;
	ld.u32 	%r3807, [%rd99+12];
	st.u32 	[%rd1543+12], %r3807;
	ld.u32 	%r3808, [%rd99+16];
	st.u32 	[%rd1543+16], %r3808;
	ld.u32 	%r3809, [%rd99+20];
	st.u32 	[%rd1543+20], %r3809;
	ld.u32 	%r3810, [%rd99+24];
	st.u32 	[%rd1543+24], %r3810;
	ld.u32 	%r3811, [%rd99+28];
	st.u32 	[%rd1543+28], %r3811;
	ld.u32 	%r3812, [%rd99+32];
	st.u32 	[%rd1543+32], %r3812;
	ld.u32 	%r3813, [%rd99+36];
	st.u32 	[%rd1543+36], %r3813;
	ld.u32 	%r3814, [%rd99+40];
	st.u32 	[%rd1543+40], %r3814;
	ld.u32 	%r3815, [%rd99+44];
	st.u32 	[%rd1543+44], %r3815;
	ld.u32 	%r3816, [%rd99+48];
	st.u32 	[%rd1543+48], %r3816;
	ld.u32 	%r3817, [%rd99+52];
	st.u32 	[%rd1543+52], %r3817;
	ld.u32 	%r3818, [%rd99+56];
	st.u32 	[%rd1543+56], %r3818;
	ld.u32 	%r3819, [%rd99+60];
	st.u32 	[%rd1543+60], %r3819;
	ld.u32 	%r3820, [%rd99+64];
	st.u32 	[%rd1543+64], %r3820;
	ld.u32 	%r3821, [%rd99+68];
	st.u32 	[%rd1543+68], %r3821;
	ld.u32 	%r3822, [%rd99+72];
	st.u32 	[%rd1543+72], %r3822;
	ld.u32 	%r3823, [%rd99+76];
	st.u32 	[%rd1543+76], %r3823;
	ld.u32 	%r3824, [%rd99+80];
	st.u32 	[%rd1543+80], %r3824;
	ld.u32 	%r3825, [%rd99+84];
	st.u32 	[%rd1543+84], %r3825;
	ld.u32 	%r3826, [%rd99+88];
	st.u32 	[%rd1543+88], %r3826;
	ld.u32 	%r3827, [%rd99+92];
	st.u32 	[%rd1543+92], %r3827;
	ld.u32 	%r3828, [%rd99+96];
	st.u32 	[%rd1543+96], %r3828;
	ld.u32 	%r3829, [%rd99+100];
	st.u32 	[%rd1543+100], %r3829;
	ld.u32 	%r3830, [%rd99+104];
	st.u32 	[%rd1543+104], %r3830;
	ld.u32 	%r3831, [%rd99+108];
	st.u32 	[%rd1543+108], %r3831;
	ld.u32 	%r3832, [%rd99+112];
	st.u32 	[%rd1543+112], %r3832;
	ld.u32 	%r3833, [%rd99+116];
	st.u32 	[%rd1543+116], %r3833;
	ld.u32 	%r3834, [%rd99+120];
	st.u32 	[%rd1543+120], %r3834;
	ld.u32 	%r3835, [%rd99+124];
	st.u32 	[%rd1543+124], %r3835;
	ld.u32 	%r3836, [%rd99+128];
	st.u32 	[%rd1543+128], %r3836;
	ld.u32 	%r3837, [%rd99+132];
	st.u32 	[%rd1543+132], %r3837;
	ld.u32 	%r3838, [%rd99+136];
	st.u32 	[%rd1543+136], %r3838;
	ld.u32 	%r3839, [%rd99+140];
	st.u32 	[%rd1543+140], %r3839;
	ld.u32 	%r3840, [%rd99+144];
	st.u32 	[%rd1543+144], %r3840;
	ld.u32 	%r3841, [%rd99+148];
	st.u32 	[%rd1543+148], %r3841;
	ld.u32 	%r3842, [%rd99+152];
	st.u32 	[%rd1543+152], %r3842;
	ld.u32 	%r3843, [%rd99+156];
	st.u32 	[%rd1543+156], %r3843;
	ld.u32 	%r3844, [%rd99+160];
	st.u32 	[%rd1543+160], %r3844;
	ld.u32 	%r3845, [%rd99+164];
	st.u32 	[%rd1543+164], %r3845;
	ld.u32 	%r3846, [%rd99+168];
	st.u32 	[%rd1543+168], %r3846;
	ld.u32 	%r3847, [%rd99+172];
	st.u32 	[%rd1543+172], %r3847;
	ld.u32 	%r3848, [%rd99+176];
	st.u32 	[%rd1543+176], %r3848;
	ld.u32 	%r3849, [%rd99+180];
	st.u32 	[%rd1543+180], %r3849;
	ld.u32 	%r3850, [%rd99+184];
	st.u32 	[%rd1543+184], %r3850;
	ld.u32 	%r3851, [%rd99+188];
	st.u32 	[%rd1543+188], %r3851;
	ld.u32 	%r3852, [%rd99+192];
	st.u32 	[%rd1543+192], %r3852;
	ld.u32 	%r3853, [%rd99+196];
	st.u32 	[%rd1543+196], %r3853;
	ld.u32 	%r3854, [%rd99+200];
	st.u32 	[%rd1543+200], %r3854;
	ld.u32 	%r3855, [%rd99+204];
	st.u32 	[%rd1543+204], %r3855;
	ld.u32 	%r3856, [%rd99+208];
	st.u32 	[%rd1543+208], %r3856;
	ld.u32 	%r3857, [%rd99+212];
	st.u32 	[%rd1543+212], %r3857;
	ld.u32 	%r3858, [%rd99+216];
	st.u32 	[%rd1543+216], %r3858;
	ld.u32 	%r3859, [%rd99+220];
	st.u32 	[%rd1543+220], %r3859;
	ld.u32 	%r3860, [%rd99+224];
	st.u32 	[%rd1543+224], %r3860;
	ld.u32 	%r3861, [%rd99+228];
	st.u32 	[%rd1543+228], %r3861;
	ld.u32 	%r3862, [%rd99+232];
	st.u32 	[%rd1543+232], %r3862;
	ld.u32 	%r3863, [%rd99+236];
	st.u32 	[%rd1543+236], %r3863;
	ld.u32 	%r3864, [%rd99+240];
	st.u32 	[%rd1543+240], %r3864;
	ld.u32 	%r3865, [%rd99+244];
	st.u32 	[%rd1543+244], %r3865;
	ld.u32 	%r3866, [%rd99+248];
	st.u32 	[%rd1543+248], %r3866;
	ld.u32 	%r3867, [%rd99+252];
	st.u32 	[%rd1543+252], %r3867;
	ld.u32 	%r3868, [%rd1225+256];
	add.s32 	%r3869, %r3868, 1;
	st.u32 	[%rd1225+256], %r3869;
	mul.wide.s32 	%rd1226, %r197, 4;
	add.s64 	%rd1227, %rd1543, %rd1226;
	ld.u32 	%r3870, [%rd1227];
	mul.wide.u32 	%rd1228, %r204, 4;
	add.s64 	%rd101, %rd1543, %rd1228;
	st.u32 	[%rd101], %r3870;
	mov.b32 	%r3871, 0;
	st.u32 	[%rd1227], %r3871;
	add.s32 	%r3872, %r195, %r191;
	shr.u32 	%r3873, %r3872, 31;
	add.s32 	%r3874, %r3872, %r3873;
	shl.b32 	%r3875, %r3874, 2;
	and.b32  	%r3876, %r3875, -8;
	add.s32 	%r3877, %r196, %r192;
	shr.u32 	%r3878, %r3877, 31;
	add.s32 	%r3879, %r3877, %r3878;
	shr.s32 	%r3880, %r3879, 1;
	add.s32 	%r3881, %r3876, %r3880;
	mul.wide.s32 	%rd1229, %r3881, 4;
	add.s64 	%rd1230, %rd1543, %rd1229;
	st.u32 	[%rd1230], %r3871;
	setp.eq.s32 	%p2136, %r195, 7;
	@%p2136 bra 	$L__BB0_483;
	setp.ne.s32 	%p2137, %r195, 0;
	@%p2137 bra 	$L__BB0_491;
$L__BB0_483:
	ld.u32 	%r219, [%rd101];
	add.s32 	%r3882, %r219, -1;
	setp.gt.u32 	%p2138, %r3882, 1;
	@%p2138 bra 	$L__BB0_491;
	setp.eq.s32 	%p2139, %r195, 7;
	@%p2139 bra 	$L__BB0_487;
	setp.ne.s32 	%p2140, %r195, 0;
	@%p2140 bra 	$L__BB0_488;
	mul.wide.u32 	%rd1233, %r196, 4;
	add.s64 	%rd1234, %rd1543, %rd1233;
	ld.u32 	%r3884, [%rd1234];
	setp.eq.s32 	%p2142, %r3884, 2;
	@%p2142 bra 	$L__BB0_491;
	bra.uni 	$L__BB0_488;
$L__BB0_487:
	mul.wide.u32 	%rd1231, %r196, 4;
	add.s64 	%rd1232, %rd1543, %rd1231;
	ld.u32 	%r3883, [%rd1232+224];
	setp.eq.s32 	%p2141, %r3883, 1;
	@%p2141 bra 	$L__BB0_491;
$L__BB0_488:
	setp.ne.s32 	%p2143, %r219, 1;
	@%p2143 bra 	$L__BB0_490;
	mov.b32 	%r3886, 11;
	st.u32 	[%rd101], %r3886;
	bra.uni 	$L__BB0_491;
$L__BB0_490:
	mov.b32 	%r3885, 22;
	st.u32 	[%rd101], %r3885;
$L__BB0_491:
	add.s32 	%r3887, %r195, %r190;
	add.s32 	%r3888, %r196, 2;
	{ // callseq 149, 0
	.param .b64 param0;
	st.param.b64 	[param0], 32;
	.param .b64 retval0;
	call.uni (retval0), 
	malloc, 
	(
	param0
	);
	ld.param.b64 	%rd1235, [retval0];
	} // callseq 149
	mov.b64 	%rd1237, 0;
	st.u64 	[%rd1235+16], %rd1237;
	st.v2.u32 	[%rd1235], {%r195, %r196};
	st.v2.u32 	[%rd1235+8], {%r3887, %r3888};
	st.u64 	[%rd1235+24], %rd1543;
	st.u64 	[%rd1452+16], %rd1235;
	add.s32 	%r3889, %r196, -2;
	{ // callseq 150, 0
	.param .b64 param0;
	st.param.b64 	[param0], 32;
	.param .b64 retval0;
	call.uni (retval0), 
	malloc, 
	(
	param0
	);
	ld.param.b64 	%rd1238, [retval0];
	} // callseq 150
	st.u64 	[%rd1238+16], %rd1237;
	st.v2.u32 	[%rd1238], {%r195, %r196};
	st.v2.u32 	[%rd1238+8], {%r3887, %r3889};
	st.u64 	[%rd1238+24], %rd1543;
	st.u64 	[%rd1235+16], %rd1238;
$L__BB0_492:
	ld.u64 	%rd1451, [%rd1452+16];
	setp.eq.s64 	%p2144, %rd1451, 0;
	@%p2144 bra 	$L__BB0_494;
$L__BB0_493:
	mov.u64 	%rd1452, %rd1451;
	ld.u64 	%rd1451, [%rd1452+16];
	setp.ne.s64 	%p2145, %rd1451, 0;
	@%p2145 bra 	$L__BB0_493;
$L__BB0_494:
	ld.u64 	%rd107, [%rd1449+16];
	{ // callseq 151, 0
	.param .b64 param0;
	st.param.b64 	[param0], %rd1449;
	call.uni 
	free, 
	(
	param0
	);
	} // callseq 151
	setp.eq.s64 	%p2146, %rd107, 0;
	mov.b16 	%rs514, 1;
	mov.u64 	%rd1449, %rd107;
	@%p2146 bra 	$L__BB0_2223;
	bra.uni 	$L__BB0_443;
$L__BB0_495:
	mov.b32 	%r4584, 1;
$L__BB0_496:
	max.u32 	%r1242, %r221, %r222;
	setp.gt.u32 	%p23, %r1242, 7;
	@%p23 bra 	$L__BB0_707;
	mov.b32 	%r4585, 2;
	setp.eq.s32 	%p24, %r223, 1;
	@%p24 bra 	$L__BB0_501;
	setp.eq.s32 	%p25, %r223, 2;
	@%p25 bra 	$L__BB0_502;
	setp.eq.s32 	%p26, %r223, 22;
	@%p26 bra 	$L__BB0_502;
	setp.eq.s32 	%p27, %r223, 11;
	selp.u32 	%r4585, 1, 0, %p27;
	bra.uni 	$L__BB0_502;
$L__BB0_501:
	mov.b32 	%r4585, 1;
$L__BB0_502:
	setp.eq.s32 	%p28, %r4585, 0;
	setp.ne.s32 	%p29, %r4585, %r4584;
	or.pred  	%p30, %p28, %p29;
	@%p30 bra 	$L__BB0_707;
	shl.b32 	%r1245, %r221, 3;
	add.s32 	%r228, %r1245, %r222;
	mul.wide.u32 	%rd332, %r228, 4;
	add.s64 	%rd110, %rd109, %rd332;
	ld.u32 	%r1246, [%rd110];
	setp.ne.s32 	%p31, %r1246, 0;
	@%p31 bra 	$L__BB0_707;
	setp.ne.s32 	%p32, %r4583, 0;
	setp.eq.s32 	%p33, %r4584, 1;
	setp.ne.s32 	%p34, %r223, 11;
	and.pred  	%p35, %p34, %p32;
	and.pred  	%p36, %p35, %p33;
	@%p36 bra 	$L__BB0_707;
	setp.eq.s32 	%p37, %r223, 22;
	@%p37 bra 	$L__BB0_507;
	setp.ne.s32 	%p38, %r223, 11;
	@%p38 bra 	$L__BB0_519;
$L__BB0_507:
	setp.eq.s32 	%p39, %r4583, 1;
	@%p39 bra 	$L__BB0_518;
	setp.eq.s32 	%p40, %r4583, 0;
	selp.b32 	%r1247, 1, -1, %p40;
	shl.b32 	%r1248, %r7, 3;
	or.b32  	%r1249, %r1248, %r8;
	add.s32 	%r4587, %r1249, %r1247;
	add.s32 	%r230, %r1247, 8;
	neg.s32 	%r4586, %r4583;
	setp.eq.s32 	%p41, %r223, 11;
	selp.u32 	%r1250, 1, 0, %p41;
	setp.eq.s32 	%p42, %r223, 22;
	setp.eq.s32 	%p43, %r223, 2;
	selp.b32 	%r1251, 2, %r1250, %p42;
	selp.b32 	%r232, 2, %r1251, %p43;
	mov.b16 	%rs425, 0;
$L__BB0_509:
	add.s32 	%r1252, %r4587, 8;
	mul.wide.s32 	%rd333, %r1252, 4;
	add.s64 	%rd334, %rd109, %rd333;
	ld.u32 	%r235, [%rd334];
	setp.eq.s32 	%p44, %r235, 0;
	mov.b16 	%rs426, 0;
	@%p44 bra 	$L__BB0_517;
	and.b16  	%rs111, %rs425, 255;
	setp.ne.s16 	%p45, %rs111, 0;
	@%p45 bra 	$L__BB0_2238;
	mov.b32 	%r4588, 2;
	setp.eq.s32 	%p46, %r235, 1;
	@%p46 bra 	$L__BB0_515;
	setp.eq.s32 	%p47, %r235, 2;
	@%p47 bra 	$L__BB0_516;
	setp.eq.s32 	%p48, %r235, 22;
	@%p48 bra 	$L__BB0_516;
	setp.eq.s32 	%p49, %r235, 11;
	selp.u32 	%r4588, 1, 0, %p49;
	bra.uni 	$L__BB0_516;
$L__BB0_515:
	mov.b32 	%r4588, 1;
$L__BB0_516:
	setp.eq.s32 	%p50, %r4588, %r232;
	mov.b16 	%rs426, 1;
	@%p50 bra 	$L__BB0_2238;
$L__BB0_517:
	add.s32 	%r4587, %r4587, %r230;
	add.s32 	%r4586, %r4586, 1;
	setp.eq.s32 	%p51, %r4586, -1;
	mov.u16 	%rs425, %rs426;
	@%p51 bra 	$L__BB0_518;
	bra.uni 	$L__BB0_509;
$L__BB0_518:
	setp.eq.s32 	%p52, %r223, 22;
	@%p52 bra 	$L__BB0_527;
$L__BB0_519:
	setp.eq.s32 	%p53, %r223, 11;
	setp.lt.u32 	%p54, %r4583, 2;
	or.pred  	%p55, %p54, %p53;
	@%p55 bra 	$L__BB0_527;
	add.s32 	%r1257, %r221, %r7;
	add.s32 	%r1258, %r222, %r8;
	shr.u32 	%r1259, %r1258, 1;
	shl.b32 	%r1260, %r1257, 2;
	and.b32  	%r1261, %r1260, 56;
	add.s32 	%r1262, %r1261, %r1259;
	mul.wide.u32 	%rd337, %r1262, 4;
	add.s64 	%rd338, %rd109, %rd337;
	ld.u32 	%r240, [%rd338];
	setp.eq.s32 	%p56, %r240, 0;
	@%p56 bra 	$L__BB0_707;
	mov.b32 	%r4589, 2;
	setp.eq.s32 	%p57, %r240, 1;
	@%p57 bra 	$L__BB0_525;
	setp.eq.s32 	%p58, %r240, 2;
	@%p58 bra 	$L__BB0_526;
	setp.eq.s32 	%p59, %r240, 22;
	@%p59 bra 	$L__BB0_526;
	setp.eq.s32 	%p60, %r240, 11;
	selp.u32 	%r4589, 1, 0, %p60;
	bra.uni 	$L__BB0_526;
$L__BB0_525:
	mov.b32 	%r4589, 1;
$L__BB0_526:
	setp.eq.s32 	%p61, %r223, 1;
	selp.u32 	%r1265, 1, 0, %p61;
	setp.eq.s32 	%p62, %r223, 2;
	selp.b32 	%r1266, 2, %r1265, %p62;
	setp.eq.s32 	%p63, %r1266, %r4589;
	@%p63 bra 	$L__BB0_707;
$L__BB0_527:
	and.b16  	%rs113, %rs514, 255;
	setp.ne.s16 	%p64, %rs113, 0;
	@%p64 bra 	$L__BB0_529;
	{ // callseq 2, 0
	.param .b64 param0;
	st.param.b64 	[param0], 320;
	.param .b64 retval0;
	call.uni (retval0), 
	malloc, 
	(
	param0
	);
	ld.param.b64 	%rd344, [retval0];
	} // callseq 2
	mov.b64 	%rd346, 0;
	st.u64 	[%rd344+264], %rd346;
	st.u64 	[%rd344+272], %rd346;
	st.u64 	[%rd344+280], %rd346;
	mov.b32 	%r1269, 1000000000;
	mov.b32 	%r1270, -1000000000;
	st.v2.u32 	[%rd344+304], {%r1270, %r1269};
	st.u64 	[%rd1543+264], %rd344;
	st.u64 	[%rd344+288], %rd1543;
	ld.u64 	%rd347, [%rd1543+264];
	st.u64 	[%rd347+280], %rd346;
	ld.u64 	%rd1543, [%rd1543+264];
	bra.uni 	$L__BB0_530;
$L__BB0_529:
	{ // callseq 1, 0
	.param .b64 param0;
	st.param.b64 	[param0], 320;
	.param .b64 retval0;
	call.uni (retval0), 
	malloc, 
	(
	param0
	);
	ld.param.b64 	%rd339, [retval0];
	} // callseq 1
	mov.b64 	%rd341, 0;
	st.u64 	[%rd339+264], %rd341;
	st.u64 	[%rd339+272], %rd341;
	st.u64 	[%rd339+280], %rd341;
	st.u64 	[%rd339+288], %rd341;
	mov.b32 	%r1267, 1000000000;
	mov.b32 	%r1268, -1000000000;
	st.v2.u32 	[%rd339+304], {%r1268, %r1267};
	st.u64 	[%rd1543+272], %rd339;
	ld.u64 	%rd342, [%rd1543+288];
	st.u64 	[%rd339+288], %rd342;
	ld.u64 	%rd343, [%rd1543+272];
	st.u64 	[%rd343+280], %rd1543;
	ld.u64 	%rd1543, [%rd1543+272];
$L__BB0_530:
	ld.u64 	%rd348, [%rd1543+288];
	ld.u8 	%rs114, [%rd348+296];
	setp.eq.s16 	%p65, %rs114, 0;
	selp.u16 	%rs115, 1, 0, %p65;
	st.u8 	[%rd1543+296], %rs115;
	mov.b32 	%r1271, 1000000000;
	mov.b32 	%r1272, -1000000000;
	st.v2.u32 	[%rd1543+304], {%r1272, %r1271};
	mov.b32 	%r1273, 0;
	st.u32 	[%rd1543+256], %r1273;
	mov.b64 	%rd349, 0;
	st.u64 	[%rd1543+264], %rd349;
	st.u64 	[%rd1543+272], %rd349;
	ld.u32 	%r1274, [%rd348];
	st.u32 	[%rd1543], %r1274;
	ld.u32 	%r1275, [%rd348+4];
	st.u32 	[%rd1543+4], %r1275;
	ld.u32 	%r1276, [%rd348+8];
	st.u32 	[%rd1543+8], %r1276;
	ld.u32 	%r1277, [%rd348+12];
	st.u32 	[%rd1543+12], %r1277;
	ld.u32 	%r1278, [%rd348+16];
	st.u32 	[%rd1543+16], %r1278;
	ld.u32 	%r1279, [%rd348+20];
	st.u32 	[%rd1543+20], %r1279;
	ld.u32 	%r1280, [%rd348+24];
	st.u32 	[%rd1543+24], %r1280;
	ld.u32 	%r1281, [%rd348+28];
	st.u32 	[%rd1543+28], %r1281;
	ld.u32 	%r1282, [%rd348+32];
	st.u32 	[%rd1543+32], %r1282;
	ld.u32 	%r1283, [%rd348+36];
	st.u32 	[%rd1543+36], %r1283;
	ld.u32 	%r1284, [%rd348+40];
	st.u32 	[%rd1543+40], %r1284;
	ld.u32 	%r1285, [%rd348+44];
	st.u32 	[%rd1543+44], %r1285;
	ld.u32 	%r1286, [%rd348+48];
	st.u32 	[%rd1543+48], %r1286;
	ld.u32 	%r1287, [%rd348+52];
	st.u32 	[%rd1543+52], %r1287;
	ld.u32 	%r1288, [%rd348+56];
	st.u32 	[%rd1543+56], %r1288;
	ld.u32 	%r1289, [%rd348+60];
	st.u32 	[%rd1543+60], %r1289;
	ld.u32 	%r1290, [%rd348+64];
	st.u32 	[%rd1543+64], %r1290;
	ld.u32 	%r1291, [%rd348+68];
	st.u32 	[%rd1543+68], %r1291;
	ld.u32 	%r1292, [%rd348+72];
	st.u32 	[%rd1543+72], %r1292;
	ld.u32 	%r1293, [%rd348+76];
	st.u32 	[%rd1543+76], %r1293;
	ld.u32 	%r1294, [%rd348+80];
	st.u32 	[%rd1543+80], %r1294;
	ld.u32 	%r1295, [%rd348+84];
	st.u32 	[%rd1543+84], %r1295;
	ld.u32 	%r1296, [%rd348+88];
	st.u32 	[%rd1543+88], %r1296;
	ld.u32 	%r1297, [%rd348+92];
	st.u32 	[%rd1543+92], %r1297;
	ld.u32 	%r1298, [%rd348+96];
	st.u32 	[%rd1543+96], %r1298;
	ld.u32 	%r1299, [%rd348+100];
	st.u32 	[%rd1543+100], %r1299;
	ld.u32 	%r1300, [%rd348+104];
	st.u32 	[%rd1543+104], %r1300;
	ld.u32 	%r1301, [%rd348+108];
	st.u32 	[%rd1543+108], %r1301;
	ld.u32 	%r1302, [%rd348+112];
	st.u32 	[%rd1543+112], %r1302;
	ld.u32 	%r1303, [%rd348+116];
	st.u32 	[%rd1543+116], %r1303;
	ld.u32 	%r1304, [%rd348+120];
	st.u32 	[%rd1543+120], %r1304;
	ld.u32 	%r1305, [%rd348+124];
	st.u32 	[%rd1543+124], %r1305;
	ld.u32 	%r1306, [%rd348+128];
	st.u32 	[%rd1543+128], %r1306;
	ld.u32 	%r1307, [%rd348+132];
	st.u32 	[%rd1543+132], %r1307;
	ld.u32 	%r1308, [%rd348+136];
	st.u32 	[%rd1543+136], %r1308;
	ld.u32 	%r1309, [%rd348+140];
	st.u32 	[%rd1543+140], %r1309;
	ld.u32 	%r1310, [%rd348+144];
	st.u32 	[%rd1543+144], %r1310;
	ld.u32 	%r1311, [%rd348+148];
	st.u32 	[%rd1543+148], %r1311;
	ld.u32 	%r1312, [%rd348+152];
	st.u32 	[%rd1543+152], %r1312;
	ld.u32 	%r1313, [%rd348+156];
	st.u32 	[%rd1543+156], %r1313;
	ld.u32 	%r1314, [%rd348+160];
	st.u32 	[%rd1543+160], %r1314;
	ld.u32 	%r1315, [%rd348+164];
	st.u32 	[%rd1543+164], %r1315;
	ld.u32 	%r1316, [%rd348+168];
	st.u32 	[%rd1543+168], %r1316;
	ld.u32 	%r1317, [%rd348+172];
	st.u32 	[%rd1543+172], %r1317;
	ld.u32 	%r1318, [%rd348+176];
	st.u32 	[%rd1543+176], %r1318;
	ld.u32 	%r1319, [%rd348+180];
	st.u32 	[%rd1543+180], %r1319;
	ld.u32 	%r1320, [%rd348+184];
	st.u32 	[%rd1543+184], %r1320;
	ld.u32 	%r1321, [%rd348+188];
	st.u32 	[%rd1543+188], %r1321;
	ld.u32 	%r1322, [%rd348+192];
	st.u32 	[%rd1543+192], %r1322;
	ld.u32 	%r1323, [%rd348+196];
	st.u32 	[%rd1543+196], %r1323;
	ld.u32 	%r1324, [%rd348+200];
	st.u32 	[%rd1543+200], %r1324;
	ld.u32 	%r1325, [%rd348+204];
	st.u32 	[%rd1543+204], %r1325;
	ld.u32 	%r1326, [%rd348+208];
	st.u32 	[%rd1543+208], %r1326;
	ld.u32 	%r1327, [%rd348+212];
	st.u32 	[%rd1543+212], %r1327;
	ld.u32 	%r1328, [%rd348+216];
	st.u32 	[%rd1543+216], %r1328;
	ld.u32 	%r1329, [%rd348+220];
	st.u32 	[%rd1543+220], %r1329;
	ld.u32 	%r1330, [%rd348+224];
	st.u32 	[%rd1543+224], %r1330;
	ld.u32 	%r1331, [%rd348+228];
	st.u32 	[%rd1543+228], %r1331;
	ld.u32 	%r1332, [%rd348+232];
	st.u32 	[%rd1543+232], %r1332;
	ld.u32 	%r1333, [%rd348+236];
	st.u32 	[%rd1543+236], %r1333;
	ld.u32 	%r1334, [%rd348+240];
	st.u32 	[%rd1543+240], %r1334;
	ld.u32 	%r1335, [%rd348+244];
	st.u32 	[%rd1543+244], %r1335;
	ld.u32 	%r1336, [%rd348+248];
	st.u32 	[%rd1543+248], %r1336;
	ld.u32 	%r1337, [%rd348+252];
	st.u32 	[%rd1543+252], %r1337;
	ld.u32 	%r1338, [%rd348+256];
	add.s32 	%r1339, %r1338, 1;
	st.u32 	[%rd348+256], %r1339;
	mul.wide.u32 	%rd350, %r9, 4;
	add.s64 	%rd351, %rd1543, %rd350;
	ld.u32 	%r1340, [%rd351];
	mul.wide.u32 	%rd352, %r228, 4;
	add.s64 	%rd114, %rd1543, %rd352;
	st.u32 	[%rd114], %r1340;
	st.u32 	[%rd351], %r1273;
	setp.eq.s32 	%p66, %r221, 7;
	@%p66 bra 	$L__BB0_532;
	setp.ne.s32 	%p67, %r221, 0;
	@%p67 bra 	$L__BB0_540;
$L__BB0_532:
	ld.u32 	%r243, [%rd114];
	add.s32 	%r1341, %r243, -1;
	setp.gt.u32 	%p68, %r1341, 1;
	@%p68 bra 	$L__BB0_540;
	setp.eq.s32 	%p69, %r221, 7;
	@%p69 bra 	$L__BB0_536;
	setp.ne.s32 	%p70, %r221, 0;
	@%p70 bra 	$L__BB0_537;
	mul.wide.u32 	%rd355, %r222, 4;
	add.s64 	%rd356, %rd1543, %rd355;
	ld.u32 	%r1343, [%rd356];
	setp.eq.s32 	%p72, %r1343, 2;
	@%p72 bra 	$L__BB0_540;
	bra.uni 	$L__BB0_537;
$L__BB0_536:
	mul.wide.u32 	%rd353, %r222, 4;
	add.s64 	%rd354, %rd1543, %rd353;
	ld.u32 	%r1342, [%rd354+224];
	setp.eq.s32 	%p71, %r1342, 1;
	@%p71 bra 	$L__BB0_540;
$L__BB0_537:
	setp.ne.s32 	%p73, %r243, 1;
	@%p73 bra 	$L__BB0_539;
	mov.b32 	%r1345, 11;
	st.u32 	[%rd114], %r1345;
	bra.uni 	$L__BB0_540;
$L__BB0_539:
	mov.b32 	%r1344, 22;
	st.u32 	[%rd114], %r1344;
$L__BB0_540:
	setp.eq.s32 	%p74, %r4583, 0;
	selp.b32 	%r244, 1, -1, %p74;
	mov.b16 	%rs514, 1;
	@%p74 bra 	$L__BB0_707;
	mov.b32 	%r4593, 0;
	mov.u32 	%r4591, %r221;
	mov.u32 	%r4592, %r222;
$L__BB0_542:
	shl.b32 	%r1347, %r4591, 3;
	add.s32 	%r1348, %r1347, %r4592;
	mul.wide.s32 	%rd357, %r1348, 4;
	add.s64 	%rd115, %rd109, %rd357;
	ld.u32 	%r1349, [%rd115];
	setp.eq.s32 	%p75, %r1349, 0;
	@%p75 bra 	$L__BB0_544;
	mov.b32 	%r1350, 0;
	st.u32 	[%rd115], %r1350;
	add.s32 	%r4593, %r4593, 1;
$L__BB0_544:
	add.s32 	%r4591, %r4591, %r244;
	add.s32 	%r4592, %r4592, 1;
	setp.ne.s32 	%p76, %r4591, %r7;
	@%p76 bra 	$L__BB0_542;
	setp.lt.s32 	%p77, %r4593, 1;
	@%p77 bra 	$L__BB0_707;
	add.s32 	%r1352, %r7, %r4583;
	add.s32 	%r1353, %r1352, 1;
	add.s32 	%r1354, %r222, 1;
	{ // callseq 3, 0
	.param .b64 param0;
	st.param.b64 	[param0], 32;
	.param .b64 retval0;
	call.uni (retval0), 
	malloc, 
	(
	param0
	);
	ld.param.b64 	%rd1461, [retval0];
	} // callseq 3
	mov.b64 	%rd359, 0;
	st.u64 	[%rd1461+16], %rd359;
	st.v2.u32 	[%rd1461], {%r221, %r222};
	st.v2.u32 	[%rd1461+8], {%r1353, %r1354};
	st.u64 	[%rd1461+24], %rd1543;
	add.s32 	%r256, %r1352, -1;
	{ // callseq 4, 0
	.param .b64 param0;
	st.param.b64 	[param0], 32;
	.param .b64 retval0;
	call.uni (retval0), 
	malloc, 
	(
	param0
	);
	ld.param.b64 	%rd360, [retval0];
	} // callseq 4
	st.u64 	[%rd360+16], %rd359;
	st.v2.u32 	[%rd360], {%r221, %r222};
	st.v2.u32 	[%rd360+8], {%r256, %r1354};
	st.u64 	[%rd360+24], %rd1543;
	st.u64 	[%rd1461+16], %rd360;
	add.s32 	%r1355, %r222, -1;
	{ // callseq 5, 0
	.param .b64 param0;
	st.param.b64 	[param0], 32;
	.param .b64 retval0;
	call.uni (retval0), 
	malloc, 
	(
	param0
	);
	ld.param.b64 	%rd362, [retval0];
	} // callseq 5
	st.u64 	[%rd362+16], %rd359;
	st.v2.u32 	[%rd362], {%r221, %r222};
	st.v2.u32 	[%rd362+8], {%r1353, %r1355};
	st.u64 	[%rd362+24], %rd1543;
	st.u64 	[%rd360+16], %rd362;
	{ // callseq 6, 0
	.param .b64 param0;
	st.param.b64 	[param0], 32;
	.param .b64 retval0;
	call.uni (retval0), 
	malloc, 
	(
	param0
	);
	ld.param.b64 	%rd1459, [retval0];
	} // callseq 6
	st.u64 	[%rd1459+16], %rd359;
	st.v2.u32 	[%rd1459], {%r221, %r222};
	st.v2.u32 	[%rd1459+8], {%r256, %r1355};
	st.u64 	[%rd1459+24], %rd1543;
	st.u64 	[%rd362+16], %rd1459;
	mov.b32 	%r4594, 2;
$L__BB0_547:
	add.s32 	%r258, %r4594, %r221;
	add.s32 	%r259, %r4594, %r222;
	ld.u32 	%r260, [%rd110];
	mov.b32 	%r4595, 2;
	setp.eq.s32 	%p78, %r260, 1;
	@%p78 bra 	$L__BB0_551;
	setp.eq.s32 	%p79, %r260, 2;
	@%p79 bra 	$L__BB0_552;
	setp.eq.s32 	%p80, %r260, 22;
	@%p80 bra 	$L__BB0_552;
	setp.eq.s32 	%p81, %r260, 11;
	selp.u32 	%r4595, 1, 0, %p81;
	bra.uni 	$L__BB0_552;
$L__BB0_551:
	mov.b32 	%r4595, 1;
$L__BB0_552:
	max.u32 	%r1358, %r258, %r259;
	setp.gt.u32 	%p82, %r1358, 7;
	@%p82 bra 	$L__BB0_586;
	mov.b32 	%r4596, 2;
	@%p78 bra 	$L__BB0_557;
	setp.eq.s32 	%p84, %r260, 2;
	@%p84 bra 	$L__BB0_558;
	setp.eq.s32 	%p85, %r260, 22;
	@%p85 bra 	$L__BB0_558;
	setp.eq.s32 	%p86, %r260, 11;
	selp.u32 	%r4596, 1, 0, %p86;
	bra.uni 	$L__BB0_558;
$L__BB0_557:
	mov.b32 	%r4596, 1;
$L__BB0_558:
	setp.eq.s32 	%p87, %r4596, 0;
	setp.ne.s32 	%p88, %r4596, %r4595;
	or.pred  	%p89, %p87, %p88;
	@%p89 bra 	$L__BB0_586;
	shl.b32 	%r1361, %r258, 3;
	add.s32 	%r1362, %r4594, %r222;
	add.s32 	%r1363, %r1361, %r1362;
	mul.wide.u32 	%rd365, %r1363, 4;
	add.s64 	%rd366, %rd109, %rd365;
	ld.u32 	%r1364, [%rd366];
	setp.ne.s32 	%p90, %r1364, 0;
	@%p90 bra 	$L__BB0_586;
	setp.eq.s32 	%p91, %r4595, 1;
	setp.ne.s32 	%p92, %r260, 11;
	and.pred  	%p93, %p91, %p92;
	@%p93 bra 	$L__BB0_586;
	setp.eq.s32 	%p94, %r260, 22;
	@%p94 bra 	$L__BB0_563;
	@%p92 bra 	$L__BB0_575;
$L__BB0_563:
	add.s32 	%r1365, %r7, %r4583;
	add.s32 	%r4598, %r1365, 1;
	mov.b16 	%rs427, 0;
	mov.u32 	%r4597, %r222;
$L__BB0_564:
	shl.b32 	%r1366, %r4598, 3;
	add.s32 	%r1367, %r1366, %r4597;
	mul.wide.u32 	%rd367, %r1367, 4;
	add.s64 	%rd368, %rd109, %rd367;
	ld.u32 	%r268, [%rd368+4];
	setp.eq.s32 	%p96, %r268, 0;
	mov.b16 	%rs428, 0;
	@%p96 bra 	$L__BB0_572;
	and.b16  	%rs120, %rs427, 255;
	setp.ne.s16 	%p97, %rs120, 0;
	@%p97 bra 	$L__BB0_2239;
	mov.b32 	%r4599, 2;
	setp.eq.s32 	%p98, %r268, 1;
	@%p98 bra 	$L__BB0_570;
	setp.eq.s32 	%p99, %r268, 2;
	@%p99 bra 	$L__BB0_571;
	setp.eq.s32 	%p100, %r268, 22;
	@%p100 bra 	$L__BB0_571;
	setp.eq.s32 	%p101, %r268, 11;
	selp.u32 	%r4599, 1, 0, %p101;
	bra.uni 	$L__BB0_571;
$L__BB0_570:
	mov.b32 	%r4599, 1;
$L__BB0_571:
	setp.eq.s32 	%p102, %r260, 2;
	setp.eq.s32 	%p104, %r260, 11;
	selp.u32 	%r1370, 1, 0, %p104;
	selp.b32 	%r1371, 2, %r1370, %p94;
	selp.b32 	%r1372, 2, %r1371, %p102;
	setp.eq.s32 	%p105, %r4599, %r1372;
	mov.b16 	%rs428, 1;
	@%p105 bra 	$L__BB0_2239;
$L__BB0_572:
	add.s32 	%r4598, %r4598, 1;
	setp.eq.s32 	%p106, %r4598, %r258;
	add.s32 	%r4597, %r4597, 1;
	mov.u16 	%rs427, %rs428;
	@%p106 bra 	$L__BB0_573;
	bra.uni 	$L__BB0_564;
$L__BB0_573:
	setp.eq.s32 	%p107, %r260, 11;
	@%p107 bra 	$L__BB0_582;
	setp.eq.s32 	%p108, %r260, 22;
	@%p108 bra 	$L__BB0_582;
$L__BB0_575:
	add.s32 	%r1375, %r258, %r221;
	add.s32 	%r1376, %r4594, %r222;
	add.s32 	%r1377, %r1376, %r222;
	shr.u32 	%r1378, %r1377, 1;
	shl.b32 	%r1379, %r1375, 2;
	and.b32  	%r1380, %r1379, 56;
	add.s32 	%r1381, %r1380, %r1378;
	mul.wide.u32 	%rd371, %r1381, 4;
	add.s64 	%rd372, %rd109, %rd371;
	ld.u32 	%r273, [%rd372];
	setp.eq.s32 	%p109, %r273, 0;
	@%p109 bra 	$L__BB0_586;
	mov.b32 	%r4600, 2;
	setp.eq.s32 	%p110, %r273, 1;
	@%p110 bra 	$L__BB0_580;
	setp.eq.s32 	%p111, %r273, 2;
	@%p111 bra 	$L__BB0_581;
	setp.eq.s32 	%p112, %r273, 22;
	@%p112 bra 	$L__BB0_581;
	setp.eq.s32 	%p113, %r273, 11;
	selp.u32 	%r4600, 1, 0, %p113;
	bra.uni 	$L__BB0_581;
$L__BB0_580:
	mov.b32 	%r4600, 1;
$L__BB0_581:
	selp.u32 	%r1384, 1, 0, %p78;
	setp.eq.s32 	%p115, %r260, 2;
	selp.b32 	%r1385, 2, %r1384, %p115;
	setp.eq.s32 	%p116, %r1385, %r4600;
	@%p116 bra 	$L__BB0_586;
$L__BB0_582:
	mov.b32 	%r4601, 0;
	mov.u32 	%r4602, %r221;
	mov.u32 	%r4603, %r222;
$L__BB0_583:
	shl.b32 	%r1387, %r4602, 3;
	add.s32 	%r1388, %r1387, %r4603;
	mul.wide.u32 	%rd373, %r1388, 4;
	add.s64 	%rd374, %rd109, %rd373;
	ld.u32 	%r1389, [%rd374];
	setp.ne.s32 	%p117, %r1389, 0;
	selp.u32 	%r1390, 1, 0, %p117;
	add.s32 	%r4601, %r4601, %r1390;
	add.s32 	%r4602, %r4602, 1;
	add.s32 	%r4603, %r4603, 1;
	setp.ne.s32 	%p118, %r4602, %r258;
	@%p118 bra 	$L__BB0_583;
	setp.eq.s32 	%p119, %r4601, 0;
	@%p119 bra 	$L__BB0_586;
	{ // callseq 8, 0
	.param .b64 param0;
	st.param.b64 	[param0], 32;
	.param .b64 retval0;
	call.uni (retval0), 
	malloc, 
	(
	param0
	);
	ld.param.b64 	%rd375, [retval0];
	} // callseq 8
	mov.b64 	%rd376, 0;
	st.u64 	[%rd375+16], %rd376;
	st.v2.u32 	[%rd375], {%r221, %r222};
	add.s32 	%r1391, %r4594, %r222;
	st.v2.u32 	[%rd375+8], {%r258, %r1391};
	st.u64 	[%rd375+24], %rd109;
	st.u64 	[%rd1459+16], %rd375;
	mov.u64 	%rd1459, %rd375;
$L__BB0_586:
	sub.s32 	%r282, %r222, %r4594;
	ld.u32 	%r283, [%rd110];
	mov.b32 	%r4604, 2;
	setp.eq.s32 	%p120, %r283, 1;
	@%p120 bra 	$L__BB0_590;
	setp.eq.s32 	%p121, %r283, 2;
	@%p121 bra 	$L__BB0_591;
	setp.eq.s32 	%p122, %r283, 22;
	@%p122 bra 	$L__BB0_591;
	setp.eq.s32 	%p123, %r283, 11;
	selp.u32 	%r4604, 1, 0, %p123;
	bra.uni 	$L__BB0_591;
$L__BB0_590:
	mov.b32 	%r4604, 1;
$L__BB0_591:
	max.u32 	%r1394, %r258, %r282;
	setp.gt.u32 	%p124, %r1394, 7;
	@%p124 bra 	$L__BB0_625;
	mov.b32 	%r4605, 2;
	@%p120 bra 	$L__BB0_596;
	setp.eq.s32 	%p126, %r283, 2;
	@%p126 bra 	$L__BB0_597;
	setp.eq.s32 	%p127, %r283, 22;
	@%p127 bra 	$L__BB0_597;
	setp.eq.s32 	%p128, %r283, 11;
	selp.u32 	%r4605, 1, 0, %p128;
	bra.uni 	$L__BB0_597;
$L__BB0_596:
	mov.b32 	%r4605, 1;
$L__BB0_597:
	setp.eq.s32 	%p129, %r4605, 0;
	setp.ne.s32 	%p130, %r4605, %r4604;
	or.pred  	%p131, %p129, %p130;
	@%p131 bra 	$L__BB0_625;
	shl.b32 	%r1397, %r258, 3;
	sub.s32 	%r1398, %r222, %r4594;
	add.s32 	%r1399, %r1397, %r1398;
	mul.wide.u32 	%rd377, %r1399, 4;
	add.s64 	%rd378, %rd109, %rd377;
	ld.u32 	%r1400, [%rd378];
	setp.ne.s32 	%p132, %r1400, 0;
	@%p132 bra 	$L__BB0_625;
	setp.eq.s32 	%p133, %r4604, 1;
	setp.ne.s32 	%p134, %r283, 11;
	and.pred  	%p135, %p133, %p134;
	@%p135 bra 	$L__BB0_625;
	setp.eq.s32 	%p136, %r283, 22;
	@%p136 bra 	$L__BB0_602;
	@%p134 bra 	$L__BB0_614;
$L__BB0_602:
	add.s32 	%r1401, %r7, %r4583;
	add.s32 	%r4607, %r1401, 1;
	mov.b16 	%rs429, 0;
	mov.u32 	%r4606, %r222;
$L__BB0_603:
	shl.b32 	%r1402, %r4607, 3;
	cvt.u64.u32 	%rd379, %r1402;
	cvt.s64.s32 	%rd380, %r4606;
	add.s64 	%rd381, %rd379, %rd380;
	shl.b64 	%rd382, %rd381, 2;
	add.s64 	%rd383, %rd109, %rd382;
	ld.u32 	%r291, [%rd383+-4];
	setp.eq.s32 	%p138, %r291, 0;
	mov.b16 	%rs430, 0;
	@%p138 bra 	$L__BB0_611;
	and.b16  	%rs124, %rs429, 255;
	setp.ne.s16 	%p139, %rs124, 0;
	@%p139 bra 	$L__BB0_2240;
	mov.b32 	%r4608, 2;
	setp.eq.s32 	%p140, %r291, 1;
	@%p140 bra 	$L__BB0_609;
	setp.eq.s32 	%p141, %r291, 2;
	@%p141 bra 	$L__BB0_610;
	setp.eq.s32 	%p142, %r291, 22;
	@%p142 bra 	$L__BB0_610;
	setp.eq.s32 	%p143, %r291, 11;
	selp.u32 	%r4608, 1, 0, %p143;
	bra.uni 	$L__BB0_610;
$L__BB0_609:
	mov.b32 	%r4608, 1;
$L__BB0_610:
	setp.eq.s32 	%p144, %r283, 2;
	setp.eq.s32 	%p146, %r283, 11;
	selp.u32 	%r1405, 1, 0, %p146;
	selp.b32 	%r1406, 2, %r1405, %p136;
	selp.b32 	%r1407, 2, %r1406, %p144;
	setp.eq.s32 	%p147, %r4608, %r1407;
	mov.b16 	%rs430, 1;
	@%p147 bra 	$L__BB0_2240;
$L__BB0_611:
	add.s32 	%r4607, %r4607, 1;
	setp.eq.s32 	%p148, %r4607, %r258;
	add.s32 	%r4606, %r4606, -1;
	mov.u16 	%rs429, %rs430;
	@%p148 bra 	$L__BB0_612;
	bra.uni 	$L__BB0_603;
$L__BB0_612:
	setp.eq.s32 	%p149, %r283, 11;
	@%p149 bra 	$L__BB0_621;
	setp.eq.s32 	%p150, %r283, 22;
	@%p150 bra 	$L__BB0_621;
$L__BB0_614:
	add.s32 	%r1410, %r258, %r221;
	sub.s32 	%r1411, %r222, %r4594;
	add.s32 	%r1412, %r1411, %r222;
	shr.u32 	%r1413, %r1412, 1;
	shl.b32 	%r1414, %r1410, 2;
	and.b32  	%r1415, %r1414, 56;
	add.s32 	%r1416, %r1415, %r1413;
	mul.wide.u32 	%rd386, %r1416, 4;
	add.s64 	%rd387, %rd109, %rd386;
	ld.u32 	%r296, [%rd387];
	setp.eq.s32 	%p151, %r296, 0;
	@%p151 bra 	$L__BB0_625;
	mov.b32 	%r4609, 2;
	setp.eq.s32 	%p152, %r296, 1;
	@%p152 bra 	$L__BB0_619;
	setp.eq.s32 	%p153, %r296, 2;
	@%p153 bra 	$L__BB0_620;
	setp.eq.s32 	%p154, %r296, 22;
	@%p154 bra 	$L__BB0_620;
	setp.eq.s32 	%p155, %r296, 11;
	selp.u32 	%r4609, 1, 0, %p155;
	bra.uni 	$L__BB0_620;
$L__BB0_619:
	mov.b32 	%r4609, 1;
$L__BB0_620:
	selp.u32 	%r1419, 1, 0, %p120;
	setp.eq.s32 	%p157, %r283, 2;
	selp.b32 	%r1420, 2, %r1419, %p157;
	setp.eq.s32 	%p158, %r1420, %r4609;
	@%p158 bra 	$L__BB0_625;
$L__BB0_621:
	mov.b32 	%r4610, 0;
	mov.u32 	%r4611, %r221;
	mov.u32 	%r4612, %r222;
$L__BB0_622:
	shl.b32 	%r1422, %r4611, 3;
	add.s32 	%r1423, %r1422, %r4612;
	mul.wide.s32 	%rd388, %r1423, 4;
	add.s64 	%rd389, %rd109, %rd388;
	ld.u32 	%r1424, [%rd389];
	setp.ne.s32 	%p159, %r1424, 0;
	selp.u32 	%r1425, 1, 0, %p159;
	add.s32 	%r4610, %r4610, %r1425;
	add.s32 	%r4611, %r4611, 1;
	add.s32 	%r4612, %r4612, -1;
	setp.ne.s32 	%p160, %r4611, %r258;
	@%p160 bra 	$L__BB0_622;
	setp.eq.s32 	%p161, %r4610, 0;
	@%p161 bra 	$L__BB0_625;
	{ // callseq 10, 0
	.param .b64 param0;
	st.param.b64 	[param0], 32;
	.param .b64 retval0;
	call.uni (retval0), 
	malloc, 
	(
	param0
	);
	ld.param.b64 	%rd390, [retval0];
	} // callseq 10
	mov.b64 	%rd391, 0;
	st.u64 	[%rd390+16], %rd391;
	st.v2.u32 	[%rd390], {%r221, %r222};
	sub.s32 	%r1426, %r222, %r4594;
	st.v2.u32 	[%rd390+8], {%r258, %r1426};
	st.u64 	[%rd390+24], %rd109;
	st.u64 	[%rd1459+16], %rd390;
	mov.u64 	%rd1459, %rd390;
$L__BB0_625:
	sub.s32 	%r305, %r221, %r4594;
	ld.u32 	%r306, [%rd110];
	mov.b32 	%r4613, 2;
	setp.eq.s32 	%p162, %r306, 1;
	@%p162 bra 	$L__BB0_629;
	setp.eq.s32 	%p163, %r306, 2;
	@%p163 bra 	$L__BB0_630;
	setp.eq.s32 	%p164, %r306, 22;
	@%p164 bra 	$L__BB0_630;
	setp.eq.s32 	%p165, %r306, 11;
	selp.u32 	%r4613, 1, 0, %p165;
	bra.uni 	$L__BB0_630;
$L__BB0_629:
	mov.b32 	%r4613, 1;
$L__BB0_630:
	add.s32 	%r1429, %r4594, %r222;
	max.u32 	%r1430, %r305, %r1429;
	setp.gt.u32 	%p166, %r1430, 7;
	@%p166 bra 	$L__BB0_664;
	mov.b32 	%r4614, 2;
	@%p162 bra 	$L__BB0_635;
	setp.eq.s32 	%p168, %r306, 2;
	@%p168 bra 	$L__BB0_636;
	setp.eq.s32 	%p169, %r306, 22;
	@%p169 bra 	$L__BB0_636;
	setp.eq.s32 	%p170, %r306, 11;
	selp.u32 	%r4614, 1, 0, %p170;
	bra.uni 	$L__BB0_636;
$L__BB0_635:
	mov.b32 	%r4614, 1;
$L__BB0_636:
	setp.eq.s32 	%p171, %r4614, 0;
	setp.ne.s32 	%p172, %r4614, %r4613;
	or.pred  	%p173, %p171, %p172;
	@%p173 bra 	$L__BB0_664;
	shl.b32 	%r1433, %r305, 3;
	add.s32 	%r1434, %r4594, %r222;
	add.s32 	%r1435, %r1433, %r1434;
	mul.wide.u32 	%rd392, %r1435, 4;
	add.s64 	%rd393, %rd109, %rd392;
	ld.u32 	%r1436, [%rd393];
	setp.ne.s32 	%p174, %r1436, 0;
	@%p174 bra 	$L__BB0_664;
	setp.eq.s32 	%p175, %r4613, 2;
	setp.ne.s32 	%p176, %r306, 22;
	and.pred  	%p177, %p175, %p176;
	@%p177 bra 	$L__BB0_664;
	setp.eq.s32 	%p178, %r306, 22;
	@%p178 bra 	$L__BB0_641;
	setp.ne.s32 	%p179, %r306, 11;
	@%p179 bra 	$L__BB0_653;
$L__BB0_641:
	mov.b16 	%rs431, 0;
	mov.u32 	%r4615, %r222;
	mov.u32 	%r4616, %r256;
$L__BB0_642:
	shl.b32 	%r1437, %r4616, 3;
	cvt.s64.s32 	%rd394, %r1437;
	cvt.u64.u32 	%rd395, %r4615;
	add.s64 	%rd396, %rd394, %rd395;
	shl.b64 	%rd397, %rd396, 2;
	add.s64 	%rd398, %rd109, %rd397;
	ld.u32 	%r313, [%rd398+4];
	setp.eq.s32 	%p180, %r313, 0;
	mov.b16 	%rs432, 0;
	@%p180 bra 	$L__BB0_650;
	and.b16  	%rs128, %rs431, 255;
	setp.ne.s16 	%p181, %rs128, 0;
	@%p181 bra 	$L__BB0_2241;
	mov.b32 	%r4617, 2;
	setp.eq.s32 	%p182, %r313, 1;
	@%p182 bra 	$L__BB0_648;
	setp.eq.s32 	%p183, %r313, 2;
	@%p183 bra 	$L__BB0_649;
	setp.eq.s32 	%p184, %r313, 22;
	@%p184 bra 	$L__BB0_649;
	setp.eq.s32 	%p185, %r313, 11;
	selp.u32 	%r4617, 1, 0, %p185;
	bra.uni 	$L__BB0_649;
$L__BB0_648:
	mov.b32 	%r4617, 1;
$L__BB0_649:
	setp.eq.s32 	%p186, %r306, 2;
	setp.eq.s32 	%p188, %r306, 11;
	selp.u32 	%r1440, 1, 0, %p188;
	selp.b32 	%r1441, 2, %r1440, %p178;
	selp.b32 	%r1442, 2, %r1441, %p186;
	setp.eq.s32 	%p189, %r4617, %r1442;
	mov.b16 	%rs432, 1;
	@%p189 bra 	$L__BB0_2241;
$L__BB0_650:
	add.s32 	%r4616, %r4616, -1;
	setp.eq.s32 	%p190, %r4616, %r305;
	add.s32 	%r4615, %r4615, 1;
	mov.u16 	%rs431, %rs432;
	@%p190 bra 	$L__BB0_651;
	bra.uni 	$L__BB0_642;
$L__BB0_651:
	setp.eq.s32 	%p191, %r306, 11;
	@%p191 bra 	$L__BB0_660;
	setp.eq.s32 	%p192, %r306, 22;
	@%p192 bra 	$L__BB0_660;
$L__BB0_653:
	add.s32 	%r1445, %r305, %r221;
	add.s32 	%r1446, %r4594, %r222;
	add.s32 	%r1447, %r1446, %r222;
	shr.u32 	%r1448, %r1447, 1;
	shl.b32 	%r1449, %r1445, 2;
	and.b32  	%r1450, %r1449, 56;
	add.s32 	%r1451, %r1450, %r1448;
	mul.wide.u32 	%rd401, %r1451, 4;
	add.s64 	%rd402, %rd109, %rd401;
	ld.u32 	%r318, [%rd402];
	setp.eq.s32 	%p193, %r318, 0;
	@%p193 bra 	$L__BB0_664;
	mov.b32 	%r4618, 2;
	setp.eq.s32 	%p194, %r318, 1;
	@%p194 bra 	$L__BB0_658;
	setp.eq.s32 	%p195, %r318, 2;
	@%p195 bra 	$L__BB0_659;
	setp.eq.s32 	%p196, %r318, 22;
	@%p196 bra 	$L__BB0_659;
	setp.eq.s32 	%p197, %r318, 11;
	selp.u32 	%r4618, 1, 0, %p197;
	bra.uni 	$L__BB0_659;
$L__BB0_658:
	mov.b32 	%r4618, 1;
$L__BB0_659:
	selp.u32 	%r1454, 1, 0, %p162;
	setp.eq.s32 	%p199, %r306, 2;
	selp.b32 	%r1455, 2, %r1454, %p199;
	setp.eq.s32 	%p200, %r1455, %r4618;
	@%p200 bra 	$L__BB0_664;
$L__BB0_660:
	mov.b32 	%r4619, 0;
	mov.u32 	%r4620, %r221;
	mov.u32 	%r4621, %r222;
$L__BB0_661:
	shl.b32 	%r1457, %r4620, 3;
	add.s32 	%r1458, %r1457, %r4621;
	mul.wide.s32 	%rd403, %r1458, 4;
	add.s64 	%rd404, %rd109, %rd403;
	ld.u32 	%r1459, [%rd404];
	setp.ne.s32 	%p201, %r1459, 0;
	selp.u32 	%r1460, 1, 0, %p201;
	add.s32 	%r4619, %r4619, %r1460;
	add.s32 	%r4620, %r4620, -1;
	add.s32 	%r4621, %r4621, 1;
	setp.ne.s32 	%p202, %r4620, %r305;
	@%p202 bra 	$L__BB0_661;
	setp.eq.s32 	%p203, %r4619, 0;
	@%p203 bra 	$L__BB0_664;
	{ // callseq 12, 0
	.param .b64 param0;
	st.param.b64 	[param0], 32;
	.param .b64 retval0;
	call.uni (retval0), 
	malloc, 
	(
	param0
	);
	ld.param.b64 	%rd405, [retval0];
	} // callseq 12
	mov.b64 	%rd406, 0;
	st.u64 	[%rd405+16], %rd406;
	st.v2.u32 	[%rd405], {%r221, %r222};
	add.s32 	%r1461, %r4594, %r222;
	st.v2.u32 	[%rd405+8], {%r305, %r1461};
	st.u64 	[%rd405+24], %rd109;
	st.u64 	[%rd1459+16], %rd405;
	mov.u64 	%rd1459, %rd405;
$L__BB0_664:
	ld.u32 	%r327, [%rd110];
	mov.b32 	%r4622, 2;
	setp.eq.s32 	%p204, %r327, 1;
	@%p204 bra 	$L__BB0_668;
	setp.eq.s32 	%p205, %r327, 2;
	@%p205 bra 	$L__BB0_669;
	setp.eq.s32 	%p206, %r327, 22;
	@%p206 bra 	$L__BB0_669;
	setp.eq.s32 	%p207, %r327, 11;
	selp.u32 	%r4622, 1, 0, %p207;
	bra.uni 	$L__BB0_669;
$L__BB0_668:
	mov.b32 	%r4622, 1;
$L__BB0_669:
	sub.s32 	%r1464, %r222, %r4594;
	max.u32 	%r1465, %r305, %r1464;
	setp.gt.u32 	%p208, %r1465, 7;
	@%p208 bra 	$L__BB0_703;
	mov.b32 	%r4623, 2;
	@%p204 bra 	$L__BB0_674;
	setp.eq.s32 	%p210, %r327, 2;
	@%p210 bra 	$L__BB0_675;
	setp.eq.s32 	%p211, %r327, 22;
	@%p211 bra 	$L__BB0_675;
	setp.eq.s32 	%p212, %r327, 11;
	selp.u32 	%r4623, 1, 0, %p212;
	bra.uni 	$L__BB0_675;
$L__BB0_674:
	mov.b32 	%r4623, 1;
$L__BB0_675:
	setp.eq.s32 	%p213, %r4623, 0;
	setp.ne.s32 	%p214, %r4623, %r4622;
	or.pred  	%p215, %p213, %p214;
	@%p215 bra 	$L__BB0_703;
	shl.b32 	%r1468, %r305, 3;
	sub.s32 	%r1469, %r222, %r4594;
	add.s32 	%r1470, %r1468, %r1469;
	mul.wide.u32 	%rd407, %r1470, 4;
	add.s64 	%rd408, %rd109, %rd407;
	ld.u32 	%r1471, [%rd408];
	setp.ne.s32 	%p216, %r1471, 0;
	@%p216 bra 	$L__BB0_703;
	setp.eq.s32 	%p217, %r4622, 2;
	setp.ne.s32 	%p218, %r327, 22;
	and.pred  	%p219, %p217, %p218;
	@%p219 bra 	$L__BB0_703;
	setp.eq.s32 	%p220, %r327, 22;
	@%p220 bra 	$L__BB0_680;
	setp.ne.s32 	%p221, %r327, 11;
	@%p221 bra 	$L__BB0_692;
$L__BB0_680:
	mov.b16 	%rs433, 0;
	mov.u32 	%r4624, %r222;
	mov.u32 	%r4625, %r256;
$L__BB0_681:
	shl.b32 	%r1472, %r4625, 3;
	cvt.s64.s32 	%rd409, %r1472;
	cvt.s64.s32 	%rd410, %r4624;
	add.s64 	%rd411, %rd409, %rd410;
	shl.b64 	%rd412, %rd411, 2;
	add.s64 	%rd413, %rd109, %rd412;
	ld.u32 	%r334, [%rd413+-4];
	setp.eq.s32 	%p222, %r334, 0;
	mov.b16 	%rs434, 0;
	@%p222 bra 	$L__BB0_689;
	and.b16  	%rs132, %rs433, 255;
	setp.ne.s16 	%p223, %rs132, 0;
	@%p223 bra 	$L__BB0_2242;
	mov.b32 	%r4626, 2;
	setp.eq.s32 	%p224, %r334, 1;
	@%p224 bra 	$L__BB0_687;
	setp.eq.s32 	%p225, %r334, 2;
	@%p225 bra 	$L__BB0_688;
	setp.eq.s32 	%p226, %r334, 22;
	@%p226 bra 	$L__BB0_688;
	setp.eq.s32 	%p227, %r334, 11;
	selp.u32 	%r4626, 1, 0, %p227;
	bra.uni 	$L__BB0_688;
$L__BB0_687:
	mov.b32 	%r4626, 1;
$L__BB0_688:
	setp.eq.s32 	%p228, %r327, 2;
	setp.eq.s32 	%p230, %r327, 11;
	selp.u32 	%r1475, 1, 0, %p230;
	selp.b32 	%r1476, 2, %r1475, %p220;
	selp.b32 	%r1477, 2, %r1476, %p228;
	setp.eq.s32 	%p231, %r4626, %r1477;
	mov.b16 	%rs434, 1;
	@%p231 bra 	$L__BB0_2242;
$L__BB0_689:
	add.s32 	%r4625, %r4625, -1;
	setp.eq.s32 	%p232, %r4625, %r305;
	add.s32 	%r4624, %r4624, -1;
	mov.u16 	%rs433, %rs434;
	@%p232 bra 	$L__BB0_690;
	bra.uni 	$L__BB0_681;
$L__BB0_690:
	setp.eq.s32 	%p233, %r327, 11;
	@%p233 bra 	$L__BB0_699;
	setp.eq.s32 	%p234, %r327, 22;
	@%p234 bra 	$L__BB0_699;
$L__BB0_692:
	add.s32 	%r1480, %r305, %r221;
	sub.s32 	%r1481, %r222, %r4594;
	add.s32 	%r1482, %r1481, %r222;
	shr.u32 	%r1483, %r1482, 1;
	shl.b32 	%r1484, %r1480, 2;
	and.b32  	%r1485, %r1484, 56;
	add.s32 	%r1486, %r1485, %r1483;
	mul.wide.u32 	%rd416, %r1486, 4;
	add.s64 	%rd417, %rd109, %rd416;
	ld.u32 	%r339, [%rd417];
	setp.eq.s32 	%p235, %r339, 0;
	@%p235 bra 	$L__BB0_703;
	mov.b32 	%r4627, 2;
	setp.eq.s32 	%p236, %r339, 1;
	@%p236 bra 	$L__BB0_697;
	setp.eq.s32 	%p237, %r339, 2;
	@%p237 bra 	$L__BB0_698;
	setp.eq.s32 	%p238, %r339, 22;
	@%p238 bra 	$L__BB0_698;
	setp.eq.s32 	%p239, %r339, 11;
	selp.u32 	%r4627, 1, 0, %p239;
	bra.uni 	$L__BB0_698;
$L__BB0_697:
	mov.b32 	%r4627, 1;
$L__BB0_698:
	selp.u32 	%r1489, 1, 0, %p204;
	setp.eq.s32 	%p241, %r327, 2;
	selp.b32 	%r1490, 2, %r1489, %p241;
	setp.eq.s32 	%p242, %r1490, %r4627;
	@%p242 bra 	$L__BB0_703;
$L__BB0_699:
	mov.b32 	%r4628, 0;
	mov.u32 	%r4629, %r221;
	mov.u32 	%r4630, %r222;
$L__BB0_700:
	shl.b32 	%r1492, %r4629, 3;
	add.s32 	%r1493, %r1492, %r4630;
	mul.wide.s32 	%rd418, %r1493, 4;
	add.s64 	%rd419, %rd109, %rd418;
	ld.u32 	%r1494, [%rd419];
	setp.ne.s32 	%p243, %r1494, 0;
	selp.u32 	%r1495, 1, 0, %p243;
	add.s32 	%r4628, %r4628, %r1495;
	add.s32 	%r4629, %r4629, -1;
	add.s32 	%r4630, %r4630, -1;
	setp.ne.s32 	%p244, %r4629, %r305;
	@%p244 bra 	$L__BB0_700;
	setp.eq.s32 	%p245, %r4628, 0;
	@%p245 bra 	$L__BB0_703;
	{ // callseq 14, 0
	.param .b64 param0;
	st.param.b64 	[param0], 32;
	.param .b64 retval0;
	call.uni (retval0), 
	malloc, 
	(
	param0
	);
	ld.param.b64 	%rd420, [retval0];
	} // callseq 14
	mov.b64 	%rd421, 0;
	st.u64 	[%rd420+16], %rd421;
	st.v2.u32 	[%rd420], {%r221, %r222};
	sub.s32 	%r1496, %r222, %r4594;
	st.v2.u32 	[%rd420+8], {%r305, %r1496};
	st.u64 	[%rd420+24], %rd109;
	st.u64 	[%rd1459+16], %rd420;
	mov.u64 	%rd1459, %rd420;
$L__BB0_703:
	add.s32 	%r4594, %r4594, 1;
	setp.ne.s32 	%p246, %r4594, 8;
	@%p246 bra 	$L__BB0_547;
$L__BB0_704:
	ld.u64 	%rd1462, [%rd1459+16];
	setp.eq.s64 	%p247, %rd1462, 0;
	@%p247 bra 	$L__BB0_706;
$L__BB0_705:
	mov.u64 	%rd1459, %rd1462;
	ld.u64 	%rd1462, [%rd1459+16];
	setp.ne.s64 	%p248, %rd1462, 0;
	@%p248 bra 	$L__BB0_705;
$L__BB0_706:
	ld.u64 	%rd133, [%rd1461+16];
	{ // callseq 15, 0
	.param .b64 param0;
	st.param.b64 	[param0], %rd1461;
	call.uni 
	free, 
	(
	param0
	);
	} // callseq 15
	setp.ne.s64 	%p249, %rd133, 0;
	mov.u64 	%rd1461, %rd133;
	@%p249 bra 	$L__BB0_704;
$L__BB0_707:
	add.s32 	%r349, %r4583, %r8;
	ld.u64 	%rd422, [%rd1543+288];
	setp.eq.s64 	%p250, %rd422, 0;
	selp.b64 	%rd135, %rd1543, %rd422, %p250;
	mul.wide.u32 	%rd423, %r9, 4;
	add.s64 	%rd424, %rd135, %rd423;
	ld.u32 	%r350, [%rd424];
	mov.b32 	%r4631, 2;
	setp.eq.s32 	%p251, %r350, 1;
	@%p251 bra 	$L__BB0_711;
	setp.eq.s32 	%p252, %r350, 2;
	@%p252 bra 	$L__BB0_712;
	setp.eq.s32 	%p253, %r350, 22;
	@%p253 bra 	$L__BB0_712;
	setp.eq.s32 	%p254, %r350, 11;
	selp.u32 	%r4631, 1, 0, %p254;
	bra.uni 	$L__BB0_712;
$L__BB0_711:
	mov.b32 	%r4631, 1;
$L__BB0_712:
	max.u32 	%r1499, %r221, %r349;
	setp.gt.u32 	%p255, %r1499, 7;
	@%p255 bra 	$L__BB0_923;
	mov.b32 	%r4632, 2;
	setp.eq.s32 	%p256, %r350, 1;
	@%p256 bra 	$L__BB0_717;
	setp.eq.s32 	%p257, %r350, 2;
	@%p257 bra 	$L__BB0_718;
	setp.eq.s32 	%p258, %r350, 22;
	@%p258 bra 	$L__BB0_718;
	setp.eq.s32 	%p259, %r350, 11;
	selp.u32 	%r4632, 1, 0, %p259;
	bra.uni 	$L__BB0_718;
$L__BB0_717:
	mov.b32 	%r4632, 1;
$L__BB0_718:
	setp.eq.s32 	%p260, %r4632, 0;
	setp.ne.s32 	%p261, %r4632, %r4631;
	or.pred  	%p262, %p260, %p261;
	@%p262 bra 	$L__BB0_923;
	shl.b32 	%r1502, %r221, 3;
	add.s32 	%r355, %r1502, %r349;
	mul.wide.u32 	%rd425, %r355, 4;
	add.s64 	%rd136, %rd135, %rd425;
	ld.u32 	%r1503, [%rd136];
	setp.ne.s32 	%p263, %r1503, 0;
	@%p263 bra 	$L__BB0_923;
	setp.ne.s32 	%p264, %r4583, 0;
	setp.eq.s32 	%p265, %r4631, 1;
	setp.ne.s32 	%p266, %r350, 11;
	and.pred  	%p267, %p266, %p264;
	and.pred  	%p268, %p267, %p265;
	@%p268 bra 	$L__BB0_923;
	setp.eq.s32 	%p269, %r350, 22;
	@%p269 bra 	$L__BB0_723;
	setp.ne.s32 	%p270, %r350, 11;
	@%p270 bra 	$L__BB0_735;
$L__BB0_723:
	setp.eq.s32 	%p271, %r4583, 1;
	@%p271 bra 	$L__BB0_734;
	add.s32 	%r4634, %r7, 1;
	setp.eq.s32 	%p272, %r350, 11;
	selp.u32 	%r1504, 1, 0, %p272;
	setp.eq.s32 	%p273, %r350, 22;
	setp.eq.s32 	%p274, %r350, 2;
	selp.b32 	%r1505, 2, %r1504, %p273;
	selp.b32 	%r357, 2, %r1505, %p274;
	mov.b16 	%rs436, 0;
	mov.u32 	%r4633, %r8;
$L__BB0_725:
	shl.b32 	%r1506, %r4634, 3;
	add.s32 	%r1507, %r1506, %r4633;
	mul.wide.u32 	%rd426, %r1507, 4;
	add.s64 	%rd427, %rd135, %rd426;
	ld.u32 	%r360, [%rd427+4];
	setp.eq.s32 	%p275, %r360, 0;
	mov.b16 	%rs437, 0;
	@%p275 bra 	$L__BB0_733;
	and.b16  	%rs137, %rs436, 255;
	setp.ne.s16 	%p276, %rs137, 0;
	@%p276 bra 	$L__BB0_2243;
	mov.b32 	%r4635, 2;
	setp.eq.s32 	%p277, %r360, 1;
	@%p277 bra 	$L__BB0_731;
	setp.eq.s32 	%p278, %r360, 2;
	@%p278 bra 	$L__BB0_732;
	setp.eq.s32 	%p279, %r360, 22;
	@%p279 bra 	$L__BB0_732;
	setp.eq.s32 	%p280, %r360, 11;
	selp.u32 	%r4635, 1, 0, %p280;
	bra.uni 	$L__BB0_732;
$L__BB0_731:
	mov.b32 	%r4635, 1;
$L__BB0_732:
	setp.eq.s32 	%p281, %r4635, %r357;
	mov.b16 	%rs437, 1;
	@%p281 bra 	$L__BB0_2243;
$L__BB0_733:
	add.s32 	%r4634, %r4634, 1;
	setp.eq.s32 	%p282, %r4634, %r221;
	add.s32 	%r4633, %r4633, 1;
	mov.u16 	%rs436, %rs437;
	@%p282 bra 	$L__BB0_734;
	bra.uni 	$L__BB0_725;
$L__BB0_734:
	setp.eq.s32 	%p283, %r350, 22;
	@%p283 bra 	$L__BB0_743;
$L__BB0_735:
	setp.eq.s32 	%p284, %r350, 11;
	setp.lt.u32 	%p285, %r4583, 2;
	or.pred  	%p286, %p285, %p284;
	@%p286 bra 	$L__BB0_743;
	add.s32 	%r1512, %r221, %r7;
	add.s32 	%r1513, %r349, %r8;
	shr.u32 	%r1514, %r1513, 1;
	shl.b32 	%r1515, %r1512, 2;
	and.b32  	%r1516, %r1515, 56;
	add.s32 	%r1517, %r1516, %r1514;
	mul.wide.u32 	%rd430, %r1517, 4;
	add.s64 	%rd431, %rd135, %rd430;
	ld.u32 	%r365, [%rd431];
	setp.eq.s32 	%p287, %r365, 0;
	@%p287 bra 	$L__BB0_923;
	mov.b32 	%r4636, 2;
	setp.eq.s32 	%p288, %r365, 1;
	@%p288 bra 	$L__BB0_741;
	setp.eq.s32 	%p289, %r365, 2;
	@%p289 bra 	$L__BB0_742;
	setp.eq.s32 	%p290, %r365, 22;
	@%p290 bra 	$L__BB0_742;
	setp.eq.s32 	%p291, %r365, 11;
	selp.u32 	%r4636, 1, 0, %p291;
	bra.uni 	$L__BB0_742;
$L__BB0_741:
	mov.b32 	%r4636, 1;
$L__BB0_742:
	setp.eq.s32 	%p292, %r350, 1;
	selp.u32 	%r1520, 1, 0, %p292;
	setp.eq.s32 	%p293, %r350, 2;
	selp.b32 	%r1521, 2, %r1520, %p293;
	setp.eq.s32 	%p294, %r1521, %r4636;
	@%p294 bra 	$L__BB0_923;
$L__BB0_743:
	and.b16  	%rs139, %rs514, 255;
	setp.ne.s16 	%p295, %rs139, 0;
	@%p295 bra 	$L__BB0_745;
	{ // callseq 18, 0
	.param .b64 param0;
	st.param.b64 	[param0], 320;
	.param .b64 retval0;
	call.uni (retval0), 
	malloc, 
	(
	param0
	);
	ld.param.b64 	%rd437, [retval0];
	} // callseq 18
	mov.b64 	%rd439, 0;
	st.u64 	[%rd437+264], %rd439;
	st.u64 	[%rd437+272], %rd439;
	st.u64 	[%rd437+280], %rd439;
	mov.b32 	%r1524, 1000000000;
	mov.b32 	%r1525, -1000000000;
	st.v2.u32 	[%rd437+304], {%r1525, %r1524};
	st.u64 	[%rd1543+264], %rd437;
	st.u64 	[%rd437+288], %rd1543;
	ld.u64 	%rd440, [%rd1543+264];
	st.u64 	[%rd440+280], %rd439;
	ld.u64 	%rd1543, [%rd1543+264];
	bra.uni 	$L__BB0_746;
$L__BB0_745:
	{ // callseq 17, 0
	.param .b64 param0;
	st.param.b64 	[param0], 320;
	.param .b64 retval0;
	call.uni (retval0), 
	malloc, 
	(
	param0
	);
	ld.param.b64 	%rd432, [retval0];
	} // callseq 17
	mov.b64 	%rd434, 0;
	st.u64 	[%rd432+264], %rd434;
	st.u64 	[%rd432+272], %rd434;
	st.u64 	[%rd432+280], %rd434;
	st.u64 	[%rd432+288], %rd434;
	mov.b32 	%r1522, 1000000000;
	mov.b32 	%r1523, -1000000000;
	st.v2.u32 	[%rd432+304], {%r1523, %r1522};
	st.u64 	[%rd1543+272], %rd432;
	ld.u64 	%rd435, [%rd1543+288];
	st.u64 	[%rd432+288], %rd435;
	ld.u64 	%rd436, [%rd1543+272];
	st.u64 	[%rd436+280], %rd1543;
	ld.u64 	%rd1543, [%rd1543+272];
$L__BB0_746:
	ld.u64 	%rd441, [%rd1543+288];
	ld.u8 	%rs140, [%rd441+296];
	setp.eq.s16 	%p296, %rs140, 0;
	selp.u16 	%rs141, 1, 0, %p296;
	st.u8 	[%rd1543+296], %rs141;
	mov.b32 	%r1526, 1000000000;
	mov.b32 	%r1527, -1000000000;
	st.v2.u32 	[%rd1543+304], {%r1527, %r1526};
	mov.b32 	%r1528, 0;
	st.u32 	[%rd1543+256], %r1528;
	mov.b64 	%rd442, 0;
	st.u64 	[%rd1543+264], %rd442;
	st.u64 	[%rd1543+272], %rd442;
	ld.u32 	%r1529, [%rd441];
	st.u32 	[%rd1543], %r1529;
	ld.u32 	%r1530, [%rd441+4];
	st.u32 	[%rd1543+4], %r1530;
	ld.u32 	%r1531, [%rd441+8];
	st.u32 	[%rd1543+8], %r1531;
	ld.u32 	%r1532, [%rd441+12];
	st.u32 	[%rd1543+12], %r1532;
	ld.u32 	%r1533, [%rd441+16];
	st.u32 	[%rd1543+16], %r1533;
	ld.u32 	%r1534, [%rd441+20];
	st.u32 	[%rd1543+20], %r1534;
	ld.u32 	%r1535, [%rd441+24];
	st.u32 	[%rd1543+24], %r1535;
	ld.u32 	%r1536, [%rd441+28];
	st.u32 	[%rd1543+28], %r1536;
	ld.u32 	%r1537, [%rd441+32];
	st.u32 	[%rd1543+32], %r1537;
	ld.u32 	%r1538, [%rd441+36];
	st.u32 	[%rd1543+36], %r1538;
	ld.u32 	%r1539, [%rd441+40];
	st.u32 	[%rd1543+40], %r1539;
	ld.u32 	%r1540, [%rd441+44];
	st.u32 	[%rd1543+44], %r1540;
	ld.u32 	%r1541, [%rd441+48];
	st.u32 	[%rd1543+48], %r1541;
	ld.u32 	%r1542, [%rd441+52];
	st.u32 	[%rd1543+52], %r1542;
	ld.u32 	%r1543, [%rd441+56];
	st.u32 	[%rd1543+56], %r1543;
	ld.u32 	%r1544, [%rd441+60];
	st.u32 	[%rd1543+60], %r1544;
	ld.u32 	%r1545, [%rd441+64];
	st.u32 	[%rd1543+64], %r1545;
	ld.u32 	%r1546, [%rd441+68];
	st.u32 	[%rd1543+68], %r1546;
	ld.u32 	%r1547, [%rd441+72];
	st.u32 	[%rd1543+72], %r1547;
	ld.u32 	%r1548, [%rd441+76];
	st.u32 	[%rd1543+76], %r1548;
	ld.u32 	%r1549, [%rd441+80];
	st.u32 	[%rd1543+80], %r1549;
	ld.u32 	%r1550, [%rd441+84];
	st.u32 	[%rd1543+84], %r1550;
	ld.u32 	%r1551, [%rd441+88];
	st.u32 	[%rd1543+88], %r1551;
	ld.u32 	%r1552, [%rd441+92];
	st.u32 	[%rd1543+92], %r1552;
	ld.u32 	%r1553, [%rd441+96];
	st.u32 	[%rd1543+96], %r1553;
	ld.u32 	%r1554, [%rd441+100];
	st.u32 	[%rd1543+100], %r1554;
	ld.u32 	%r1555, [%rd441+104];
	st.u32 	[%rd1543+104], %r1555;
	ld.u32 	%r1556, [%rd441+108];
	st.u32 	[%rd1543+108], %r1556;
	ld.u32 	%r1557, [%rd441+112];
	st.u32 	[%rd1543+112], %r1557;
	ld.u32 	%r1558, [%rd441+116];
	st.u32 	[%rd1543+116], %r1558;
	ld.u32 	%r1559, [%rd441+120];
	st.u32 	[%rd1543+120], %r1559;
	ld.u32 	%r1560, [%rd441+124];
	st.u32 	[%rd1543+124], %r1560;
	ld.u32 	%r1561, [%rd441+128];
	st.u32 	[%rd1543+128], %r1561;
	ld.u32 	%r1562, [%rd441+132];
	st.u32 	[%rd1543+132], %r1562;
	ld.u32 	%r1563, [%rd441+136];
	st.u32 	[%rd1543+136], %r1563;
	ld.u32 	%r1564, [%rd441+140];
	st.u32 	[%rd1543+140], %r1564;
	ld.u32 	%r1565, [%rd441+144];
	st.u32 	[%rd1543+144], %r1565;
	ld.u32 	%r1566, [%rd441+148];
	st.u32 	[%rd1543+148], %r1566;
	ld.u32 	%r1567, [%rd441+152];
	st.u32 	[%rd1543+152], %r1567;
	ld.u32 	%r1568, [%rd441+156];
	st.u32 	[%rd1543+156], %r1568;
	ld.u32 	%r1569, [%rd441+160];
	st.u32 	[%rd1543+160], %r1569;
	ld.u32 	%r1570, [%rd441+164];
	st.u32 	[%rd1543+164], %r1570;
	ld.u32 	%r1571, [%rd441+168];
	st.u32 	[%rd1543+168], %r1571;
	ld.u32 	%r1572, [%rd441+172];
	st.u32 	[%rd1543+172], %r1572;
	ld.u32 	%r1573, [%rd441+176];
	st.u32 	[%rd1543+176], %r1573;
	ld.u32 	%r1574, [%rd441+180];
	st.u32 	[%rd1543+180], %r1574;
	ld.u32 	%r1575, [%rd441+184];
	st.u32 	[%rd1543+184], %r1575;
	ld.u32 	%r1576, [%rd441+188];
	st.u32 	[%rd1543+188], %r1576;
	ld.u32 	%r1577, [%rd441+192];
	st.u32 	[%rd1543+192], %r1577;
	ld.u32 	%r1578, [%rd441+196];
	st.u32 	[%rd1543+196], %r1578;
	ld.u32 	%r1579, [%rd441+200];
	st.u32 	[%rd1543+200], %r1579;
	ld.u32 	%r1580, [%rd441+204];
	st.u32 	[%rd1543+204], %r1580;
	ld.u32 	%r1581, [%rd441+208];
	st.u32 	[%rd1543+208], %r1581;
	ld.u32 	%r1582, [%rd441+212];
	st.u32 	[%rd1543+212], %r1582;
	ld.u32 	%r1583, [%rd441+216];
	st.u32 	[%rd1543+216], %r1583;
	ld.u32 	%r1584, [%rd441+220];
	st.u32 	[%rd1543+220], %r1584;
	ld.u32 	%r1585, [%rd441+224];
	st.u32 	[%rd1543+224], %r1585;
	ld.u32 	%r1586, [%rd441+228];
	st.u32 	[%rd1543+228], %r1586;
	ld.u32 	%r1587, [%rd441+232];
	st.u32 	[%rd1543+232], %r1587;
	ld.u32 	%r1588, [%rd441+236];
	st.u32 	[%rd1543+236], %r1588;
	ld.u32 	%r1589, [%rd441+240];
	st.u32 	[%rd1543+240], %r1589;
	ld.u32 	%r1590, [%rd441+244];
	st.u32 	[%rd1543+244], %r1590;
	ld.u32 	%r1591, [%rd441+248];
	st.u32 	[%rd1543+248], %r1591;
	ld.u32 	%r1592, [%rd441+252];
	st.u32 	[%rd1543+252], %r1592;
	ld.u32 	%r1593, [%rd441+256];
	add.s32 	%r1594, %r1593, 1;
	st.u32 	[%rd441+256], %r1594;
	mul.wide.u32 	%rd443, %r9, 4;
	add.s64 	%rd444, %rd1543, %rd443;
	ld.u32 	%r1595, [%rd444];
	mul.wide.u32 	%rd445, %r355, 4;
	add.s64 	%rd140, %rd1543, %rd445;
	st.u32 	[%rd140], %r1595;
	st.u32 	[%rd444], %r1528;
	setp.eq.s32 	%p297, %r221, 7;
	@%p297 bra 	$L__BB0_748;
	setp.ne.s32 	%p298, %r221, 0;
	@%p298 bra 	$L__BB0_756;
$L__BB0_748:
	ld.u32 	%r368, [%rd140];
	add.s32 	%r1596, %r368, -1;
	setp.gt.u32 	%p299, %r1596, 1;
	@%p299 bra 	$L__BB0_756;
	setp.eq.s32 	%p300, %r221, 7;
	@%p300 bra 	$L__BB0_752;
	setp.ne.s32 	%p301, %r221, 0;
	@%p301 bra 	$L__BB0_753;
	mul.wide.u32 	%rd448, %r349, 4;
	add.s64 	%rd449, %rd1543, %rd448;
	ld.u32 	%r1598, [%rd449];
	setp.eq.s32 	%p303, %r1598, 2;
	@%p303 bra 	$L__BB0_756;
	bra.uni 	$L__BB0_753;
$L__BB0_752:
	mul.wide.u32 	%rd446, %r349, 4;
	add.s64 	%rd447, %rd1543, %rd446;
	ld.u32 	%r1597, [%rd447+224];
	setp.eq.s32 	%p302, %r1597, 1;
	@%p302 bra 	$L__BB0_756;
$L__BB0_753:
	setp.ne.s32 	%p304, %r368, 1;
	@%p304 bra 	$L__BB0_755;
	mov.b32 	%r1600, 11;
	st.u32 	[%rd140], %r1600;
	bra.uni 	$L__BB0_756;
$L__BB0_755:
	mov.b32 	%r1599, 22;
	st.u32 	[%rd140], %r1599;
$L__BB0_756:
	setp.eq.s32 	%p305, %r4583, 0;
	selp.b32 	%r369, 1, -1, %p305;
	mov.b16 	%rs514, 1;
	@%p305 bra 	$L__BB0_923;
	mov.b32 	%r4640, 0;
	mov.u32 	%r4638, %r221;
	mov.u32 	%r4639, %r349;
$L__BB0_758:
	shl.b32 	%r1602, %r4638, 3;
	add.s32 	%r1603, %r1602, %r4639;
	mul.wide.s32 	%rd450, %r1603, 4;
	add.s64 	%rd141, %rd135, %rd450;
	ld.u32 	%r1604, [%rd141];
	setp.eq.s32 	%p306, %r1604, 0;
	@%p306 bra 	$L__BB0_760;
	mov.b32 	%r1605, 0;
	st.u32 	[%rd141], %r1605;
	add.s32 	%r4640, %r4640, 1;
$L__BB0_760:
	add.s32 	%r4638, %r4638, %r369;
	add.s32 	%r4639, %r4639, %r369;
	setp.ne.s32 	%p307, %r4638, %r7;
	@%p307 bra 	$L__BB0_758;
	setp.lt.s32 	%p308, %r4640, 1;
	@%p308 bra 	$L__BB0_923;
	add.s32 	%r1607, %r7, %r4583;
	add.s32 	%r1608, %r1607, 1;
	add.s32 	%r1609, %r349, 1;
	{ // callseq 19, 0
	.param .b64 param0;
	st.param.b64 	[param0], 32;
	.param .b64 retval0;
	call.uni (retval0), 
	malloc, 
	(
	param0
	);
	ld.param.b64 	%rd1472, [retval0];
	} // callseq 19
	mov.b64 	%rd452, 0;
	st.u64 	[%rd1472+16], %rd452;
	st.v2.u32 	[%rd1472], {%r221, %r349};
	st.v2.u32 	[%rd1472+8], {%r1608, %r1609};
	st.u64 	[%rd1472+24], %rd1543;
	add.s32 	%r1610, %r1607, -1;
	{ // callseq 20, 0
	.param .b64 param0;
	st.param.b64 	[param0], 32;
	.param .b64 retval0;
	call.uni (retval0), 
	malloc, 
	(
	param0
	);
	ld.param.b64 	%rd453, [retval0];
	} // callseq 20
	st.u64 	[%rd453+16], %rd452;
	st.v2.u32 	[%rd453], {%r221, %r349};
	st.v2.u32 	[%rd453+8], {%r1610, %r1609};
	st.u64 	[%rd453+24], %rd1543;
	st.u64 	[%rd1472+16], %rd453;
	add.s32 	%r1611, %r349, -1;
	{ // callseq 21, 0
	.param .b64 param0;
	st.param.b64 	[param0], 32;
	.param .b64 retval0;
	call.uni (retval0), 
	malloc, 
	(
	param0
	);
	ld.param.b64 	%rd455, [retval0];
	} // callseq 21
	st.u64 	[%rd455+16], %rd452;
	st.v2.u32 	[%rd455], {%r221, %r349};
	st.v2.u32 	[%rd455+8], {%r1608, %r1611};
	st.u64 	[%rd455+24], %rd1543;
	st.u64 	[%rd453+16], %rd455;
	{ // callseq 22, 0
	.param .b64 param0;
	st.param.b64 	[param0], 32;
	.param .b64 retval0;
	call.uni (retval0), 
	malloc, 
	(
	param0
	);
	ld.param.b64 	%rd1470, [retval0];
	} // callseq 22
	st.u64 	[%rd1470+16], %rd452;
	st.v2.u32 	[%rd1470], {%r221, %r349};
	st.v2.u32 	[%rd1470+8], {%r1610, %r1611};
	st.u64 	[%rd1470+24], %rd1543;
	st.u64 	[%rd455+16], %rd1470;
	mov.b32 	%r4641, 2;
$L__BB0_763:
	add.s32 	%r378, %r4641, %r221;
	add.s32 	%r379, %r4641, %r349;
	ld.u32 	%r380, [%rd136];
	mov.b32 	%r4642, 2;
	setp.eq.s32 	%p309, %r380, 1;
	@%p309 bra 	$L__BB0_767;
	setp.eq.s32 	%p310, %r380, 2;
	@%p310 bra 	$L__BB0_768;
	setp.eq.s32 	%p311, %r380, 22;
	@%p311 bra 	$L__BB0_768;
	setp.eq.s32 	%p312, %r380, 11;
	selp.u32 	%r4642, 1, 0, %p312;
	bra.uni 	$L__BB0_768;
$L__BB0_767:
	mov.b32 	%r4642, 1;
$L__BB0_768:
	max.u32 	%r1614, %r378, %r379;
	setp.gt.u32 	%p313, %r1614, 7;
	@%p313 bra 	$L__BB0_802;
	mov.b32 	%r4643, 2;
	@%p309 bra 	$L__BB0_773;
	setp.eq.s32 	%p315, %r380, 2;
	@%p315 bra 	$L__BB0_774;
	setp.eq.s32 	%p316, %r380, 22;
	@%p316 bra 	$L__BB0_774;
	setp.eq.s32 	%p317, %r380, 11;
	selp.u32 	%r4643, 1, 0, %p317;
	bra.uni 	$L__BB0_774;
$L__BB0_773:
	mov.b32 	%r4643, 1;
$L__BB0_774:
	setp.eq.s32 	%p318, %r4643, 0;
	setp.ne.s32 	%p319, %r4643, %r4642;
	or.pred  	%p320, %p318, %p319;
	@%p320 bra 	$L__BB0_802;
	shl.b32 	%r1617, %r378, 3;
	add.s32 	%r1618, %r1617, %r379;
	mul.wide.u32 	%rd458, %r1618, 4;
	add.s64 	%rd459, %rd135, %rd458;
	ld.u32 	%r1619, [%rd459];
	setp.ne.s32 	%p321, %r1619, 0;
	@%p321 bra 	$L__BB0_802;
	setp.eq.s32 	%p322, %r4642, 1;
	setp.ne.s32 	%p323, %r380, 11;
	and.pred  	%p324, %p322, %p323;
	@%p324 bra 	$L__BB0_802;
	setp.eq.s32 	%p325, %r380, 22;
	@%p325 bra 	$L__BB0_779;
	@%p323 bra 	$L__BB0_791;
$L__BB0_779:
	add.s32 	%r1620, %r7, %r4583;
	add.s32 	%r4645, %r1620, 1;
	mov.b16 	%rs438, 0;
	mov.u32 	%r4644, %r349;
$L__BB0_780:
	shl.b32 	%r1621, %r4645, 3;
	add.s32 	%r1622, %r1621, %r4644;
	mul.wide.u32 	%rd460, %r1622, 4;
	add.s64 	%rd461, %rd135, %rd460;
	ld.u32 	%r388, [%rd461+4];
	setp.eq.s32 	%p327, %r388, 0;
	mov.b16 	%rs439, 0;
	@%p327 bra 	$L__BB0_788;
	and.b16  	%rs146, %rs438, 255;
	setp.ne.s16 	%p328, %rs146, 0;
	@%p328 bra 	$L__BB0_2244;
	mov.b32 	%r4646, 2;
	setp.eq.s32 	%p329, %r388, 1;
	@%p329 bra 	$L__BB0_786;
	setp.eq.s32 	%p330, %r388, 2;
	@%p330 bra 	$L__BB0_787;
	setp.eq.s32 	%p331, %r388, 22;
	@%p331 bra 	$L__BB0_787;
	setp.eq.s32 	%p332, %r388, 11;
	selp.u32 	%r4646, 1, 0, %p332;
	bra.uni 	$L__BB0_787;
$L__BB0_786:
	mov.b32 	%r4646, 1;
$L__BB0_787:
	setp.eq.s32 	%p333, %r380, 2;
	setp.eq.s32 	%p335, %r380, 11;
	selp.u32 	%r1625, 1, 0, %p335;
	selp.b32 	%r1626, 2, %r1625, %p325;
	selp.b32 	%r1627, 2, %r1626, %p333;
	setp.eq.s32 	%p336, %r4646, %r1627;
	mov.b16 	%rs439, 1;
	@%p336 bra 	$L__BB0_2244;
$L__BB0_788:
	add.s32 	%r4645, %r4645, 1;
	setp.eq.s32 	%p337, %r4645, %r378;
	add.s32 	%r4644, %r4644, 1;
	mov.u16 	%rs438, %rs439;
	@%p337 bra 	$L__BB0_789;
	bra.uni 	$L__BB0_780;
$L__BB0_789:
	setp.eq.s32 	%p338, %r380, 11;
	@%p338 bra 	$L__BB0_798;
	setp.eq.s32 	%p339, %r380, 22;
	@%p339 bra 	$L__BB0_798;
$L__BB0_791:
	add.s32 	%r1630, %r378, %r221;
	add.s32 	%r1631, %r4641, %r349;
	add.s32 	%r1632, %r1631, %r349;
	shr.u32 	%r1633, %r1632, 1;
	shl.b32 	%r1634, %r1630, 2;
	and.b32  	%r1635, %r1634, 56;
	add.s32 	%r1636, %r1635, %r1633;
	mul.wide.u32 	%rd464, %r1636, 4;
	add.s64 	%rd465, %rd135, %rd464;
	ld.u32 	%r393, [%rd465];
	setp.eq.s32 	%p340, %r393, 0;
	@%p340 bra 	$L__BB0_802;
	mov.b32 	%r4647, 2;
	setp.eq.s32 	%p341, %r393, 1;
	@%p341 bra 	$L__BB0_796;
	setp.eq.s32 	%p342, %r393, 2;
	@%p342 bra 	$L__BB0_797;
	setp.eq.s32 	%p343, %r393, 22;
	@%p343 bra 	$L__BB0_797;
	setp.eq.s32 	%p344, %r393, 11;
	selp.u32 	%r4647, 1, 0, %p344;
	bra.uni 	$L__BB0_797;
$L__BB0_796:
	mov.b32 	%r4647, 1;
$L__BB0_797:
	selp.u32 	%r1639, 1, 0, %p309;
	setp.eq.s32 	%p346, %r380, 2;
	selp.b32 	%r1640, 2, %r1639, %p346;
	setp.eq.s32 	%p347, %r1640, %r4647;
	@%p347 bra 	$L__BB0_802;
$L__BB0_798:
	mov.b32 	%r4648, 0;
	mov.u32 	%r4649, %r221;
	mov.u32 	%r4650, %r349;
$L__BB0_799:
	shl.b32 	%r1642, %r4649, 3;
	add.s32 	%r1643, %r1642, %r4650;
	mul.wide.u32 	%rd466, %r1643, 4;
	add.s64 	%rd467, %rd135, %rd466;
	ld.u32 	%r1644, [%rd467];
	setp.ne.s32 	%p348, %r1644, 0;
	selp.u32 	%r1645, 1, 0, %p348;
	add.s32 	%r4648, %r4648, %r1645;
	add.s32 	%r4649, %r4649, 1;
	add.s32 	%r4650, %r4650, 1;
	setp.ne.s32 	%p349, %r4649, %r378;
	@%p349 bra 	$L__BB0_799;
	setp.eq.s32 	%p350, %r4648, 0;
	@%p350 bra 	$L__BB0_802;
	{ // callseq 24, 0
	.param .b64 param0;
	st.param.b64 	[param0], 32;
	.param .b64 retval0;
	call.uni (retval0), 
	malloc, 
	(
	param0
	);
	ld.param.b64 	%rd468, [retval0];
	} // callseq 24
	mov.b64 	%rd469, 0;
	st.u64 	[%rd468+16], %rd469;
	st.v2.u32 	[%rd468], {%r221, %r349};
	add.s32 	%r1646, %r4641, %r349;
	st.v2.u32 	[%rd468+8], {%r378, %r1646};
	st.u64 	[%rd468+24], %rd135;
	st.u64 	[%rd1470+16], %rd468;
	mov.u64 	%rd1470, %rd468;
$L__BB0_802:
	sub.s32 	%r402, %r349, %r4641;
	ld.u32 	%r403, [%rd136];
	mov.b32 	%r4651, 2;
	setp.eq.s32 	%p351, %r403, 1;
	@%p351 bra 	$L__BB0_806;
	setp.eq.s32 	%p352, %r403, 2;
	@%p352 bra 	$L__BB0_807;
	setp.eq.s32 	%p353, %r403, 22;
	@%p353 bra 	$L__BB0_807;
	setp.eq.s32 	%p354, %r403, 11;
	selp.u32 	%r4651, 1, 0, %p354;
	bra.uni 	$L__BB0_807;
$L__BB0_806:
	mov.b32 	%r4651, 1;
$L__BB0_807:
	max.u32 	%r1649, %r378, %r402;
	setp.gt.u32 	%p355, %r1649, 7;
	@%p355 bra 	$L__BB0_841;
	mov.b32 	%r4652, 2;
	@%p351 bra 	$L__BB0_812;
	setp.eq.s32 	%p357, %r403, 2;
	@%p357 bra 	$L__BB0_813;
	setp.eq.s32 	%p358, %r403, 22;
	@%p358 bra 	$L__BB0_813;
	setp.eq.s32 	%p359, %r403, 11;
	selp.u32 	%r4652, 1, 0, %p359;
	bra.uni 	$L__BB0_813;
$L__BB0_812:
	mov.b32 	%r4652, 1;
$L__BB0_813:
	setp.eq.s32 	%p360, %r4652, 0;
	setp.ne.s32 	%p361, %r4652, %r4651;
	or.pred  	%p362, %p360, %p361;
	@%p362 bra 	$L__BB0_841;
	shl.b32 	%r1652, %r378, 3;
	sub.s32 	%r1653, %r349, %r4641;
	add.s32 	%r1654, %r1652, %r1653;
	mul.wide.u32 	%rd470, %r1654, 4;
	add.s64 	%rd471, %rd135, %rd470;
	ld.u32 	%r1655, [%rd471];
	setp.ne.s32 	%p363, %r1655, 0;
	@%p363 bra 	$L__BB0_841;
	setp.eq.s32 	%p364, %r4651, 1;
	setp.ne.s32 	%p365, %r403, 11;
	and.pred  	%p366, %p364, %p365;
	@%p366 bra 	$L__BB0_841;
	setp.eq.s32 	%p367, %r403, 22;
	@%p367 bra 	$L__BB0_818;
	@%p365 bra 	$L__BB0_830;
$L__BB0_818:
	add.s32 	%r1656, %r7, %r4583;
	add.s32 	%r4654, %r1656, 1;
	mov.b16 	%rs440, 0;
	mov.u32 	%r4653, %r349;
$L__BB0_819:
	shl.b32 	%r1657, %r4654, 3;
	cvt.u64.u32 	%rd472, %r1657;
	cvt.s64.s32 	%rd473, %r4653;
	add.s64 	%rd474, %rd472, %rd473;
	shl.b64 	%rd475, %rd474, 2;
	add.s64 	%rd476, %rd135, %rd475;
	ld.u32 	%r411, [%rd476+-4];
	setp.eq.s32 	%p369, %r411, 0;
	mov.b16 	%rs441, 0;
	@%p369 bra 	$L__BB0_827;
	and.b16  	%rs150, %rs440, 255;
	setp.ne.s16 	%p370, %rs150, 0;
	@%p370 bra 	$L__BB0_2245;
	mov.b32 	%r4655, 2;
	setp.eq.s32 	%p371, %r411, 1;
	@%p371 bra 	$L__BB0_825;
	setp.eq.s32 	%p372, %r411, 2;
	@%p372 bra 	$L__BB0_826;
	setp.eq.s32 	%p373, %r411, 22;
	@%p373 bra 	$L__BB0_826;
	setp.eq.s32 	%p374, %r411, 11;
	selp.u32 	%r4655, 1, 0, %p374;
	bra.uni 	$L__BB0_826;
$L__BB0_825:
	mov.b32 	%r4655, 1;
$L__BB0_826:
	setp.eq.s32 	%p375, %r403, 2;
	setp.eq.s32 	%p377, %r403, 11;
	selp.u32 	%r1660, 1, 0, %p377;
	selp.b32 	%r1661, 2, %r1660, %p367;
	selp.b32 	%r1662, 2, %r1661, %p375;
	setp.eq.s32 	%p378, %r4655, %r1662;
	mov.b16 	%rs441, 1;
	@%p378 bra 	$L__BB0_2245;
$L__BB0_827:
	add.s32 	%r4654, %r4654, 1;
	setp.eq.s32 	%p379, %r4654, %r378;
	add.s32 	%r4653, %r4653, -1;
	mov.u16 	%rs440, %rs441;
	@%p379 bra 	$L__BB0_828;
	bra.uni 	$L__BB0_819;
$L__BB0_828:
	setp.eq.s32 	%p380, %r403, 11;
	@%p380 bra 	$L__BB0_837;
	setp.eq.s32 	%p381, %r403, 22;
	@%p381 bra 	$L__BB0_837;
$L__BB0_830:
	add.s32 	%r1665, %r378, %r221;
	sub.s32 	%r1666, %r349, %r4641;
	add.s32 	%r1667, %r1666, %r349;
	shr.u32 	%r1668, %r1667, 1;
	shl.b32 	%r1669, %r1665, 2;
	and.b32  	%r1670, %r1669, 56;
	add.s32 	%r1671, %r1670, %r1668;
	mul.wide.u32 	%rd479, %r1671, 4;
	add.s64 	%rd480, %rd135, %rd479;
	ld.u32 	%r416, [%rd480];
	setp.eq.s32 	%p382, %r416, 0;
	@%p382 bra 	$L__BB0_841;
	mov.b32 	%r4656, 2;
	setp.eq.s32 	%p383, %r416, 1;
	@%p383 bra 	$L__BB0_835;
	setp.eq.s32 	%p384, %r416, 2;
	@%p384 bra 	$L__BB0_836;
	setp.eq.s32 	%p385, %r416, 22;
	@%p385 bra 	$L__BB0_836;
	setp.eq.s32 	%p386, %r416, 11;
	selp.u32 	%r4656, 1, 0, %p386;
	bra.uni 	$L__BB0_836;
$L__BB0_835:
	mov.b32 	%r4656, 1;
$L__BB0_836:
	selp.u32 	%r1674, 1, 0, %p351;
	setp.eq.s32 	%p388, %r403, 2;
	selp.b32 	%r1675, 2, %r1674, %p388;
	setp.eq.s32 	%p389, %r1675, %r4656;
	@%p389 bra 	$L__BB0_841;
$L__BB0_837:
	mov.b32 	%r4657, 0;
	mov.u32 	%r4658, %r221;
	mov.u32 	%r4659, %r349;
$L__BB0_838:
	shl.b32 	%r1677, %r4658, 3;
	add.s32 	%r1678, %r1677, %r4659;
	mul.wide.s32 	%rd481, %r1678, 4;
	add.s64 	%rd482, %rd135, %rd481;
	ld.u32 	%r1679, [%rd482];
	setp.ne.s32 	%p390, %r1679, 0;
	selp.u32 	%r1680, 1, 0, %p390;
	add.s32 	%r4657, %r4657, %r1680;
	add.s32 	%r4658, %r4658, 1;
	add.s32 	%r4659, %r4659, -1;
	setp.ne.s32 	%p391, %r4658, %r378;
	@%p391 bra 	$L__BB0_838;
	setp.eq.s32 	%p392, %r4657, 0;
	@%p392 bra 	$L__BB0_841;
	{ // callseq 26, 0
	.param .b64 param0;
	st.param.b64 	[param0], 32;
	.param .b64 retval0;
	call.uni (retval0), 
	malloc, 
	(
	param0
	);
	ld.param.b64 	%rd483, [retval0];
	} // callseq 26
	mov.b64 	%rd484, 0;
	st.u64 	[%rd483+16], %rd484;
	st.v2.u32 	[%rd483], {%r221, %r349};
	sub.s32 	%r1681, %r349, %r4641;
	st.v2.u32 	[%rd483+8], {%r378, %r1681};
	st.u64 	[%rd483+24], %rd135;
	st.u64 	[%rd1470+16], %rd483;
	mov.u64 	%rd1470, %rd483;
$L__BB0_841:
	sub.s32 	%r425, %r221, %r4641;
	ld.u32 	%r426, [%rd136];
	mov.b32 	%r4660, 2;
	setp.eq.s32 	%p393, %r426, 1;
	@%p393 bra 	$L__BB0_845;
	setp.eq.s32 	%p394, %r426, 2;
	@%p394 bra 	$L__BB0_846;
	setp.eq.s32 	%p395, %r426, 22;
	@%p395 bra 	$L__BB0_846;
	setp.eq.s32 	%p396, %r426, 11;
	selp.u32 	%r4660, 1, 0, %p396;
	bra.uni 	$L__BB0_846;
$L__BB0_845:
	mov.b32 	%r4660, 1;
$L__BB0_846:
	add.s32 	%r429, %r4641, %r349;
	max.u32 	%r1684, %r425, %r429;
	setp.gt.u32 	%p397, %r1684, 7;
	@%p397 bra 	$L__BB0_880;
	mov.b32 	%r4661, 2;
	@%p393 bra 	$L__BB0_851;
	setp.eq.s32 	%p399, %r426, 2;
	@%p399 bra 	$L__BB0_852;
	setp.eq.s32 	%p400, %r426, 22;
	@%p400 bra 	$L__BB0_852;
	setp.eq.s32 	%p401, %r426, 11;
	selp.u32 	%r4661, 1, 0, %p401;
	bra.uni 	$L__BB0_852;
$L__BB0_851:
	mov.b32 	%r4661, 1;
$L__BB0_852:
	setp.eq.s32 	%p402, %r4661, 0;
	setp.ne.s32 	%p403, %r4661, %r4660;
	or.pred  	%p404, %p402, %p403;
	@%p404 bra 	$L__BB0_880;
	shl.b32 	%r1687, %r425, 3;
	add.s32 	%r1688, %r1687, %r429;
	mul.wide.u32 	%rd485, %r1688, 4;
	add.s64 	%rd486, %rd135, %rd485;
	ld.u32 	%r1689, [%rd486];
	setp.ne.s32 	%p405, %r1689, 0;
	@%p405 bra 	$L__BB0_880;
	setp.eq.s32 	%p406, %r4660, 2;
	setp.ne.s32 	%p407, %r426, 22;
	and.pred  	%p408, %p406, %p407;
	@%p408 bra 	$L__BB0_880;
	setp.eq.s32 	%p409, %r426, 22;
	@%p409 bra 	$L__BB0_857;
	setp.ne.s32 	%p410, %r426, 11;
	@%p410 bra 	$L__BB0_869;
$L__BB0_857:
	add.s32 	%r1690, %r7, %r4583;
	add.s32 	%r4663, %r1690, -1;
	mov.b16 	%rs442, 0;
	mov.u32 	%r4662, %r349;
$L__BB0_858:
	shl.b32 	%r1691, %r4663, 3;
	cvt.s64.s32 	%rd487, %r1691;
	cvt.u64.u32 	%rd488, %r4662;
	add.s64 	%rd489, %rd487, %rd488;
	shl.b64 	%rd490, %rd489, 2;
	add.s64 	%rd491, %rd135, %rd490;
	ld.u32 	%r435, [%rd491+4];
	setp.eq.s32 	%p411, %r435, 0;
	mov.b16 	%rs443, 0;
	@%p411 bra 	$L__BB0_866;
	and.b16  	%rs154, %rs442, 255;
	setp.ne.s16 	%p412, %rs154, 0;
	@%p412 bra 	$L__BB0_2246;
	mov.b32 	%r4664, 2;
	setp.eq.s32 	%p413, %r435, 1;
	@%p413 bra 	$L__BB0_864;
	setp.eq.s32 	%p414, %r435, 2;
	@%p414 bra 	$L__BB0_865;
	setp.eq.s32 	%p415, %r435, 22;
	@%p415 bra 	$L__BB0_865;
	setp.eq.s32 	%p416, %r435, 11;
	selp.u32 	%r4664, 1, 0, %p416;
	bra.uni 	$L__BB0_865;
$L__BB0_864:
	mov.b32 	%r4664, 1;
$L__BB0_865:
	setp.eq.s32 	%p417, %r426, 2;
	setp.eq.s32 	%p419, %r426, 11;
	selp.u32 	%r1694, 1, 0, %p419;
	selp.b32 	%r1695, 2, %r1694, %p409;
	selp.b32 	%r1696, 2, %r1695, %p417;
	setp.eq.s32 	%p420, %r4664, %r1696;
	mov.b16 	%rs443, 1;
	@%p420 bra 	$L__BB0_2246;
$L__BB0_866:
	add.s32 	%r4663, %r4663, -1;
	setp.eq.s32 	%p421, %r4663, %r425;
	add.s32 	%r4662, %r4662, 1;
	mov.u16 	%rs442, %rs443;
	@%p421 bra 	$L__BB0_867;
	bra.uni 	$L__BB0_858;
$L__BB0_867:
	setp.eq.s32 	%p422, %r426, 11;
	@%p422 bra 	$L__BB0_876;
	setp.eq.s32 	%p423, %r426, 22;
	@%p423 bra 	$L__BB0_876;
$L__BB0_869:
	add.s32 	%r1699, %r425, %r221;
	add.s32 	%r1700, %r4641, %r349;
	add.s32 	%r1701, %r1700, %r349;
	shr.u32 	%r1702, %r1701, 1;
	shl.b32 	%r1703, %r1699, 2;
	and.b32  	%r1704, %r1703, 56;
	add.s32 	%r1705, %r1704, %r1702;
	mul.wide.u32 	%rd494, %r1705, 4;
	add.s64 	%rd495, %rd135, %rd494;
	ld.u32 	%r440, [%rd495];
	setp.eq.s32 	%p424, %r440, 0;
	@%p424 bra 	$L__BB0_880;
	mov.b32 	%r4665, 2;
	setp.eq.s32 	%p425, %r440, 1;
	@%p425 bra 	$L__BB0_874;
	setp.eq.s32 	%p426, %r440, 2;
	@%p426 bra 	$L__BB0_875;
	setp.eq.s32 	%p427, %r440, 22;
	@%p427 bra 	$L__BB0_875;
	setp.eq.s32 	%p428, %r440, 11;
	selp.u32 	%r4665, 1, 0, %p428;
	bra.uni 	$L__BB0_875;
$L__BB0_874:
	mov.b32 	%r4665, 1;
$L__BB0_875:
	selp.u32 	%r1708, 1, 0, %p393;
	setp.eq.s32 	%p430, %r426, 2;
	selp.b32 	%r1709, 2, %r1708, %p430;
	setp.eq.s32 	%p431, %r1709, %r4665;
	@%p431 bra 	$L__BB0_880;
$L__BB0_876:
	mov.b32 	%r4666, 0;
	mov.u32 	%r4667, %r221;
	mov.u32 	%r4668, %r349;
$L__BB0_877:
	shl.b32 	%r1711, %r4667, 3;
	add.s32 	%r1712, %r1711, %r4668;
	mul.wide.s32 	%rd496, %r1712, 4;
	add.s64 	%rd497, %rd135, %rd496;
	ld.u32 	%r1713, [%rd497];
	setp.ne.s32 	%p432, %r1713, 0;
	selp.u32 	%r1714, 1, 0, %p432;
	add.s32 	%r4666, %r4666, %r1714;
	add.s32 	%r4667, %r4667, -1;
	add.s32 	%r4668, %r4668, 1;
	setp.ne.s32 	%p433, %r4667, %r425;
	@%p433 bra 	$L__BB0_877;
	setp.eq.s32 	%p434, %r4666, 0;
	@%p434 bra 	$L__BB0_880;
	{ // callseq 28, 0
	.param .b64 param0;
	st.param.b64 	[param0], 32;
	.param .b64 retval0;
	call.uni (retval0), 
	malloc, 
	(
	param0
	);
	ld.param.b64 	%rd498, [retval0];
	} // callseq 28
	mov.b64 	%rd499, 0;
	st.u64 	[%rd498+16], %rd499;
	st.v2.u32 	[%rd498], {%r221, %r349};
	add.s32 	%r1715, %r4641, %r349;
	st.v2.u32 	[%rd498+8], {%r425, %r1715};
	st.u64 	[%rd498+24], %rd135;
	st.u64 	[%rd1470+16], %rd498;
	mov.u64 	%rd1470, %rd498;
$L__BB0_880:
	ld.u32 	%r449, [%rd136];
	mov.b32 	%r4669, 2;
	setp.eq.s32 	%p435, %r449, 1;
	@%p435 bra 	$L__BB0_884;
	setp.eq.s32 	%p436, %r449, 2;
	@%p436 bra 	$L__BB0_885;
	setp.eq.s32 	%p437, %r449, 22;
	@%p437 bra 	$L__BB0_885;
	setp.eq.s32 	%p438, %r449, 11;
	selp.u32 	%r4669, 1, 0, %p438;
	bra.uni 	$L__BB0_885;
$L__BB0_884:
	mov.b32 	%r4669, 1;
$L__BB0_885:
	sub.s32 	%r1718, %r349, %r4641;
	max.u32 	%r1719, %r425, %r1718;
	setp.gt.u32 	%p439, %r1719, 7;
	@%p439 bra 	$L__BB0_919;
	mov.b32 	%r4670, 2;
	@%p435 bra 	$L__BB0_890;
	setp.eq.s32 	%p441, %r449, 2;
	@%p441 bra 	$L__BB0_891;
	setp.eq.s32 	%p442, %r449, 22;
	@%p442 bra 	$L__BB0_891;
	setp.eq.s32 	%p443, %r449, 11;
	selp.u32 	%r4670, 1, 0, %p443;
	bra.uni 	$L__BB0_891;
$L__BB0_890:
	mov.b32 	%r4670, 1;
$L__BB0_891:
	setp.eq.s32 	%p444, %r4670, 0;
	setp.ne.s32 	%p445, %r4670, %r4669;
	or.pred  	%p446, %p444, %p445;
	@%p446 bra 	$L__BB0_919;
	shl.b32 	%r1722, %r425, 3;
	sub.s32 	%r1723, %r349, %r4641;
	add.s32 	%r1724, %r1722, %r1723;
	mul.wide.u32 	%rd500, %r1724, 4;
	add.s64 	%rd501, %rd135, %rd500;
	ld.u32 	%r1725, [%rd501];
	setp.ne.s32 	%p447, %r1725, 0;
	@%p447 bra 	$L__BB0_919;
	setp.eq.s32 	%p448, %r4669, 2;
	setp.ne.s32 	%p449, %r449, 22;
	and.pred  	%p450, %p448, %p449;
	@%p450 bra 	$L__BB0_919;
	setp.eq.s32 	%p451, %r449, 22;
	@%p451 bra 	$L__BB0_896;
	setp.ne.s32 	%p452, %r449, 11;
	@%p452 bra 	$L__BB0_908;
$L__BB0_896:
	add.s32 	%r1726, %r7, %r4583;
	add.s32 	%r4672, %r1726, -1;
	mov.b16 	%rs444, 0;
	mov.u32 	%r4671, %r349;
$L__BB0_897:
	shl.b32 	%r1727, %r4672, 3;
	cvt.s64.s32 	%rd502, %r1727;
	cvt.s64.s32 	%rd503, %r4671;
	add.s64 	%rd504, %rd502, %rd503;
	shl.b64 	%rd505, %rd504, 2;
	add.s64 	%rd506, %rd135, %rd505;
	ld.u32 	%r457, [%rd506+-4];
	setp.eq.s32 	%p453, %r457, 0;
	mov.b16 	%rs445, 0;
	@%p453 bra 	$L__BB0_905;
	and.b16  	%rs158, %rs444, 255;
	setp.ne.s16 	%p454, %rs158, 0;
	@%p454 bra 	$L__BB0_2247;
	mov.b32 	%r4673, 2;
	setp.eq.s32 	%p455, %r457, 1;
	@%p455 bra 	$L__BB0_903;
	setp.eq.s32 	%p456, %r457, 2;
	@%p456 bra 	$L__BB0_904;
	setp.eq.s32 	%p457, %r457, 22;
	@%p457 bra 	$L__BB0_904;
	setp.eq.s32 	%p458, %r457, 11;
	selp.u32 	%r4673, 1, 0, %p458;
	bra.uni 	$L__BB0_904;
$L__BB0_903:
	mov.b32 	%r4673, 1;
$L__BB0_904:
	setp.eq.s32 	%p459, %r449, 2;
	setp.eq.s32 	%p461, %r449, 11;
	selp.u32 	%r1730, 1, 0, %p461;
	selp.b32 	%r1731, 2, %r1730, %p451;
	selp.b32 	%r1732, 2, %r1731, %p459;
	setp.eq.s32 	%p462, %r4673, %r1732;
	mov.b16 	%rs445, 1;
	@%p462 bra 	$L__BB0_2247;
$L__BB0_905:
	add.s32 	%r4672, %r4672, -1;
	setp.eq.s32 	%p463, %r4672, %r425;
	add.s32 	%r4671, %r4671, -1;
	mov.u16 	%rs444, %rs445;
	@%p463 bra 	$L__BB0_906;
	bra.uni 	$L__BB0_897;
$L__BB0_906:
	setp.eq.s32 	%p464, %r449, 11;
	@%p464 bra 	$L__BB0_915;
	setp.eq.s32 	%p465, %r449, 22;
	@%p465 bra 	$L__BB0_915;
$L__BB0_908:
	add.s32 	%r1735, %r425, %r221;
	sub.s32 	%r1736, %r349, %r4641;
	add.s32 	%r1737, %r1736, %r349;
	shr.u32 	%r1738, %r1737, 1;
	shl.b32 	%r1739, %r1735, 2;
	and.b32  	%r1740, %r1739, 56;
	add.s32 	%r1741, %r1740, %r1738;
	mul.wide.u32 	%rd509, %r1741, 4;
	add.s64 	%rd510, %rd135, %rd509;
	ld.u32 	%r462, [%rd510];
	setp.eq.s32 	%p466, %r462, 0;
	@%p466 bra 	$L__BB0_919;
	mov.b32 	%r4674, 2;
	setp.eq.s32 	%p467, %r462, 1;
	@%p467 bra 	$L__BB0_913;
	setp.eq.s32 	%p468, %r462, 2;
	@%p468 bra 	$L__BB0_914;
	setp.eq.s32 	%p469, %r462, 22;
	@%p469 bra 	$L__BB0_914;
	setp.eq.s32 	%p470, %r462, 11;
	selp.u32 	%r4674, 1, 0, %p470;
	bra.uni 	$L__BB0_914;
$L__BB0_913:
	mov.b32 	%r4674, 1;
$L__BB0_914:
	selp.u32 	%r1744, 1, 0, %p435;
	setp.eq.s32 	%p472, %r449, 2;
	selp.b32 	%r1745, 2, %r1744, %p472;
	setp.eq.s32 	%p473, %r1745, %r4674;
	@%p473 bra 	$L__BB0_919;
$L__BB0_915:
	mov.b32 	%r4675, 0;
	mov.u32 	%r4676, %r221;
	mov.u32 	%r4677, %r349;
$L__BB0_916:
	shl.b32 	%r1747, %r4676, 3;
	add.s32 	%r1748, %r1747, %r4677;
	mul.wide.s32 	%rd511, %r1748, 4;
	add.s64 	%rd512, %rd135, %rd511;
	ld.u32 	%r1749, [%rd512];
	setp.ne.s32 	%p474, %r1749, 0;
	selp.u32 	%r1750, 1, 0, %p474;
	add.s32 	%r4675, %r4675, %r1750;
	add.s32 	%r4676, %r4676, -1;
	add.s32 	%r4677, %r4677, -1;
	setp.ne.s32 	%p475, %r4676, %r425;
	@%p475 bra 	$L__BB0_916;
	setp.eq.s32 	%p476, %r4675, 0;
	@%p476 bra 	$L__BB0_919;
	{ // callseq 30, 0
	.param .b64 param0;
	st.param.b64 	[param0], 32;
	.param .b64 retval0;
	call.uni (retval0), 
	malloc, 
	(
	param0
	);
	ld.param.b64 	%rd513, [retval0];
	} // callseq 30
	mov.b64 	%rd514, 0;
	st.u64 	[%rd513+16], %rd514;
	st.v2.u32 	[%rd513], {%r221, %r349};
	sub.s32 	%r1751, %r349, %r4641;
	st.v2.u32 	[%rd513+8], {%r425, %r1751};
	st.u64 	[%rd513+24], %rd135;
	st.u64 	[%rd1470+16], %rd513;
	mov.u64 	%rd1470, %rd513;
$L__BB0_919:
	add.s32 	%r4641, %r4641, 1;
	setp.ne.s32 	%p477, %r4641, 8;
	@%p477 bra 	$L__BB0_763;
$L__BB0_920:
	ld.u64 	%rd1473, [%rd1470+16];
	setp.eq.s64 	%p478, %rd1473, 0;
	@%p478 bra 	$L__BB0_922;
$L__BB0_921:
	mov.u64 	%rd1470, %rd1473;
	ld.u64 	%rd1473, [%rd1470+16];
	setp.ne.s64 	%p479, %rd1473, 0;
	@%p479 bra 	$L__BB0_921;
$L__BB0_922:
	ld.u64 	%rd159, [%rd1472+16];
	{ // callseq 31, 0
	.param .b64 param0;
	st.param.b64 	[param0], %rd1472;
	call.uni 
	free, 
	(
	param0
	);
	} // callseq 31
	setp.ne.s64 	%p480, %rd159, 0;
	mov.u64 	%rd1472, %rd159;
	@%p480 bra 	$L__BB0_920;
$L__BB0_923:
	sub.s32 	%r472, %r7, %r4583;
	ld.u64 	%rd515, [%rd1543+288];
	setp.eq.s64 	%p481, %rd515, 0;
	selp.b64 	%rd161, %rd1543, %rd515, %p481;
	mul.wide.u32 	%rd516, %r9, 4;
	add.s64 	%rd517, %rd161, %rd516;
	ld.u32 	%r473, [%rd517];
	mov.b32 	%r4678, 2;
	setp.eq.s32 	%p482, %r473, 1;
	@%p482 bra 	$L__BB0_927;
	setp.eq.s32 	%p483, %r473, 2;
	@%p483 bra 	$L__BB0_928;
	setp.eq.s32 	%p484, %r473, 22;
	@%p484 bra 	$L__BB0_928;
	setp.eq.s32 	%p485, %r473, 11;
	selp.u32 	%r4678, 1, 0, %p485;
	bra.uni 	$L__BB0_928;
$L__BB0_927:
	mov.b32 	%r4678, 1;
$L__BB0_928:
	max.u32 	%r1754, %r472, %r222;
	setp.gt.u32 	%p486, %r1754, 7;
	@%p486 bra 	$L__BB0_1139;
	mov.b32 	%r4679, 2;
	setp.eq.s32 	%p487, %r473, 1;
	@%p487 bra 	$L__BB0_933;
	setp.eq.s32 	%p488, %r473, 2;
	@%p488 bra 	$L__BB0_934;
	setp.eq.s32 	%p489, %r473, 22;
	@%p489 bra 	$L__BB0_934;
	setp.eq.s32 	%p490, %r473, 11;
	selp.u32 	%r4679, 1, 0, %p490;
	bra.uni 	$L__BB0_934;
$L__BB0_933:
	mov.b32 	%r4679, 1;
$L__BB0_934:
	setp.eq.s32 	%p491, %r4679, 0;
	setp.ne.s32 	%p492, %r4679, %r4678;
	or.pred  	%p493, %p491, %p492;
	@%p493 bra 	$L__BB0_1139;
	shl.b32 	%r1757, %r472, 3;
	add.s32 	%r478, %r1757, %r222;
	mul.wide.u32 	%rd518, %r478, 4;
	add.s64 	%rd162, %rd161, %rd518;
	ld.u32 	%r1758, [%rd162];
	setp.ne.s32 	%p494, %r1758, 0;
	@%p494 bra 	$L__BB0_1139;
	setp.ne.s32 	%p495, %r4583, 0;
	setp.eq.s32 	%p496, %r4678, 2;
	setp.ne.s32 	%p497, %r473, 22;
	and.pred  	%p498, %p495, %p497;
	and.pred  	%p499, %p498, %p496;
	@%p499 bra 	$L__BB0_1139;
	setp.eq.s32 	%p500, %r473, 22;
	@%p500 bra 	$L__BB0_939;
	setp.ne.s32 	%p501, %r473, 11;
	@%p501 bra 	$L__BB0_951;
$L__BB0_939:
	setp.eq.s32 	%p502, %r4583, 0;
	selp.b32 	%r479, 1, -1, %p502;
	add.s32 	%r4681, %r7, %r479;
	setp.eq.s32 	%p503, %r4681, %r472;
	@%p503 bra 	$L__BB0_950;
	setp.eq.s32 	%p504, %r473, 11;
	selp.u32 	%r1759, 1, 0, %p504;
	setp.eq.s32 	%p505, %r473, 2;
	setp.eq.s32 	%p506, %r473, 22;
	selp.b32 	%r1760, 2, %r1759, %p506;
	selp.b32 	%r481, 2, %r1760, %p505;
	mov.b16 	%rs447, 0;
	mov.u32 	%r4680, %r8;
$L__BB0_941:
	add.s32 	%r4680, %r4680, %r479;
	shl.b32 	%r1761, %r4681, 3;
	add.s32 	%r1762, %r1761, %r4680;
	mul.wide.s32 	%rd519, %r1762, 4;
	add.s64 	%rd520, %rd161, %rd519;
	ld.u32 	%r485, [%rd520];
	setp.eq.s32 	%p507, %r485, 0;
	mov.b16 	%rs448, 0;
	@%p507 bra 	$L__BB0_949;
	and.b16  	%rs163, %rs447, 255;
	setp.ne.s16 	%p508, %rs163, 0;
	@%p508 bra 	$L__BB0_2248;
	mov.b32 	%r4682, 2;
	setp.eq.s32 	%p509, %r485, 1;
	@%p509 bra 	$L__BB0_947;
	setp.eq.s32 	%p510, %r485, 2;
	@%p510 bra 	$L__BB0_948;
	setp.eq.s32 	%p511, %r485, 22;
	@%p511 bra 	$L__BB0_948;
	setp.eq.s32 	%p512, %r485, 11;
	selp.u32 	%r4682, 1, 0, %p512;
	bra.uni 	$L__BB0_948;
$L__BB0_947:
	mov.b32 	%r4682, 1;
$L__BB0_948:
	setp.eq.s32 	%p513, %r4682, %r481;
	mov.b16 	%rs448, 1;
	@%p513 bra 	$L__BB0_2248;
$L__BB0_949:
	add.s32 	%r4681, %r4681, %r479;
	setp.eq.s32 	%p514, %r4681, %r472;
	mov.u16 	%rs447, %rs448;
	@%p514 bra 	$L__BB0_950;
	bra.uni 	$L__BB0_941;
$L__BB0_950:
	setp.eq.s32 	%p515, %r473, 22;
	@%p515 bra 	$L__BB0_959;
$L__BB0_951:
	setp.eq.s32 	%p516, %r473, 11;
	setp.lt.u32 	%p517, %r4583, 2;
	or.pred  	%p518, %p516, %p517;
	@%p518 bra 	$L__BB0_959;
	add.s32 	%r1767, %r472, %r7;
	add.s32 	%r1768, %r222, %r8;
	shr.u32 	%r1769, %r1768, 1;
	shl.b32 	%r1770, %r1767, 2;
	and.b32  	%r1771, %r1770, 56;
	add.s32 	%r1772, %r1771, %r1769;
	mul.wide.u32 	%rd523, %r1772, 4;
	add.s64 	%rd524, %rd161, %rd523;
	ld.u32 	%r489, [%rd524];
	setp.eq.s32 	%p519, %r489, 0;
	@%p519 bra 	$L__BB0_1139;
	mov.b32 	%r4683, 2;
	setp.eq.s32 	%p520, %r489, 1;
	@%p520 bra 	$L__BB0_957;
	setp.eq.s32 	%p521, %r489, 2;
	@%p521 bra 	$L__BB0_958;
	setp.eq.s32 	%p522, %r489, 22;
	@%p522 bra 	$L__BB0_958;
	setp.eq.s32 	%p523, %r489, 11;
	selp.u32 	%r4683, 1, 0, %p523;
	bra.uni 	$L__BB0_958;
$L__BB0_957:
	mov.b32 	%r4683, 1;
$L__BB0_958:
	setp.eq.s32 	%p524, %r473, 1;
	selp.u32 	%r1775, 1, 0, %p524;
	setp.eq.s32 	%p525, %r473, 2;
	selp.b32 	%r1776, 2, %r1775, %p525;
	setp.eq.s32 	%p526, %r1776, %r4683;
	@%p526 bra 	$L__BB0_1139;
$L__BB0_959:
	and.b16  	%rs165, %rs514, 255;
	setp.ne.s16 	%p527, %rs165, 0;
	@%p527 bra 	$L__BB0_961;
	{ // callseq 34, 0
	.param .b64 param0;
	st.param.b64 	[param0], 320;
	.param .b64 retval0;
	call.uni (retval0), 
	malloc, 
	(
	param0
	);
	ld.param.b64 	%rd530, [retval0];
	} // callseq 34
	mov.b64 	%rd532, 0;
	st.u64 	[%rd530+264], %rd532;
	st.u64 	[%rd530+272], %rd532;
	st.u64 	[%rd530+280], %rd532;
	mov.b32 	%r1779, 1000000000;
	mov.b32 	%r1780, -1000000000;
	st.v2.u32 	[%rd530+304], {%r1780, %r1779};
	st.u64 	[%rd1543+264], %rd530;
	st.u64 	[%rd530+288], %rd1543;
	ld.u64 	%rd533, [%rd1543+264];
	st.u64 	[%rd533+280], %rd532;
	ld.u64 	%rd1543, [%rd1543+264];
	bra.uni 	$L__BB0_962;
$L__BB0_961:
	{ // callseq 33, 0
	.param .b64 param0;
	st.param.b64 	[param0], 320;
	.param .b64 retval0;
	call.uni (retval0), 
	malloc, 
	(
	param0
	);
	ld.param.b64 	%rd525, [retval0];
	} // callseq 33
	mov.b64 	%rd527, 0;
	st.u64 	[%rd525+264], %rd527;
	st.u64 	[%rd525+272], %rd527;
	st.u64 	[%rd525+280], %rd527;
	st.u64 	[%rd525+288], %rd527;
	mov.b32 	%r1777, 1000000000;
	mov.b32 	%r1778, -1000000000;
	st.v2.u32 	[%rd525+304], {%r1778, %r1777};
	st.u64 	[%rd1543+272], %rd525;
	ld.u64 	%rd528, [%rd1543+288];
	st.u64 	[%rd525+288], %rd528;
	ld.u64 	%rd529, [%rd1543+272];
	st.u64 	[%rd529+280], %rd1543;
	ld.u64 	%rd1543, [%rd1543+272];
$L__BB0_962:
	ld.u64 	%rd534, [%rd1543+288];
	ld.u8 	%rs166, [%rd534+296];
	setp.eq.s16 	%p528, %rs166, 0;
	selp.u16 	%rs167, 1, 0, %p528;
	st.u8 	[%rd1543+296], %rs167;
	mov.b32 	%r1781, 1000000000;
	mov.b32 	%r1782, -1000000000;
	st.v2.u32 	[%rd1543+304], {%r1782, %r1781};
	mov.b32 	%r1783, 0;
	st.u32 	[%rd1543+256], %r1783;
	mov.b64 	%rd535, 0;
	st.u64 	[%rd1543+264], %rd535;
	st.u64 	[%rd1543+272], %rd535;
	ld.u32 	%r1784, [%rd534];
	st.u32 	[%rd1543], %r1784;
	ld.u32 	%r1785, [%rd534+4];
	st.u32 	[%rd1543+4], %r1785;
	ld.u32 	%r1786, [%rd534+8];
	st.u32 	[%rd1543+8], %r1786;
	ld.u32 	%r1787, [%rd534+12];
	st.u32 	[%rd1543+12], %r1787;
	ld.u32 	%r1788, [%rd534+16];
	st.u32 	[%rd1543+16], %r1788;
	ld.u32 	%r1789, [%rd534+20];
	st.u32 	[%rd1543+20], %r1789;
	ld.u32 	%r1790, [%rd534+24];
	st.u32 	[%rd1543+24], %r1790;
	ld.u32 	%r1791, [%rd534+28];
	st.u32 	[%rd1543+28], %r1791;
	ld.u32 	%r1792, [%rd534+32];
	st.u32 	[%rd1543+32], %r1792;
	ld.u32 	%r1793, [%rd534+36];
	st.u32 	[%rd1543+36], %r1793;
	ld.u32 	%r1794, [%rd534+40];
	st.u32 	[%rd1543+40], %r1794;
	ld.u32 	%r1795, [%rd534+44];
	st.u32 	[%rd1543+44], %r1795;
	ld.u32 	%r1796, [%rd534+48];
	st.u32 	[%rd1543+48], %r1796;
	ld.u32 	%r1797, [%rd534+52];
	st.u32 	[%rd1543+52], %r1797;
	ld.u32 	%r1798, [%rd534+56];
	st.u32 	[%rd1543+56], %r1798;
	ld.u32 	%r1799, [%rd534+60];
	st.u32 	[%rd1543+60], %r1799;
	ld.u32 	%r1800, [%rd534+64];
	st.u32 	[%rd1543+64], %r1800;
	ld.u32 	%r1801, [%rd534+68];
	st.u32 	[%rd1543+68], %r1801;
	ld.u32 	%r1802, [%rd534+72];
	st.u32 	[%rd1543+72], %r1802;
	ld.u32 	%r1803, [%rd534+76];
	st.u32 	[%rd1543+76], %r1803;
	ld.u32 	%r1804, [%rd534+80];
	st.u32 	[%rd1543+80], %r1804;
	ld.u32 	%r1805, [%rd534+84];
	st.u32 	[%rd1543+84], %r1805;
	ld.u32 	%r1806, [%rd534+88];
	st.u32 	[%rd1543+88], %r1806;
	ld.u32 	%r1807, [%rd534+92];
	st.u32 	[%rd1543+92], %r1807;
	ld.u32 	%r1808, [%rd534+96];
	st.u32 	[%rd1543+96], %r1808;
	ld.u32 	%r1809, [%rd534+100];
	st.u32 	[%rd1543+100], %r1809;
	ld.u32 	%r1810, [%rd534+104];
	st.u32 	[%rd1543+104], %r1810;
	ld.u32 	%r1811, [%rd534+108];
	st.u32 	[%rd1543+108], %r1811;
	ld.u32 	%r1812, [%rd534+112];
	st.u32 	[%rd1543+112], %r1812;
	ld.u32 	%r1813, [%rd534+116];
	st.u32 	[%rd1543+116], %r1813;
	ld.u32 	%r1814, [%rd534+120];
	st.u32 	[%rd1543+120], %r1814;
	ld.u32 	%r1815, [%rd534+124];
	st.u32 	[%rd1543+124], %r1815;
	ld.u32 	%r1816, [%rd534+128];
	st.u32 	[%rd1543+128], %r1816;
	ld.u32 	%r1817, [%rd534+132];
	st.u32 	[%rd1543+132], %r1817;
	ld.u32 	%r1818, [%rd534+136];
	st.u32 	[%rd1543+136], %r1818;
	ld.u32 	%r1819, [%rd534+140];
	st.u32 	[%rd1543+140], %r1819;
	ld.u32 	%r1820, [%rd534+144];
	st.u32 	[%rd1543+144], %r1820;
	ld.u32 	%r1821, [%rd534+148];
	st.u32 	[%rd1543+148], %r1821;
	ld.u32 	%r1822, [%rd534+152];
	st.u32 	[%rd1543+152], %r1822;
	ld.u32 	%r1823, [%rd534+156];
	st.u32 	[%rd1543+156], %r1823;
	ld.u32 	%r1824, [%rd534+160];
	st.u32 	[%rd1543+160], %r1824;
	ld.u32 	%r1825, [%rd534+164];
	st.u32 	[%rd1543+164], %r1825;
	ld.u32 	%r1826, [%rd534+168];
	st.u32 	[%rd1543+168], %r1826;
	ld.u32 	%r1827, [%rd534+172];
	st.u32 	[%rd1543+172], %r1827;
	ld.u32 	%r1828, [%rd534+176];
	st.u32 	[%rd1543+176], %r1828;
	ld.u32 	%r1829, [%rd534+180];
	st.u32 	[%rd1543+180], %r1829;
	ld.u32 	%r1830, [%rd534+184];
	st.u32 	[%rd1543+184], %r1830;
	ld.u32 	%r1831, [%rd534+188];
	st.u32 	[%rd1543+188], %r1831;
	ld.u32 	%r1832, [%rd534+192];
	st.u32 	[%rd1543+192], %r1832;
	ld.u32 	%r1833, [%rd534+196];
	st.u32 	[%rd1543+196], %r1833;
	ld.u32 	%r1834, [%rd534+200];
	st.u32 	[%rd1543+200], %r1834;
	ld.u32 	%r1835, [%rd534+204];
	st.u32 	[%rd1543+204], %r1835;
	ld.u32 	%r1836, [%rd534+208];
	st.u32 	[%rd1543+208], %r1836;
	ld.u32 	%r1837, [%rd534+212];
	st.u32 	[%rd1543+212], %r1837;
	ld.u32 	%r1838, [%rd534+216];
	st.u32 	[%rd1543+216], %r1838;
	ld.u32 	%r1839, [%rd534+220];
	st.u32 	[%rd1543+220], %r1839;
	ld.u32 	%r1840, [%rd534+224];
	st.u32 	[%rd1543+224], %r1840;
	ld.u32 	%r1841, [%rd534+228];
	st.u32 	[%rd1543+228], %r1841;
	ld.u32 	%r1842, [%rd534+232];
	st.u32 	[%rd1543+232], %r1842;
	ld.u32 	%r1843, [%rd534+236];
	st.u32 	[%rd1543+236], %r1843;
	ld.u32 	%r1844, [%rd534+240];
	st.u32 	[%rd1543+240], %r1844;
	ld.u32 	%r1845, [%rd534+244];
	st.u32 	[%rd1543+244], %r1845;
	ld.u32 	%r1846, [%rd534+248];
	st.u32 	[%rd1543+248], %r1846;
	ld.u32 	%r1847, [%rd534+252];
	st.u32 	[%rd1543+252], %r1847;
	ld.u32 	%r1848, [%rd534+256];
	add.s32 	%r1849, %r1848, 1;
	st.u32 	[%rd534+256], %r1849;
	mul.wide.u32 	%rd536, %r9, 4;
	add.s64 	%rd537, %rd1543, %rd536;
	ld.u32 	%r1850, [%rd537];
	mul.wide.u32 	%rd538, %r478, 4;
	add.s64 	%rd166, %rd1543, %rd538;
	st.u32 	[%rd166], %r1850;
	st.u32 	[%rd537], %r1783;
	setp.eq.s32 	%p529, %r472, 7;
	@%p529 bra 	$L__BB0_964;
	setp.ne.s32 	%p530, %r472, 0;
	@%p530 bra 	$L__BB0_972;
$L__BB0_964:
	ld.u32 	%r492, [%rd166];
	add.s32 	%r1851, %r492, -1;
	setp.gt.u32 	%p531, %r1851, 1;
	@%p531 bra 	$L__BB0_972;
	setp.eq.s32 	%p532, %r472, 7;
	@%p532 bra 	$L__BB0_968;
	setp.ne.s32 	%p533, %r472, 0;
	@%p533 bra 	$L__BB0_969;
	mul.wide.u32 	%rd541, %r222, 4;
	add.s64 	%rd542, %rd1543, %rd541;
	ld.u32 	%r1853, [%rd542];
	setp.eq.s32 	%p535, %r1853, 2;
	@%p535 bra 	$L__BB0_972;
	bra.uni 	$L__BB0_969;
$L__BB0_968:
	mul.wide.u32 	%rd539, %r222, 4;
	add.s64 	%rd540, %rd1543, %rd539;
	ld.u32 	%r1852, [%rd540+224];
	setp.eq.s32 	%p534, %r1852, 1;
	@%p534 bra 	$L__BB0_972;
$L__BB0_969:
	setp.ne.s32 	%p536, %r492, 1;
	@%p536 bra 	$L__BB0_971;
	mov.b32 	%r1855, 11;
	st.u32 	[%rd166], %r1855;
	bra.uni 	$L__BB0_972;
$L__BB0_971:
	mov.b32 	%r1854, 22;
	st.u32 	[%rd166], %r1854;
$L__BB0_972:
	setp.eq.s32 	%p537, %r4583, 0;
	mov.b16 	%rs514, 1;
	@%p537 bra 	$L__BB0_1139;
	mov.b32 	%r4687, 0;
	mov.u32 	%r4685, %r472;
	mov.u32 	%r4686, %r222;
$L__BB0_974:
	shl.b32 	%r1857, %r4685, 3;
	add.s32 	%r1858, %r1857, %r4686;
	mul.wide.u32 	%rd543, %r1858, 4;
	add.s64 	%rd167, %rd161, %rd543;
	ld.u32 	%r1859, [%rd167];
	setp.eq.s32 	%p538, %r1859, 0;
	@%p538 bra 	$L__BB0_976;
	mov.b32 	%r1860, 0;
	st.u32 	[%rd167], %r1860;
	add.s32 	%r4687, %r4687, 1;
$L__BB0_976:
	add.s32 	%r4685, %r4685, 1;
	add.s32 	%r4686, %r4686, 1;
	setp.ne.s32 	%p539, %r4685, %r7;
	@%p539 bra 	$L__BB0_974;
	setp.lt.s32 	%p540, %r4687, 1;
	@%p540 bra 	$L__BB0_1139;
	add.s32 	%r1862, %r472, 1;
	add.s32 	%r1863, %r222, 1;
	{ // callseq 35, 0
	.param .b64 param0;
	st.param.b64 	[param0], 32;
	.param .b64 retval0;
	call.uni (retval0), 
	malloc, 
	(
	param0
	);
	ld.param.b64 	%rd1483, [retval0];
	} // callseq 35
	mov.b64 	%rd545, 0;
	st.u64 	[%rd1483+16], %rd545;
	st.v2.u32 	[%rd1483], {%r472, %r222};
	st.v2.u32 	[%rd1483+8], {%r1862, %r1863};
	st.u64 	[%rd1483+24], %rd1543;
	add.s32 	%r1864, %r472, -1;
	{ // callseq 36, 0
	.param .b64 param0;
	st.param.b64 	[param0], 32;
	.param .b64 retval0;
	call.uni (retval0), 
	malloc, 
	(
	param0
	);
	ld.param.b64 	%rd546, [retval0];
	} // callseq 36
	st.u64 	[%rd546+16], %rd545;
	st.v2.u32 	[%rd546], {%r472, %r222};
	st.v2.u32 	[%rd546+8], {%r1864, %r1863};
	st.u64 	[%rd546+24], %rd1543;
	st.u64 	[%rd1483+16], %rd546;
	add.s32 	%r1865, %r222, -1;
	{ // callseq 37, 0
	.param .b64 param0;
	st.param.b64 	[param0], 32;
	.param .b64 retval0;
	call.uni (retval0), 
	malloc, 
	(
	param0
	);
	ld.param.b64 	%rd548, [retval0];
	} // callseq 37
	st.u64 	[%rd548+16], %rd545;
	st.v2.u32 	[%rd548], {%r472, %r222};
	st.v2.u32 	[%rd548+8], {%r1862, %r1865};
	st.u64 	[%rd548+24], %rd1543;
	st.u64 	[%rd546+16], %rd548;
	{ // callseq 38, 0
	.param .b64 param0;
	st.param.b64 	[param0], 32;
	.param .b64 retval0;
	call.uni (retval0), 
	malloc, 
	(
	param0
	);
	ld.param.b64 	%rd1481, [retval0];
	} // callseq 38
	st.u64 	[%rd1481+16], %rd545;
	st.v2.u32 	[%rd1481], {%r472, %r222};
	st.v2.u32 	[%rd1481+8], {%r1864, %r1865};
	st.u64 	[%rd1481+24], %rd1543;
	st.u64 	[%rd548+16], %rd1481;
	mov.b32 	%r4688, 2;
$L__BB0_979:
	add.s32 	%r501, %r4688, %r472;
	add.s32 	%r502, %r4688, %r222;
	ld.u32 	%r503, [%rd162];
	mov.b32 	%r4689, 2;
	setp.eq.s32 	%p541, %r503, 1;
	@%p541 bra 	$L__BB0_983;
	setp.eq.s32 	%p542, %r503, 2;
	@%p542 bra 	$L__BB0_984;
	setp.eq.s32 	%p543, %r503, 22;
	@%p543 bra 	$L__BB0_984;
	setp.eq.s32 	%p544, %r503, 11;
	selp.u32 	%r4689, 1, 0, %p544;
	bra.uni 	$L__BB0_984;
$L__BB0_983:
	mov.b32 	%r4689, 1;
$L__BB0_984:
	max.u32 	%r1868, %r501, %r502;
	setp.gt.u32 	%p545, %r1868, 7;
	@%p545 bra 	$L__BB0_1018;
	mov.b32 	%r4690, 2;
	@%p541 bra 	$L__BB0_989;
	setp.eq.s32 	%p547, %r503, 2;
	@%p547 bra 	$L__BB0_990;
	setp.eq.s32 	%p548, %r503, 22;
	@%p548 bra 	$L__BB0_990;
	setp.eq.s32 	%p549, %r503, 11;
	selp.u32 	%r4690, 1, 0, %p549;
	bra.uni 	$L__BB0_990;
$L__BB0_989:
	mov.b32 	%r4690, 1;
$L__BB0_990:
	setp.eq.s32 	%p550, %r4690, 0;
	setp.ne.s32 	%p551, %r4690, %r4689;
	or.pred  	%p552, %p550, %p551;
	@%p552 bra 	$L__BB0_1018;
	shl.b32 	%r1871, %r501, 3;
	add.s32 	%r1872, %r4688, %r222;
	add.s32 	%r1873, %r1871, %r1872;
	mul.wide.u32 	%rd551, %r1873, 4;
	add.s64 	%rd552, %rd161, %rd551;
	ld.u32 	%r1874, [%rd552];
	setp.ne.s32 	%p553, %r1874, 0;
	@%p553 bra 	$L__BB0_1018;
	setp.eq.s32 	%p554, %r4689, 1;
	setp.ne.s32 	%p555, %r503, 11;
	and.pred  	%p556, %p554, %p555;
	@%p556 bra 	$L__BB0_1018;
	setp.eq.s32 	%p557, %r503, 22;
	@%p557 bra 	$L__BB0_995;
	@%p555 bra 	$L__BB0_1007;
$L__BB0_995:
	add.s32 	%r4692, %r472, 1;
	mov.b16 	%rs449, 0;
	mov.u32 	%r4691, %r222;
$L__BB0_996:
	shl.b32 	%r1875, %r4692, 3;
	add.s32 	%r1876, %r1875, %r4691;
	mul.wide.u32 	%rd553, %r1876, 4;
	add.s64 	%rd554, %rd161, %rd553;
	ld.u32 	%r511, [%rd554+4];
	setp.eq.s32 	%p559, %r511, 0;
	mov.b16 	%rs450, 0;
	@%p559 bra 	$L__BB0_1004;
	and.b16  	%rs172, %rs449, 255;
	setp.ne.s16 	%p560, %rs172, 0;
	@%p560 bra 	$L__BB0_2249;
	mov.b32 	%r4693, 2;
	setp.eq.s32 	%p561, %r511, 1;
	@%p561 bra 	$L__BB0_1002;
	setp.eq.s32 	%p562, %r511, 2;
	@%p562 bra 	$L__BB0_1003;
	setp.eq.s32 	%p563, %r511, 22;
	@%p563 bra 	$L__BB0_1003;
	setp.eq.s32 	%p564, %r511, 11;
	selp.u32 	%r4693, 1, 0, %p564;
	bra.uni 	$L__BB0_1003;
$L__BB0_1002:
	mov.b32 	%r4693, 1;
$L__BB0_1003:
	setp.eq.s32 	%p565, %r503, 2;
	setp.eq.s32 	%p567, %r503, 11;
	selp.u32 	%r1879, 1, 0, %p567;
	selp.b32 	%r1880, 2, %r1879, %p557;
	selp.b32 	%r1881, 2, %r1880, %p565;
	setp.eq.s32 	%p568, %r4693, %r1881;
	mov.b16 	%rs450, 1;
	@%p568 bra 	$L__BB0_2249;
$L__BB0_1004:
	add.s32 	%r4692, %r4692, 1;
	setp.eq.s32 	%p569, %r4692, %r501;
	add.s32 	%r4691, %r4691, 1;
	mov.u16 	%rs449, %rs450;
	@%p569 bra 	$L__BB0_1005;
	bra.uni 	$L__BB0_996;
$L__BB0_1005:
	setp.eq.s32 	%p570, %r503, 11;
	@%p570 bra 	$L__BB0_1014;
	setp.eq.s32 	%p571, %r503, 22;
	@%p571 bra 	$L__BB0_1014;
$L__BB0_1007:
	add.s32 	%r1884, %r501, %r472;
	add.s32 	%r1885, %r4688, %r222;
	add.s32 	%r1886, %r1885, %r222;
	shr.u32 	%r1887, %r1886, 1;
	shl.b32 	%r1888, %r1884, 2;
	and.b32  	%r1889, %r1888, 56;
	add.s32 	%r1890, %r1889, %r1887;
	mul.wide.u32 	%rd557, %r1890, 4;
	add.s64 	%rd558, %rd161, %rd557;
	ld.u32 	%r516, [%rd558];
	setp.eq.s32 	%p572, %r516, 0;
	@%p572 bra 	$L__BB0_1018;
	mov.b32 	%r4694, 2;
	setp.eq.s32 	%p573, %r516, 1;
	@%p573 bra 	$L__BB0_1012;
	setp.eq.s32 	%p574, %r516, 2;
	@%p574 bra 	$L__BB0_1013;
	setp.eq.s32 	%p575, %r516, 22;
	@%p575 bra 	$L__BB0_1013;
	setp.eq.s32 	%p576, %r516, 11;
	selp.u32 	%r4694, 1, 0, %p576;
	bra.uni 	$L__BB0_1013;
$L__BB0_1012:
	mov.b32 	%r4694, 1;
$L__BB0_1013:
	selp.u32 	%r1893, 1, 0, %p541;
	setp.eq.s32 	%p578, %r503, 2;
	selp.b32 	%r1894, 2, %r1893, %p578;
	setp.eq.s32 	%p579, %r1894, %r4694;
	@%p579 bra 	$L__BB0_1018;
$L__BB0_1014:
	mov.b32 	%r4695, 0;
	mov.u32 	%r4696, %r472;
	mov.u32 	%r4697, %r222;
$L__BB0_1015:
	shl.b32 	%r1896, %r4696, 3;
	add.s32 	%r1897, %r1896, %r4697;
	mul.wide.u32 	%rd559, %r1897, 4;
	add.s64 	%rd560, %rd161, %rd559;
	ld.u32 	%r1898, [%rd560];
	setp.ne.s32 	%p580, %r1898, 0;
	selp.u32 	%r1899, 1, 0, %p580;
	add.s32 	%r4695, %r4695, %r1899;
	add.s32 	%r4696, %r4696, 1;
	add.s32 	%r4697, %r4697, 1;
	setp.ne.s32 	%p581, %r4696, %r501;
	@%p581 bra 	$L__BB0_1015;
	setp.eq.s32 	%p582, %r4695, 0;
	@%p582 bra 	$L__BB0_1018;
	{ // callseq 40, 0
	.param .b64 param0;
	st.param.b64 	[param0], 32;
	.param .b64 retval0;
	call.uni (retval0), 
	malloc, 
	(
	param0
	);
	ld.param.b64 	%rd561, [retval0];
	} // callseq 40
	mov.b64 	%rd562, 0;
	st.u64 	[%rd561+16], %rd562;
	st.v2.u32 	[%rd561], {%r472, %r222};
	add.s32 	%r1900, %r4688, %r222;
	st.v2.u32 	[%rd561+8], {%r501, %r1900};
	st.u64 	[%rd561+24], %rd161;
	st.u64 	[%rd1481+16], %rd561;
	mov.u64 	%rd1481, %rd561;
$L__BB0_1018:
	sub.s32 	%r525, %r222, %r4688;
	ld.u32 	%r526, [%rd162];
	mov.b32 	%r4698, 2;
	setp.eq.s32 	%p583, %r526, 1;
	@%p583 bra 	$L__BB0_1022;
	setp.eq.s32 	%p584, %r526, 2;
	@%p584 bra 	$L__BB0_1023;
	setp.eq.s32 	%p585, %r526, 22;
	@%p585 bra 	$L__BB0_1023;
	setp.eq.s32 	%p586, %r526, 11;
	selp.u32 	%r4698, 1, 0, %p586;
	bra.uni 	$L__BB0_1023;
$L__BB0_1022:
	mov.b32 	%r4698, 1;
$L__BB0_1023:
	max.u32 	%r1903, %r501, %r525;
	setp.gt.u32 	%p587, %r1903, 7;
	@%p587 bra 	$L__BB0_1057;
	mov.b32 	%r4699, 2;
	@%p583 bra 	$L__BB0_1028;
	setp.eq.s32 	%p589, %r526, 2;
	@%p589 bra 	$L__BB0_1029;
	setp.eq.s32 	%p590, %r526, 22;
	@%p590 bra 	$L__BB0_1029;
	setp.eq.s32 	%p591, %r526, 11;
	selp.u32 	%r4699, 1, 0, %p591;
	bra.uni 	$L__BB0_1029;
$L__BB0_1028:
	mov.b32 	%r4699, 1;
$L__BB0_1029:
	setp.eq.s32 	%p592, %r4699, 0;
	setp.ne.s32 	%p593, %r4699, %r4698;
	or.pred  	%p594, %p592, %p593;
	@%p594 bra 	$L__BB0_1057;
	shl.b32 	%r1906, %r501, 3;
	sub.s32 	%r1907, %r222, %r4688;
	add.s32 	%r1908, %r1906, %r1907;
	mul.wide.u32 	%rd563, %r1908, 4;
	add.s64 	%rd564, %rd161, %rd563;
	ld.u32 	%r1909, [%rd564];
	setp.ne.s32 	%p595, %r1909, 0;
	@%p595 bra 	$L__BB0_1057;
	setp.eq.s32 	%p596, %r4698, 1;
	setp.ne.s32 	%p597, %r526, 11;
	and.pred  	%p598, %p596, %p597;
	@%p598 bra 	$L__BB0_1057;
	setp.eq.s32 	%p599, %r526, 22;
	@%p599 bra 	$L__BB0_1034;
	@%p597 bra 	$L__BB0_1046;
$L__BB0_1034:
	add.s32 	%r4701, %r472, 1;
	mov.b16 	%rs451, 0;
	mov.u32 	%r4700, %r222;
$L__BB0_1035:
	shl.b32 	%r1910, %r4701, 3;
	cvt.u64.u32 	%rd565, %r1910;
	cvt.s64.s32 	%rd566, %r4700;
	add.s64 	%rd567, %rd565, %rd566;
	shl.b64 	%rd568, %rd567, 2;
	add.s64 	%rd569, %rd161, %rd568;
	ld.u32 	%r534, [%rd569+-4];
	setp.eq.s32 	%p601, %r534, 0;
	mov.b16 	%rs452, 0;
	@%p601 bra 	$L__BB0_1043;
	and.b16  	%rs176, %rs451, 255;
	setp.ne.s16 	%p602, %rs176, 0;
	@%p602 bra 	$L__BB0_2250;
	mov.b32 	%r4702, 2;
	setp.eq.s32 	%p603, %r534, 1;
	@%p603 bra 	$L__BB0_1041;
	setp.eq.s32 	%p604, %r534, 2;
	@%p604 bra 	$L__BB0_1042;
	setp.eq.s32 	%p605, %r534, 22;
	@%p605 bra 	$L__BB0_1042;
	setp.eq.s32 	%p606, %r534, 11;
	selp.u32 	%r4702, 1, 0, %p606;
	bra.uni 	$L__BB0_1042;
$L__BB0_1041:
	mov.b32 	%r4702, 1;
$L__BB0_1042:
	setp.eq.s32 	%p607, %r526, 2;
	setp.eq.s32 	%p609, %r526, 11;
	selp.u32 	%r1913, 1, 0, %p609;
	selp.b32 	%r1914, 2, %r1913, %p599;
	selp.b32 	%r1915, 2, %r1914, %p607;
	setp.eq.s32 	%p610, %r4702, %r1915;
	mov.b16 	%rs452, 1;
	@%p610 bra 	$L__BB0_2250;
$L__BB0_1043:
	add.s32 	%r4701, %r4701, 1;
	setp.eq.s32 	%p611, %r4701, %r501;
	add.s32 	%r4700, %r4700, -1;
	mov.u16 	%rs451, %rs452;
	@%p611 bra 	$L__BB0_1044;
	bra.uni 	$L__BB0_1035;
$L__BB0_1044:
	setp.eq.s32 	%p612, %r526, 11;
	@%p612 bra 	$L__BB0_1053;
	setp.eq.s32 	%p613, %r526, 22;
	@%p613 bra 	$L__BB0_1053;
$L__BB0_1046:
	add.s32 	%r1918, %r501, %r472;
	sub.s32 	%r1919, %r222, %r4688;
	add.s32 	%r1920, %r1919, %r222;
	shr.u32 	%r1921, %r1920, 1;
	shl.b32 	%r1922, %r1918, 2;
	and.b32  	%r1923, %r1922, 56;
	add.s32 	%r1924, %r1923, %r1921;
	mul.wide.u32 	%rd572, %r1924, 4;
	add.s64 	%rd573, %rd161, %rd572;
	ld.u32 	%r539, [%rd573];
	setp.eq.s32 	%p614, %r539, 0;
	@%p614 bra 	$L__BB0_1057;
	mov.b32 	%r4703, 2;
	setp.eq.s32 	%p615, %r539, 1;
	@%p615 bra 	$L__BB0_1051;
	setp.eq.s32 	%p616, %r539, 2;
	@%p616 bra 	$L__BB0_1052;
	setp.eq.s32 	%p617, %r539, 22;
	@%p617 bra 	$L__BB0_1052;
	setp.eq.s32 	%p618, %r539, 11;
	selp.u32 	%r4703, 1, 0, %p618;
	bra.uni 	$L__BB0_1052;
$L__BB0_1051:
	mov.b32 	%r4703, 1;
$L__BB0_1052:
	selp.u32 	%r1927, 1, 0, %p583;
	setp.eq.s32 	%p620, %r526, 2;
	selp.b32 	%r1928, 2, %r1927, %p620;
	setp.eq.s32 	%p621, %r1928, %r4703;
	@%p621 bra 	$L__BB0_1057;
$L__BB0_1053:
	mov.b32 	%r4704, 0;
	mov.u32 	%r4705, %r472;
	mov.u32 	%r4706, %r222;
$L__BB0_1054:
	shl.b32 	%r1930, %r4705, 3;
	add.s32 	%r1931, %r1930, %r4706;
	mul.wide.s32 	%rd574, %r1931, 4;
	add.s64 	%rd575, %rd161, %rd574;
	ld.u32 	%r1932, [%rd575];
	setp.ne.s32 	%p622, %r1932, 0;
	selp.u32 	%r1933, 1, 0, %p622;
	add.s32 	%r4704, %r4704, %r1933;
	add.s32 	%r4705, %r4705, 1;
	add.s32 	%r4706, %r4706, -1;
	setp.ne.s32 	%p623, %r4705, %r501;
	@%p623 bra 	$L__BB0_1054;
	setp.eq.s32 	%p624, %r4704, 0;
	@%p624 bra 	$L__BB0_1057;
	{ // callseq 42, 0
	.param .b64 param0;
	st.param.b64 	[param0], 32;
	.param .b64 retval0;
	call.uni (retval0), 
	malloc, 
	(
	param0
	);
	ld.param.b64 	%rd576, [retval0];
	} // callseq 42
	mov.b64 	%rd577, 0;
	st.u64 	[%rd576+16], %rd577;
	st.v2.u32 	[%rd576], {%r472, %r222};
	sub.s32 	%r1934, %r222, %r4688;
	st.v2.u32 	[%rd576+8], {%r501, %r1934};
	st.u64 	[%rd576+24], %rd161;
	st.u64 	[%rd1481+16], %rd576;
	mov.u64 	%rd1481, %rd576;
$L__BB0_1057:
	sub.s32 	%r548, %r472, %r4688;
	ld.u32 	%r549, [%rd162];
	mov.b32 	%r4707, 2;
	setp.eq.s32 	%p625, %r549, 1;
	@%p625 bra 	$L__BB0_1061;
	setp.eq.s32 	%p626, %r549, 2;
	@%p626 bra 	$L__BB0_1062;
	setp.eq.s32 	%p627, %r549, 22;
	@%p627 bra 	$L__BB0_1062;
	setp.eq.s32 	%p628, %r549, 11;
	selp.u32 	%r4707, 1, 0, %p628;
	bra.uni 	$L__BB0_1062;
$L__BB0_1061:
	mov.b32 	%r4707, 1;
$L__BB0_1062:
	add.s32 	%r1937, %r4688, %r222;
	max.u32 	%r1938, %r548, %r1937;
	setp.gt.u32 	%p629, %r1938, 7;
	@%p629 bra 	$L__BB0_1096;
	mov.b32 	%r4708, 2;
	@%p625 bra 	$L__BB0_1067;
	setp.eq.s32 	%p631, %r549, 2;
	@%p631 bra 	$L__BB0_1068;
	setp.eq.s32 	%p632, %r549, 22;
	@%p632 bra 	$L__BB0_1068;
	setp.eq.s32 	%p633, %r549, 11;
	selp.u32 	%r4708, 1, 0, %p633;
	bra.uni 	$L__BB0_1068;
$L__BB0_1067:
	mov.b32 	%r4708, 1;
$L__BB0_1068:
	setp.eq.s32 	%p634, %r4708, 0;
	setp.ne.s32 	%p635, %r4708, %r4707;
	or.pred  	%p636, %p634, %p635;
	@%p636 bra 	$L__BB0_1096;
	shl.b32 	%r1941, %r548, 3;
	add.s32 	%r1942, %r4688, %r222;
	add.s32 	%r1943, %r1941, %r1942;
	mul.wide.u32 	%rd578, %r1943, 4;
	add.s64 	%rd579, %rd161, %rd578;
	ld.u32 	%r1944, [%rd579];
	setp.ne.s32 	%p637, %r1944, 0;
	@%p637 bra 	$L__BB0_1096;
	setp.eq.s32 	%p638, %r4707, 2;
	setp.ne.s32 	%p639, %r549, 22;
	and.pred  	%p640, %p638, %p639;
	@%p640 bra 	$L__BB0_1096;
	setp.eq.s32 	%p641, %r549, 22;
	@%p641 bra 	$L__BB0_1073;
	setp.ne.s32 	%p642, %r549, 11;
	@%p642 bra 	$L__BB0_1085;
$L__BB0_1073:
	add.s32 	%r4710, %r472, -1;
	mov.b16 	%rs453, 0;
	mov.u32 	%r4709, %r222;
$L__BB0_1074:
	shl.b32 	%r1945, %r4710, 3;
	cvt.s64.s32 	%rd580, %r1945;
	cvt.u64.u32 	%rd581, %r4709;
	add.s64 	%rd582, %rd580, %rd581;
	shl.b64 	%rd583, %rd582, 2;
	add.s64 	%rd584, %rd161, %rd583;
	ld.u32 	%r557, [%rd584+4];
	setp.eq.s32 	%p643, %r557, 0;
	mov.b16 	%rs454, 0;
	@%p643 bra 	$L__BB0_1082;
	and.b16  	%rs180, %rs453, 255;
	setp.ne.s16 	%p644, %rs180, 0;
	@%p644 bra 	$L__BB0_2251;
	mov.b32 	%r4711, 2;
	setp.eq.s32 	%p645, %r557, 1;
	@%p645 bra 	$L__BB0_1080;
	setp.eq.s32 	%p646, %r557, 2;
	@%p646 bra 	$L__BB0_1081;
	setp.eq.s32 	%p647, %r557, 22;
	@%p647 bra 	$L__BB0_1081;
	setp.eq.s32 	%p648, %r557, 11;
	selp.u32 	%r4711, 1, 0, %p648;
	bra.uni 	$L__BB0_1081;
$L__BB0_1080:
	mov.b32 	%r4711, 1;
$L__BB0_1081:
	setp.eq.s32 	%p649, %r549, 2;
	setp.eq.s32 	%p651, %r549, 11;
	selp.u32 	%r1948, 1, 0, %p651;
	selp.b32 	%r1949, 2, %r1948, %p641;
	selp.b32 	%r1950, 2, %r1949, %p649;
	setp.eq.s32 	%p652, %r4711, %r1950;
	mov.b16 	%rs454, 1;
	@%p652 bra 	$L__BB0_2251;
$L__BB0_1082:
	add.s32 	%r4710, %r4710, -1;
	setp.eq.s32 	%p653, %r4710, %r548;
	add.s32 	%r4709, %r4709, 1;
	mov.u16 	%rs453, %rs454;
	@%p653 bra 	$L__BB0_1083;
	bra.uni 	$L__BB0_1074;
$L__BB0_1083:
	setp.eq.s32 	%p654, %r549, 11;
	@%p654 bra 	$L__BB0_1092;
	setp.eq.s32 	%p655, %r549, 22;
	@%p655 bra 	$L__BB0_1092;
$L__BB0_1085:
	add.s32 	%r1953, %r548, %r472;
	add.s32 	%r1954, %r4688, %r222;
	add.s32 	%r1955, %r1954, %r222;
	shr.u32 	%r1956, %r1955, 1;
	shl.b32 	%r1957, %r1953, 2;
	and.b32  	%r1958, %r1957, 56;
	add.s32 	%r1959, %r1958, %r1956;
	mul.wide.u32 	%rd587, %r1959, 4;
	add.s64 	%rd588, %rd161, %rd587;
	ld.u32 	%r562, [%rd588];
	setp.eq.s32 	%p656, %r562, 0;
	@%p656 bra 	$L__BB0_1096;
	mov.b32 	%r4712, 2;
	setp.eq.s32 	%p657, %r562, 1;
	@%p657 bra 	$L__BB0_1090;
	setp.eq.s32 	%p658, %r562, 2;
	@%p658 bra 	$L__BB0_1091;
	setp.eq.s32 	%p659, %r562, 22;
	@%p659 bra 	$L__BB0_1091;
	setp.eq.s32 	%p660, %r562, 11;
	selp.u32 	%r4712, 1, 0, %p660;
	bra.uni 	$L__BB0_1091;
$L__BB0_1090:
	mov.b32 	%r4712, 1;
$L__BB0_1091:
	selp.u32 	%r1962, 1, 0, %p625;
	setp.eq.s32 	%p662, %r549, 2;
	selp.b32 	%r1963, 2, %r1962, %p662;
	setp.eq.s32 	%p663, %r1963, %r4712;
	@%p663 bra 	$L__BB0_1096;
$L__BB0_1092:
	mov.b32 	%r4713, 0;
	mov.u32 	%r4714, %r472;
	mov.u32 	%r4715, %r222;
$L__BB0_1093:
	shl.b32 	%r1965, %r4714, 3;
	add.s32 	%r1966, %r1965, %r4715;
	mul.wide.s32 	%rd589, %r1966, 4;
	add.s64 	%rd590, %rd161, %rd589;
	ld.u32 	%r1967, [%rd590];
	setp.ne.s32 	%p664, %r1967, 0;
	selp.u32 	%r1968, 1, 0, %p664;
	add.s32 	%r4713, %r4713, %r1968;
	add.s32 	%r4714, %r4714, -1;
	add.s32 	%r4715, %r4715, 1;
	setp.ne.s32 	%p665, %r4714, %r548;
	@%p665 bra 	$L__BB0_1093;
	setp.eq.s32 	%p666, %r4713, 0;
	@%p666 bra 	$L__BB0_1096;
	{ // callseq 44, 0
	.param .b64 param0;
	st.param.b64 	[param0], 32;
	.param .b64 retval0;
	call.uni (retval0), 
	malloc, 
	(
	param0
	);
	ld.param.b64 	%rd591, [retval0];
	} // callseq 44
	mov.b64 	%rd592, 0;
	st.u64 	[%rd591+16], %rd592;
	st.v2.u32 	[%rd591], {%r472, %r222};
	add.s32 	%r1969, %r4688, %r222;
	st.v2.u32 	[%rd591+8], {%r548, %r1969};
	st.u64 	[%rd591+24], %rd161;
	st.u64 	[%rd1481+16], %rd591;
	mov.u64 	%rd1481, %rd591;
$L__BB0_1096:
	ld.u32 	%r571, [%rd162];
	mov.b32 	%r4716, 2;
	setp.eq.s32 	%p667, %r571, 1;
	@%p667 bra 	$L__BB0_1100;
	setp.eq.s32 	%p668, %r571, 2;
	@%p668 bra 	$L__BB0_1101;
	setp.eq.s32 	%p669, %r571, 22;
	@%p669 bra 	$L__BB0_1101;
	setp.eq.s32 	%p670, %r571, 11;
	selp.u32 	%r4716, 1, 0, %p670;
	bra.uni 	$L__BB0_1101;
$L__BB0_1100:
	mov.b32 	%r4716, 1;
$L__BB0_1101:
	sub.s32 	%r1972, %r222, %r4688;
	max.u32 	%r1973, %r548, %r1972;
	setp.gt.u32 	%p671, %r1973, 7;
	@%p671 bra 	$L__BB0_1135;
	mov.b32 	%r4717, 2;
	@%p667 bra 	$L__BB0_1106;
	setp.eq.s32 	%p673, %r571, 2;
	@%p673 bra 	$L__BB0_1107;
	setp.eq.s32 	%p674, %r571, 22;
	@%p674 bra 	$L__BB0_1107;
	setp.eq.s32 	%p675, %r571, 11;
	selp.u32 	%r4717, 1, 0, %p675;
	bra.uni 	$L__BB0_1107;
$L__BB0_1106:
	mov.b32 	%r4717, 1;
$L__BB0_1107:
	setp.eq.s32 	%p676, %r4717, 0;
	setp.ne.s32 	%p677, %r4717, %r4716;
	or.pred  	%p678, %p676, %p677;
	@%p678 bra 	$L__BB0_1135;
	shl.b32 	%r1976, %r548, 3;
	sub.s32 	%r1977, %r222, %r4688;
	add.s32 	%r1978, %r1976, %r1977;
	mul.wide.u32 	%rd593, %r1978, 4;
	add.s64 	%rd594, %rd161, %rd593;
	ld.u32 	%r1979, [%rd594];
	setp.ne.s32 	%p679, %r1979, 0;
	@%p679 bra 	$L__BB0_1135;
	setp.eq.s32 	%p680, %r4716, 2;
	setp.ne.s32 	%p681, %r571, 22;
	and.pred  	%p682, %p680, %p681;
	@%p682 bra 	$L__BB0_1135;
	setp.eq.s32 	%p683, %r571, 22;
	@%p683 bra 	$L__BB0_1112;
	setp.ne.s32 	%p684, %r571, 11;
	@%p684 bra 	$L__BB0_1124;
$L__BB0_1112:
	add.s32 	%r4719, %r472, -1;
	mov.b16 	%rs455, 0;
	mov.u32 	%r4718, %r222;
$L__BB0_1113:
	shl.b32 	%r1980, %r4719, 3;
	cvt.s64.s32 	%rd595, %r1980;
	cvt.s64.s32 	%rd596, %r4718;
	add.s64 	%rd597, %rd595, %rd596;
	shl.b64 	%rd598, %rd597, 2;
	add.s64 	%rd599, %rd161, %rd598;
	ld.u32 	%r579, [%rd599+-4];
	setp.eq.s32 	%p685, %r579, 0;
	mov.b16 	%rs456, 0;
	@%p685 bra 	$L__BB0_1121;
	and.b16  	%rs184, %rs455, 255;
	setp.ne.s16 	%p686, %rs184, 0;
	@%p686 bra 	$L__BB0_2252;
	mov.b32 	%r4720, 2;
	setp.eq.s32 	%p687, %r579, 1;
	@%p687 bra 	$L__BB0_1119;
	setp.eq.s32 	%p688, %r579, 2;
	@%p688 bra 	$L__BB0_1120;
	setp.eq.s32 	%p689, %r579, 22;
	@%p689 bra 	$L__BB0_1120;
	setp.eq.s32 	%p690, %r579, 11;
	selp.u32 	%r4720, 1, 0, %p690;
	bra.uni 	$L__BB0_1120;
$L__BB0_1119:
	mov.b32 	%r4720, 1;
$L__BB0_1120:
	setp.eq.s32 	%p691, %r571, 2;
	setp.eq.s32 	%p693, %r571, 11;
	selp.u32 	%r1983, 1, 0, %p693;
	selp.b32 	%r1984, 2, %r1983, %p683;
	selp.b32 	%r1985, 2, %r1984, %p691;
	setp.eq.s32 	%p694, %r4720, %r1985;
	mov.b16 	%rs456, 1;
	@%p694 bra 	$L__BB0_2252;
$L__BB0_1121:
	add.s32 	%r4719, %r4719, -1;
	setp.eq.s32 	%p695, %r4719, %r548;
	add.s32 	%r4718, %r4718, -1;
	mov.u16 	%rs455, %rs456;
	@%p695 bra 	$L__BB0_1122;
	bra.uni 	$L__BB0_1113;
$L__BB0_1122:
	setp.eq.s32 	%p696, %r571, 11;
	@%p696 bra 	$L__BB0_1131;
	setp.eq.s32 	%p697, %r571, 22;
	@%p697 bra 	$L__BB0_1131;
$L__BB0_1124:
	add.s32 	%r1988, %r548, %r472;
	sub.s32 	%r1989, %r222, %r4688;
	add.s32 	%r1990, %r1989, %r222;
	shr.u32 	%r1991, %r1990, 1;
	shl.b32 	%r1992, %r1988, 2;
	and.b32  	%r1993, %r1992, 56;
	add.s32 	%r1994, %r1993, %r1991;
	mul.wide.u32 	%rd602, %r1994, 4;
	add.s64 	%rd603, %rd161, %rd602;
	ld.u32 	%r584, [%rd603];
	setp.eq.s32 	%p698, %r584, 0;
	@%p698 bra 	$L__BB0_1135;
	mov.b32 	%r4721, 2;
	setp.eq.s32 	%p699, %r584, 1;
	@%p699 bra 	$L__BB0_1129;
	setp.eq.s32 	%p700, %r584, 2;
	@%p700 bra 	$L__BB0_1130;
	setp.eq.s32 	%p701, %r584, 22;
	@%p701 bra 	$L__BB0_1130;
	setp.eq.s32 	%p702, %r584, 11;
	selp.u32 	%r4721, 1, 0, %p702;
	bra.uni 	$L__BB0_1130;
$L__BB0_1129:
	mov.b32 	%r4721, 1;
$L__BB0_1130:
	selp.u32 	%r1997, 1, 0, %p667;
	setp.eq.s32 	%p704, %r571, 2;
	selp.b32 	%r1998, 2, %r1997, %p704;
	setp.eq.s32 	%p705, %r1998, %r4721;
	@%p705 bra 	$L__BB0_1135;
$L__BB0_1131:
	mov.b32 	%r4722, 0;
	mov.u32 	%r4723, %r472;
	mov.u32 	%r4724, %r222;
$L__BB0_1132:
	shl.b32 	%r2000, %r4723, 3;
	add.s32 	%r2001, %r2000, %r4724;
	mul.wide.s32 	%rd604, %r2001, 4;
	add.s64 	%rd605, %rd161, %rd604;
	ld.u32 	%r2002, [%rd605];
	setp.ne.s32 	%p706, %r2002, 0;
	selp.u32 	%r2003, 1, 0, %p706;
	add.s32 	%r4722, %r4722, %r2003;
	add.s32 	%r4723, %r4723, -1;
	add.s32 	%r4724, %r4724, -1;
	setp.ne.s32 	%p707, %r4723, %r548;
	@%p707 bra 	$L__BB0_1132;
	setp.eq.s32 	%p708, %r4722, 0;
	@%p708 bra 	$L__BB0_1135;
	{ // callseq 46, 0
	.param .b64 param0;
	st.param.b64 	[param0], 32;
	.param .b64 retval0;
	call.uni (retval0), 
	malloc, 
	(
	param0
	);
	ld.param.b64 	%rd606, [retval0];
	} // callseq 46
	mov.b64 	%rd607, 0;
	st.u64 	[%rd606+16], %rd607;
	st.v2.u32 	[%rd606], {%r472, %r222};
	sub.s32 	%r2004, %r222, %r4688;
	st.v2.u32 	[%rd606+8], {%r548, %r2004};
	st.u64 	[%rd606+24], %rd161;
	st.u64 	[%rd1481+16], %rd606;
	mov.u64 	%rd1481, %rd606;
$L__BB0_1135:
	add.s32 	%r4688, %r4688, 1;
	setp.ne.s32 	%p709, %r4688, 8;
	@%p709 bra 	$L__BB0_979;
$L__BB0_1136:
	ld.u64 	%rd1484, [%rd1481+16];
	setp.eq.s64 	%p710, %rd1484, 0;
	@%p710 bra 	$L__BB0_1138;
$L__BB0_1137:
	mov.u64 	%rd1481, %rd1484;
	ld.u64 	%rd1484, [%rd1481+16];
	setp.ne.s64 	%p711, %rd1484, 0;
	@%p711 bra 	$L__BB0_1137;
$L__BB0_1138:
	ld.u64 	%rd185, [%rd1483+16];
	{ // callseq 47, 0
	.param .b64 param0;
	st.param.b64 	[param0], %rd1483;
	call.uni 
	free, 
	(
	param0
	);
	} // callseq 47
	setp.ne.s64 	%p712, %rd185, 0;
	mov.u64 	%rd1483, %rd185;
	@%p712 bra 	$L__BB0_1136;
$L__BB0_1139:
	ld.u64 	%rd608, [%rd1543+288];
	setp.eq.s64 	%p713, %rd608, 0;
	selp.b64 	%rd187, %rd1543, %rd608, %p713;
	mul.wide.u32 	%rd609, %r9, 4;
	add.s64 	%rd610, %rd187, %rd609;
	ld.u32 	%r594, [%rd610];
	mov.b32 	%r4725, 2;
	setp.eq.s32 	%p714, %r594, 1;
	@%p714 bra 	$L__BB0_1143;
	setp.eq.s32 	%p715, %r594, 2;
	@%p715 bra 	$L__BB0_1144;
	setp.eq.s32 	%p716, %r594, 22;
	@%p716 bra 	$L__BB0_1144;
	setp.eq.s32 	%p717, %r594, 11;
	selp.u32 	%r4725, 1, 0, %p717;
	bra.uni 	$L__BB0_1144;
$L__BB0_1143:
	mov.b32 	%r4725, 1;
$L__BB0_1144:
	max.u32 	%r2007, %r472, %r349;
	setp.gt.u32 	%p718, %r2007, 7;
	@%p718 bra 	$L__BB0_1355;
	mov.b32 	%r4726, 2;
	setp.eq.s32 	%p719, %r594, 1;
	@%p719 bra 	$L__BB0_1149;
	setp.eq.s32 	%p720, %r594, 2;
	@%p720 bra 	$L__BB0_1150;
	setp.eq.s32 	%p721, %r594, 22;
	@%p721 bra 	$L__BB0_1150;
	setp.eq.s32 	%p722, %r594, 11;
	selp.u32 	%r4726, 1, 0, %p722;
	bra.uni 	$L__BB0_1150;
$L__BB0_1149:
	mov.b32 	%r4726, 1;
$L__BB0_1150:
	setp.eq.s32 	%p723, %r4726, 0;
	setp.ne.s32 	%p724, %r4726, %r4725;
	or.pred  	%p725, %p723, %p724;
	@%p725 bra 	$L__BB0_1355;
	shl.b32 	%r2010, %r472, 3;
	add.s32 	%r599, %r2010, %r349;
	mul.wide.u32 	%rd611, %r599, 4;
	add.s64 	%rd188, %rd187, %rd611;
	ld.u32 	%r2011, [%rd188];
	setp.ne.s32 	%p726, %r2011, 0;
	@%p726 bra 	$L__BB0_1355;
	setp.ne.s32 	%p727, %r4583, 0;
	setp.eq.s32 	%p728, %r4725, 2;
	setp.ne.s32 	%p729, %r594, 22;
	and.pred  	%p730, %p727, %p729;
	and.pred  	%p731, %p730, %p728;
	@%p731 bra 	$L__BB0_1355;
	setp.eq.s32 	%p732, %r594, 22;
	@%p732 bra 	$L__BB0_1155;
	setp.ne.s32 	%p733, %r594, 11;
	@%p733 bra 	$L__BB0_1167;
$L__BB0_1155:
	setp.eq.s32 	%p734, %r4583, 0;
	selp.b32 	%r600, 1, -1, %p734;
	add.s32 	%r4728, %r7, %r600;
	setp.eq.s32 	%p735, %r4728, %r472;
	@%p735 bra 	$L__BB0_1166;
	setp.eq.s32 	%p736, %r594, 11;
	selp.u32 	%r2012, 1, 0, %p736;
	setp.eq.s32 	%p737, %r594, 2;
	setp.eq.s32 	%p738, %r594, 22;
	selp.b32 	%r2013, 2, %r2012, %p738;
	selp.b32 	%r602, 2, %r2013, %p737;
	mov.b16 	%rs458, 0;
	mov.u32 	%r4727, %r8;
$L__BB0_1157:
	shl.b32 	%r2014, %r4728, 3;
	cvt.s64.s32 	%rd612, %r2014;
	cvt.u64.u32 	%rd613, %r4727;
	add.s64 	%rd614, %rd612, %rd613;
	shl.b64 	%rd615, %rd614, 2;
	add.s64 	%rd616, %rd187, %rd615;
	ld.u32 	%r605, [%rd616+4];
	setp.eq.s32 	%p739, %r605, 0;
	mov.b16 	%rs459, 0;
	@%p739 bra 	$L__BB0_1165;
	and.b16  	%rs189, %rs458, 255;
	setp.ne.s16 	%p740, %rs189, 0;
	@%p740 bra 	$L__BB0_2253;
	mov.b32 	%r4729, 2;
	setp.eq.s32 	%p741, %r605, 1;
	@%p741 bra 	$L__BB0_1163;
	setp.eq.s32 	%p742, %r605, 2;
	@%p742 bra 	$L__BB0_1164;
	setp.eq.s32 	%p743, %r605, 22;
	@%p743 bra 	$L__BB0_1164;
	setp.eq.s32 	%p744, %r605, 11;
	selp.u32 	%r4729, 1, 0, %p744;
	bra.uni 	$L__BB0_1164;
$L__BB0_1163:
	mov.b32 	%r4729, 1;
$L__BB0_1164:
	setp.eq.s32 	%p745, %r4729, %r602;
	mov.b16 	%rs459, 1;
	@%p745 bra 	$L__BB0_2253;
$L__BB0_1165:
	add.s32 	%r4728, %r4728, %r600;
	setp.eq.s32 	%p746, %r4728, %r472;
	add.s32 	%r4727, %r4727, 1;
	mov.u16 	%rs458, %rs459;
	@%p746 bra 	$L__BB0_1166;
	bra.uni 	$L__BB0_1157;
$L__BB0_1166:
	setp.eq.s32 	%p747, %r594, 22;
	@%p747 bra 	$L__BB0_1175;
$L__BB0_1167:
	setp.eq.s32 	%p748, %r594, 11;
	setp.lt.u32 	%p749, %r4583, 2;
	or.pred  	%p750, %p749, %p748;
	@%p750 bra 	$L__BB0_1175;
	add.s32 	%r2019, %r472, %r7;
	add.s32 	%r2020, %r349, %r8;
	shr.u32 	%r2021, %r2020, 1;
	shl.b32 	%r2022, %r2019, 2;
	and.b32  	%r2023, %r2022, 56;
	add.s32 	%r2024, %r2023, %r2021;
	mul.wide.u32 	%rd619, %r2024, 4;
	add.s64 	%rd620, %rd187, %rd619;
	ld.u32 	%r610, [%rd620];
	setp.eq.s32 	%p751, %r610, 0;
	@%p751 bra 	$L__BB0_1355;
	mov.b32 	%r4730, 2;
	setp.eq.s32 	%p752, %r610, 1;
	@%p752 bra 	$L__BB0_1173;
	setp.eq.s32 	%p753, %r610, 2;
	@%p753 bra 	$L__BB0_1174;
	setp.eq.s32 	%p754, %r610, 22;
	@%p754 bra 	$L__BB0_1174;
	setp.eq.s32 	%p755, %r610, 11;
	selp.u32 	%r4730, 1, 0, %p755;
	bra.uni 	$L__BB0_1174;
$L__BB0_1173:
	mov.b32 	%r4730, 1;
$L__BB0_1174:
	setp.eq.s32 	%p756, %r594, 1;
	selp.u32 	%r2027, 1, 0, %p756;
	setp.eq.s32 	%p757, %r594, 2;
	selp.b32 	%r2028, 2, %r2027, %p757;
	setp.eq.s32 	%p758, %r2028, %r4730;
	@%p758 bra 	$L__BB0_1355;
$L__BB0_1175:
	and.b16  	%rs191, %rs514, 255;
	setp.ne.s16 	%p759, %rs191, 0;
	@%p759 bra 	$L__BB0_1177;
	{ // callseq 50, 0
	.param .b64 param0;
	st.param.b64 	[param0], 320;
	.param .b64 retval0;
	call.uni (retval0), 
	malloc, 
	(
	param0
	);
	ld.param.b64 	%rd626, [retval0];
	} // callseq 50
	mov.b64 	%rd628, 0;
	st.u64 	[%rd626+264], %rd628;
	st.u64 	[%rd626+272], %rd628;
	st.u64 	[%rd626+280], %rd628;
	mov.b32 	%r2031, 1000000000;
	mov.b32 	%r2032, -1000000000;
	st.v2.u32 	[%rd626+304], {%r2032, %r2031};
	st.u64 	[%rd1543+264], %rd626;
	st.u64 	[%rd626+288], %rd1543;
	ld.u64 	%rd629, [%rd1543+264];
	st.u64 	[%rd629+280], %rd628;
	ld.u64 	%rd1543, [%rd1543+264];
	bra.uni 	$L__BB0_1178;
$L__BB0_1177:
	{ // callseq 49, 0
	.param .b64 param0;
	st.param.b64 	[param0], 320;
	.param .b64 retval0;
	call.uni (retval0), 
	malloc, 
	(
	param0
	);
	ld.param.b64 	%rd621, [retval0];
	} // callseq 49
	mov.b64 	%rd623, 0;
	st.u64 	[%rd621+264], %rd623;
	st.u64 	[%rd621+272], %rd623;
	st.u64 	[%rd621+280], %rd623;
	st.u64 	[%rd621+288], %rd623;
	mov.b32 	%r2029, 1000000000;
	mov.b32 	%r2030, -1000000000;
	st.v2.u32 	[%rd621+304], {%r2030, %r2029};
	st.u64 	[%rd1543+272], %rd621;
	ld.u64 	%rd624, [%rd1543+288];
	st.u64 	[%rd621+288], %rd624;
	ld.u64 	%rd625, [%rd1543+272];
	st.u64 	[%rd625+280], %rd1543;
	ld.u64 	%rd1543, [%rd1543+272];
$L__BB0_1178:
	ld.u64 	%rd630, [%rd1543+288];
	ld.u8 	%rs192, [%rd630+296];
	setp.eq.s16 	%p760, %rs192, 0;
	selp.u16 	%rs193, 1, 0, %p760;
	st.u8 	[%rd1543+296], %rs193;
	mov.b32 	%r2033, 1000000000;
	mov.b32 	%r2034, -1000000000;
	st.v2.u32 	[%rd1543+304], {%r2034, %r2033};
	mov.b32 	%r2035, 0;
	st.u32 	[%rd1543+256], %r2035;
	mov.b64 	%rd631, 0;
	st.u64 	[%rd1543+264], %rd631;
	st.u64 	[%rd1543+272], %rd631;
	ld.u32 	%r2036, [%rd630];
	st.u32 	[%rd1543], %r2036;
	ld.u32 	%r2037, [%rd630+4];
	st.u32 	[%rd1543+4], %r2037;
	ld.u32 	%r2038, [%rd630+8];
	st.u32 	[%rd1543+8], %r2038;
	ld.u32 	%r2039, [%rd630+12];
	st.u32 	[%rd1543+12], %r2039;
	ld.u32 	%r2040, [%rd630+16];
	st.u32 	[%rd1543+16], %r2040;
	ld.u32 	%r2041, [%rd630+20];
	st.u32 	[%rd1543+20], %r2041;
	ld.u32 	%r2042, [%rd630+24];
	st.u32 	[%rd1543+24], %r2042;
	ld.u32 	%r2043, [%rd630+28];
	st.u32 	[%rd1543+28], %r2043;
	ld.u32 	%r2044, [%rd630+32];
	st.u32 	[%rd1543+32], %r2044;
	ld.u32 	%r2045, [%rd630+36];
	st.u32 	[%rd1543+36], %r2045;
	ld.u32 	%r2046, [%rd630+40];
	st.u32 	[%rd1543+40], %r2046;
	ld.u32 	%r2047, [%rd630+44];
	st.u32 	[%rd1543+44], %r2047;
	ld.u32 	%r2048, [%rd630+48];
	st.u32 	[%rd1543+48], %r2048;
	ld.u32 	%r2049, [%rd630+52];
	st.u32 	[%rd1543+52], %r2049;
	ld.u32 	%r2050, [%rd630+56];
	st.u32 	[%rd1543+56], %r2050;
	ld.u32 	%r2051, [%rd630+60];
	st.u32 	[%rd1543+60], %r2051;
	ld.u32 	%r2052, [%rd630+64];
	st.u32 	[%rd1543+64], %r2052;
	ld.u32 	%r2053, [%rd630+68];
	st.u32 	[%rd1543+68], %r2053;
	ld.u32 	%r2054, [%rd630+72];
	st.u32 	[%rd1543+72], %r2054;
	ld.u32 	%r2055, [%rd630+76];
	st.u32 	[%rd1543+76], %r2055;
	ld.u32 	%r2056, [%rd630+80];
	st.u32 	[%rd1543+80], %r2056;
	ld.u32 	%r2057, [%rd630+84];
	st.u32 	[%rd1543+84], %r2057;
	ld.u32 	%r2058, [%rd630+88];
	st.u32 	[%rd1543+88], %r2058;
	ld.u32 	%r2059, [%rd630+92];
	st.u32 	[%rd1543+92], %r2059;
	ld.u32 	%r2060, [%rd630+96];
	st.u32 	[%rd1543+96], %r2060;
	ld.u32 	%r2061, [%rd630+100];
	st.u32 	[%rd1543+100], %r2061;
	ld.u32 	%r2062, [%rd630+104];
	st.u32 	[%rd1543+104], %r2062;
	ld.u32 	%r2063, [%rd630+108];
	st.u32 	[%rd1543+108], %r2063;
	ld.u32 	%r2064, [%rd630+112];
	st.u32 	[%rd1543+112], %r2064;
	ld.u32 	%r2065, [%rd630+116];
	st.u32 	[%rd1543+116], %r2065;
	ld.u32 	%r2066, [%rd630+120];
	st.u32 	[%rd1543+120], %r2066;
	ld.u32 	%r2067, [%rd630+124];
	st.u32 	[%rd1543+124], %r2067;
	ld.u32 	%r2068, [%rd630+128];
	st.u32 	[%rd1543+128], %r2068;
	ld.u32 	%r2069, [%rd630+132];
	st.u32 	[%rd1543+132], %r2069;
	ld.u32 	%r2070, [%rd630+136];
	st.u32 	[%rd1543+136], %r2070;
	ld.u32 	%r2071, [%rd630+140];
	st.u32 	[%rd1543+140], %r2071;
	ld.u32 	%r2072, [%rd630+144];
	st.u32 	[%rd1543+144], %r2072;
	ld.u32 	%r2073, [%rd630+148];
	st.u32 	[%rd1543+148], %r2073;
	ld.u32 	%r2074, [%rd630+152];
	st.u32 	[%rd1543+152], %r2074;
	ld.u32 	%r2075, [%rd630+156];
	st.u32 	[%rd1543+156], %r2075;
	ld.u32 	%r2076, [%rd630+160];
	st.u32 	[%rd1543+160], %r2076;
	ld.u32 	%r2077, [%rd630+164];
	st.u32 	[%rd1543+164], %r2077;
	ld.u32 	%r2078, [%rd630+168];
	st.u32 	[%rd1543+168], %r2078;
	ld.u32 	%r2079, [%rd630+172];
	st.u32 	[%rd1543+172], %r2079;
	ld.u32 	%r2080, [%rd630+176];
	st.u32 	[%rd1543+176], %r2080;
	ld.u32 	%r2081, [%rd630+180];
	st.u32 	[%rd1543+180], %r2081;
	ld.u32 	%r2082, [%rd630+184];
	st.u32 	[%rd1543+184], %r2082;
	ld.u32 	%r2083, [%rd630+188];
	st.u32 	[%rd1543+188], %r2083;
	ld.u32 	%r2084, [%rd630+192];
	st.u32 	[%rd1543+192], %r2084;
	ld.u32 	%r2085, [%rd630+196];
	st.u32 	[%rd1543+196], %r2085;
	ld.u32 	%r2086, [%rd630+200];
	st.u32 	[%rd1543+200], %r2086;
	ld.u32 	%r2087, [%rd630+204];
	st.u32 	[%rd1543+204], %r2087;
	ld.u32 	%r2088, [%rd630+208];
	st.u32 	[%rd1543+208], %r2088;
	ld.u32 	%r2089, [%rd630+212];
	st.u32 	[%rd1543+212], %r2089;
	ld.u32 	%r2090, [%rd630+216];
	st.u32 	[%rd1543+216], %r2090;
	ld.u32 	%r2091, [%rd630+220];
	st.u32 	[%rd1543+220], %r2091;
	ld.u32 	%r2092, [%rd630+224];
	st.u32 	[%rd1543+224], %r2092;
	ld.u32 	%r2093, [%rd630+228];
	st.u32 	[%rd1543+228], %r2093;
	ld.u32 	%r2094, [%rd630+232];
	st.u32 	[%rd1543+232], %r2094;
	ld.u32 	%r2095, [%rd630+236];
	st.u32 	[%rd1543+236], %r2095;
	ld.u32 	%r2096, [%rd630+240];
	st.u32 	[%rd1543+240], %r2096;
	ld.u32 	%r2097, [%rd630+244];
	st.u32 	[%rd1543+244], %r2097;
	ld.u32 	%r2098, [%rd630+248];
	st.u32 	[%rd1543+248], %r2098;
	ld.u32 	%r2099, [%rd630+252];
	st.u32 	[%rd1543+252], %r2099;
	ld.u32 	%r2100, [%rd630+256];
	add.s32 	%r2101, %r2100, 1;
	st.u32 	[%rd630+256], %r2101;
	mul.wide.u32 	%rd632, %r9, 4;
	add.s64 	%rd633, %rd1543, %rd632;
	ld.u32 	%r2102, [%rd633];
	mul.wide.u32 	%rd634, %r599, 4;
	add.s64 	%rd192, %rd1543, %rd634;
	st.u32 	[%rd192], %r2102;
	st.u32 	[%rd633], %r2035;
	setp.eq.s32 	%p761, %r472, 7;
	@%p761 bra 	$L__BB0_1180;
	setp.ne.s32 	%p762, %r472, 0;
	@%p762 bra 	$L__BB0_1188;
$L__BB0_1180:
	ld.u32 	%r613, [%rd192];
	add.s32 	%r2103, %r613, -1;
	setp.gt.u32 	%p763, %r2103, 1;
	@%p763 bra 	$L__BB0_1188;
	setp.eq.s32 	%p764, %r472, 7;
	@%p764 bra 	$L__BB0_1184;
	setp.ne.s32 	%p765, %r472, 0;
	@%p765 bra 	$L__BB0_1185;
	mul.wide.u32 	%rd637, %r349, 4;
	add.s64 	%rd638, %rd1543, %rd637;
	ld.u32 	%r2105, [%rd638];
	setp.eq.s32 	%p767, %r2105, 2;
	@%p767 bra 	$L__BB0_1188;
	bra.uni 	$L__BB0_1185;
$L__BB0_1184:
	mul.wide.u32 	%rd635, %r349, 4;
	add.s64 	%rd636, %rd1543, %rd635;
	ld.u32 	%r2104, [%rd636+224];
	setp.eq.s32 	%p766, %r2104, 1;
	@%p766 bra 	$L__BB0_1188;
$L__BB0_1185:
	setp.ne.s32 	%p768, %r613, 1;
	@%p768 bra 	$L__BB0_1187;
	mov.b32 	%r2107, 11;
	st.u32 	[%rd192], %r2107;
	bra.uni 	$L__BB0_1188;
$L__BB0_1187:
	mov.b32 	%r2106, 22;
	st.u32 	[%rd192], %r2106;
$L__BB0_1188:
	setp.eq.s32 	%p769, %r4583, 0;
	selp.b32 	%r614, 1, -1, %p769;
	mov.b16 	%rs514, 1;
	@%p769 bra 	$L__BB0_1355;
	mov.b32 	%r4734, 0;
	mov.u32 	%r4732, %r472;
	mov.u32 	%r4733, %r349;
$L__BB0_1190:
	shl.b32 	%r2109, %r4732, 3;
	add.s32 	%r2110, %r2109, %r4733;
	mul.wide.s32 	%rd639, %r2110, 4;
	add.s64 	%rd193, %rd187, %rd639;
	ld.u32 	%r2111, [%rd193];
	setp.eq.s32 	%p770, %r2111, 0;
	@%p770 bra 	$L__BB0_1192;
	mov.b32 	%r2112, 0;
	st.u32 	[%rd193], %r2112;
	add.s32 	%r4734, %r4734, 1;
$L__BB0_1192:
	add.s32 	%r4732, %r4732, 1;
	add.s32 	%r4733, %r4733, %r614;
	setp.ne.s32 	%p771, %r4732, %r7;
	@%p771 bra 	$L__BB0_1190;
	setp.lt.s32 	%p772, %r4734, 1;
	@%p772 bra 	$L__BB0_1355;
	add.s32 	%r622, %r472, 1;
	add.s32 	%r2114, %r349, 1;
	{ // callseq 51, 0
	.param .b64 param0;
	st.param.b64 	[param0], 32;
	.param .b64 retval0;
	call.uni (retval0), 
	malloc, 
	(
	param0
	);
	ld.param.b64 	%rd1494, [retval0];
	} // callseq 51
	mov.b64 	%rd641, 0;
	st.u64 	[%rd1494+16], %rd641;
	st.v2.u32 	[%rd1494], {%r472, %r349};
	st.v2.u32 	[%rd1494+8], {%r622, %r2114};
	st.u64 	[%rd1494+24], %rd1543;
	add.s32 	%r627, %r472, -1;
	{ // callseq 52, 0
	.param .b64 param0;
	st.param.b64 	[param0], 32;
	.param .b64 retval0;
	call.uni (retval0), 
	malloc, 
	(
	param0
	);
	ld.param.b64 	%rd642, [retval0];
	} // callseq 52
	st.u64 	[%rd642+16], %rd641;
	st.v2.u32 	[%rd642], {%r472, %r349};
	st.v2.u32 	[%rd642+8], {%r627, %r2114};
	st.u64 	[%rd642+24], %rd1543;
	st.u64 	[%rd1494+16], %rd642;
	add.s32 	%r2115, %r349, -1;
	{ // callseq 53, 0
	.param .b64 param0;
	st.param.b64 	[param0], 32;
	.param .b64 retval0;
	call.uni (retval0), 
	malloc, 
	(
	param0
	);
	ld.param.b64 	%rd644, [retval0];
	} // callseq 53
	st.u64 	[%rd644+16], %rd641;
	st.v2.u32 	[%rd644], {%r472, %r349};
	st.v2.u32 	[%rd644+8], {%r622, %r2115};
	st.u64 	[%rd644+24], %rd1543;
	st.u64 	[%rd642+16], %rd644;
	{ // callseq 54, 0
	.param .b64 param0;
	st.param.b64 	[param0], 32;
	.param .b64 retval0;
	call.uni (retval0), 
	malloc, 
	(
	param0
	);
	ld.param.b64 	%rd1492, [retval0];
	} // callseq 54
	st.u64 	[%rd1492+16], %rd641;
	st.v2.u32 	[%rd1492], {%r472, %r349};
	st.v2.u32 	[%rd1492+8], {%r627, %r2115};
	st.u64 	[%rd1492+24], %rd1543;
	st.u64 	[%rd644+16], %rd1492;
	mov.b32 	%r4735, 2;
$L__BB0_1195:
	add.s32 	%r629, %r4735, %r472;
	add.s32 	%r630, %r4735, %r349;
	ld.u32 	%r631, [%rd188];
	mov.b32 	%r4736, 2;
	setp.eq.s32 	%p773, %r631, 1;
	@%p773 bra 	$L__BB0_1199;
	setp.eq.s32 	%p774, %r631, 2;
	@%p774 bra 	$L__BB0_1200;
	setp.eq.s32 	%p775, %r631, 22;
	@%p775 bra 	$L__BB0_1200;
	setp.eq.s32 	%p776, %r631, 11;
	selp.u32 	%r4736, 1, 0, %p776;
	bra.uni 	$L__BB0_1200;
$L__BB0_1199:
	mov.b32 	%r4736, 1;
$L__BB0_1200:
	max.u32 	%r2118, %r629, %r630;
	setp.gt.u32 	%p777, %r2118, 7;
	@%p777 bra 	$L__BB0_1234;
	mov.b32 	%r4737, 2;
	@%p773 bra 	$L__BB0_1205;
	setp.eq.s32 	%p779, %r631, 2;
	@%p779 bra 	$L__BB0_1206;
	setp.eq.s32 	%p780, %r631, 22;
	@%p780 bra 	$L__BB0_1206;
	setp.eq.s32 	%p781, %r631, 11;
	selp.u32 	%r4737, 1, 0, %p781;
	bra.uni 	$L__BB0_1206;
$L__BB0_1205:
	mov.b32 	%r4737, 1;
$L__BB0_1206:
	setp.eq.s32 	%p782, %r4737, 0;
	setp.ne.s32 	%p783, %r4737, %r4736;
	or.pred  	%p784, %p782, %p783;
	@%p784 bra 	$L__BB0_1234;
	shl.b32 	%r2121, %r629, 3;
	add.s32 	%r2122, %r4735, %r349;
	add.s32 	%r2123, %r2121, %r2122;
	mul.wide.u32 	%rd647, %r2123, 4;
	add.s64 	%rd648, %rd187, %rd647;
	ld.u32 	%r2124, [%rd648];
	setp.ne.s32 	%p785, %r2124, 0;
	@%p785 bra 	$L__BB0_1234;
	setp.eq.s32 	%p786, %r4736, 1;
	setp.ne.s32 	%p787, %r631, 11;
	and.pred  	%p788, %p786, %p787;
	@%p788 bra 	$L__BB0_1234;
	setp.eq.s32 	%p789, %r631, 22;
	@%p789 bra 	$L__BB0_1211;
	@%p787 bra 	$L__BB0_1223;
$L__BB0_1211:
	mov.b16 	%rs460, 0;
	mov.u32 	%r4738, %r349;
	mov.u32 	%r4739, %r622;
$L__BB0_1212:
	shl.b32 	%r2125, %r4739, 3;
	add.s32 	%r2126, %r2125, %r4738;
	mul.wide.u32 	%rd649, %r2126, 4;
	add.s64 	%rd650, %rd187, %rd649;
	ld.u32 	%r638, [%rd650+4];
	setp.eq.s32 	%p791, %r638, 0;
	mov.b16 	%rs461, 0;
	@%p791 bra 	$L__BB0_1220;
	and.b16  	%rs198, %rs460, 255;
	setp.ne.s16 	%p792, %rs198, 0;
	@%p792 bra 	$L__BB0_2254;
	mov.b32 	%r4740, 2;
	setp.eq.s32 	%p793, %r638, 1;
	@%p793 bra 	$L__BB0_1218;
	setp.eq.s32 	%p794, %r638, 2;
	@%p794 bra 	$L__BB0_1219;
	setp.eq.s32 	%p795, %r638, 22;
	@%p795 bra 	$L__BB0_1219;
	setp.eq.s32 	%p796, %r638, 11;
	selp.u32 	%r4740, 1, 0, %p796;
	bra.uni 	$L__BB0_1219;
$L__BB0_1218:
	mov.b32 	%r4740, 1;
$L__BB0_1219:
	setp.eq.s32 	%p797, %r631, 2;
	setp.eq.s32 	%p799, %r631, 11;
	selp.u32 	%r2129, 1, 0, %p799;
	selp.b32 	%r2130, 2, %r2129, %p789;
	selp.b32 	%r2131, 2, %r2130, %p797;
	setp.eq.s32 	%p800, %r4740, %r2131;
	mov.b16 	%rs461, 1;
	@%p800 bra 	$L__BB0_2254;
$L__BB0_1220:
	add.s32 	%r4739, %r4739, 1;
	setp.eq.s32 	%p801, %r4739, %r629;
	add.s32 	%r4738, %r4738, 1;
	mov.u16 	%rs460, %rs461;
	@%p801 bra 	$L__BB0_1221;
	bra.uni 	$L__BB0_1212;
$L__BB0_1221:
	setp.eq.s32 	%p802, %r631, 11;
	@%p802 bra 	$L__BB0_1230;
	setp.eq.s32 	%p803, %r631, 22;
	@%p803 bra 	$L__BB0_1230;
$L__BB0_1223:
	add.s32 	%r2134, %r629, %r472;
	add.s32 	%r2135, %r4735, %r349;
	add.s32 	%r2136, %r2135, %r349;
	shr.u32 	%r2137, %r2136, 1;
	shl.b32 	%r2138, %r2134, 2;
	and.b32  	%r2139, %r2138, 56;
	add.s32 	%r2140, %r2139, %r2137;
	mul.wide.u32 	%rd653, %r2140, 4;
	add.s64 	%rd654, %rd187, %rd653;
	ld.u32 	%r643, [%rd654];
	setp.eq.s32 	%p804, %r643, 0;
	@%p804 bra 	$L__BB0_1234;
	mov.b32 	%r4741, 2;
	setp.eq.s32 	%p805, %r643, 1;
	@%p805 bra 	$L__BB0_1228;
	setp.eq.s32 	%p806, %r643, 2;
	@%p806 bra 	$L__BB0_1229;
	setp.eq.s32 	%p807, %r643, 22;
	@%p807 bra 	$L__BB0_1229;
	setp.eq.s32 	%p808, %r643, 11;
	selp.u32 	%r4741, 1, 0, %p808;
	bra.uni 	$L__BB0_1229;
$L__BB0_1228:
	mov.b32 	%r4741, 1;
$L__BB0_1229:
	selp.u32 	%r2143, 1, 0, %p773;
	setp.eq.s32 	%p810, %r631, 2;
	selp.b32 	%r2144, 2, %r2143, %p810;
	setp.eq.s32 	%p811, %r2144, %r4741;
	@%p811 bra 	$L__BB0_1234;
$L__BB0_1230:
	mov.b32 	%r4742, 0;
	mov.u32 	%r4743, %r472;
	mov.u32 	%r4744, %r349;
$L__BB0_1231:
	shl.b32 	%r2146, %r4743, 3;
	add.s32 	%r2147, %r2146, %r4744;
	mul.wide.u32 	%rd655, %r2147, 4;
	add.s64 	%rd656, %rd187, %rd655;
	ld.u32 	%r2148, [%rd656];
	setp.ne.s32 	%p812, %r2148, 0;
	selp.u32 	%r2149, 1, 0, %p812;
	add.s32 	%r4742, %r4742, %r2149;
	add.s32 	%r4743, %r4743, 1;
	add.s32 	%r4744, %r4744, 1;
	setp.ne.s32 	%p813, %r4743, %r629;
	@%p813 bra 	$L__BB0_1231;
	setp.eq.s32 	%p814, %r4742, 0;
	@%p814 bra 	$L__BB0_1234;
	{ // callseq 56, 0
	.param .b64 param0;
	st.param.b64 	[param0], 32;
	.param .b64 retval0;
	call.uni (retval0), 
	malloc, 
	(
	param0
	);
	ld.param.b64 	%rd657, [retval0];
	} // callseq 56
	mov.b64 	%rd658, 0;
	st.u64 	[%rd657+16], %rd658;
	st.v2.u32 	[%rd657], {%r472, %r349};
	add.s32 	%r2150, %r4735, %r349;
	st.v2.u32 	[%rd657+8], {%r629, %r2150};
	st.u64 	[%rd657+24], %rd187;
	st.u64 	[%rd1492+16], %rd657;
	mov.u64 	%rd1492, %rd657;
$L__BB0_1234:
	sub.s32 	%r652, %r349, %r4735;
	ld.u32 	%r653, [%rd188];
	mov.b32 	%r4745, 2;
	setp.eq.s32 	%p815, %r653, 1;
	@%p815 bra 	$L__BB0_1238;
	setp.eq.s32 	%p816, %r653, 2;
	@%p816 bra 	$L__BB0_1239;
	setp.eq.s32 	%p817, %r653, 22;
	@%p817 bra 	$L__BB0_1239;
	setp.eq.s32 	%p818, %r653, 11;
	selp.u32 	%r4745, 1, 0, %p818;
	bra.uni 	$L__BB0_1239;
$L__BB0_1238:
	mov.b32 	%r4745, 1;
$L__BB0_1239:
	max.u32 	%r2153, %r629, %r652;
	setp.gt.u32 	%p819, %r2153, 7;
	@%p819 bra 	$L__BB0_1273;
	mov.b32 	%r4746, 2;
	@%p815 bra 	$L__BB0_1244;
	setp.eq.s32 	%p821, %r653, 2;
	@%p821 bra 	$L__BB0_1245;
	setp.eq.s32 	%p822, %r653, 22;
	@%p822 bra 	$L__BB0_1245;
	setp.eq.s32 	%p823, %r653, 11;
	selp.u32 	%r4746, 1, 0, %p823;
	bra.uni 	$L__BB0_1245;
$L__BB0_1244:
	mov.b32 	%r4746, 1;
$L__BB0_1245:
	setp.eq.s32 	%p824, %r4746, 0;
	setp.ne.s32 	%p825, %r4746, %r4745;
	or.pred  	%p826, %p824, %p825;
	@%p826 bra 	$L__BB0_1273;
	shl.b32 	%r2156, %r629, 3;
	sub.s32 	%r2157, %r349, %r4735;
	add.s32 	%r2158, %r2156, %r2157;
	mul.wide.u32 	%rd659, %r2158, 4;
	add.s64 	%rd660, %rd187, %rd659;
	ld.u32 	%r2159, [%rd660];
	setp.ne.s32 	%p827, %r2159, 0;
	@%p827 bra 	$L__BB0_1273;
	setp.eq.s32 	%p828, %r4745, 1;
	setp.ne.s32 	%p829, %r653, 11;
	and.pred  	%p830, %p828, %p829;
	@%p830 bra 	$L__BB0_1273;
	setp.eq.s32 	%p831, %r653, 22;
	@%p831 bra 	$L__BB0_1250;
	@%p829 bra 	$L__BB0_1262;
$L__BB0_1250:
	mov.b16 	%rs462, 0;
	mov.u32 	%r4747, %r349;
	mov.u32 	%r4748, %r622;
$L__BB0_1251:
	shl.b32 	%r2160, %r4748, 3;
	cvt.u64.u32 	%rd661, %r2160;
	cvt.s64.s32 	%rd662, %r4747;
	add.s64 	%rd663, %rd661, %rd662;
	shl.b64 	%rd664, %rd663, 2;
	add.s64 	%rd665, %rd187, %rd664;
	ld.u32 	%r660, [%rd665+-4];
	setp.eq.s32 	%p833, %r660, 0;
	mov.b16 	%rs463, 0;
	@%p833 bra 	$L__BB0_1259;
	and.b16  	%rs202, %rs462, 255;
	setp.ne.s16 	%p834, %rs202, 0;
	@%p834 bra 	$L__BB0_2255;
	mov.b32 	%r4749, 2;
	setp.eq.s32 	%p835, %r660, 1;
	@%p835 bra 	$L__BB0_1257;
	setp.eq.s32 	%p836, %r660, 2;
	@%p836 bra 	$L__BB0_1258;
	setp.eq.s32 	%p837, %r660, 22;
	@%p837 bra 	$L__BB0_1258;
	setp.eq.s32 	%p838, %r660, 11;
	selp.u32 	%r4749, 1, 0, %p838;
	bra.uni 	$L__BB0_1258;
$L__BB0_1257:
	mov.b32 	%r4749, 1;
$L__BB0_1258:
	setp.eq.s32 	%p839, %r653, 2;
	setp.eq.s32 	%p841, %r653, 11;
	selp.u32 	%r2163, 1, 0, %p841;
	selp.b32 	%r2164, 2, %r2163, %p831;
	selp.b32 	%r2165, 2, %r2164, %p839;
	setp.eq.s32 	%p842, %r4749, %r2165;
	mov.b16 	%rs463, 1;
	@%p842 bra 	$L__BB0_2255;
$L__BB0_1259:
	add.s32 	%r4748, %r4748, 1;
	setp.eq.s32 	%p843, %r4748, %r629;
	add.s32 	%r4747, %r4747, -1;
	mov.u16 	%rs462, %rs463;
	@%p843 bra 	$L__BB0_1260;
	bra.uni 	$L__BB0_1251;
$L__BB0_1260:
	setp.eq.s32 	%p844, %r653, 11;
	@%p844 bra 	$L__BB0_1269;
	setp.eq.s32 	%p845, %r653, 22;
	@%p845 bra 	$L__BB0_1269;
$L__BB0_1262:
	add.s32 	%r2168, %r629, %r472;
	sub.s32 	%r2169, %r349, %r4735;
	add.s32 	%r2170, %r2169, %r349;
	shr.u32 	%r2171, %r2170, 1;
	shl.b32 	%r2172, %r2168, 2;
	and.b32  	%r2173, %r2172, 56;
	add.s32 	%r2174, %r2173, %r2171;
	mul.wide.u32 	%rd668, %r2174, 4;
	add.s64 	%rd669, %rd187, %rd668;
	ld.u32 	%r665, [%rd669];
	setp.eq.s32 	%p846, %r665, 0;
	@%p846 bra 	$L__BB0_1273;
	mov.b32 	%r4750, 2;
	setp.eq.s32 	%p847, %r665, 1;
	@%p847 bra 	$L__BB0_1267;
	setp.eq.s32 	%p848, %r665, 2;
	@%p848 bra 	$L__BB0_1268;
	setp.eq.s32 	%p849, %r665, 22;
	@%p849 bra 	$L__BB0_1268;
	setp.eq.s32 	%p850, %r665, 11;
	selp.u32 	%r4750, 1, 0, %p850;
	bra.uni 	$L__BB0_1268;
$L__BB0_1267:
	mov.b32 	%r4750, 1;
$L__BB0_1268:
	selp.u32 	%r2177, 1, 0, %p815;
	setp.eq.s32 	%p852, %r653, 2;
	selp.b32 	%r2178, 2, %r2177, %p852;
	setp.eq.s32 	%p853, %r2178, %r4750;
	@%p853 bra 	$L__BB0_1273;
$L__BB0_1269:
	mov.b32 	%r4751, 0;
	mov.u32 	%r4752, %r472;
	mov.u32 	%r4753, %r349;
$L__BB0_1270:
	shl.b32 	%r2180, %r4752, 3;
	add.s32 	%r2181, %r2180, %r4753;
	mul.wide.s32 	%rd670, %r2181, 4;
	add.s64 	%rd671, %rd187, %rd670;
	ld.u32 	%r2182, [%rd671];
	setp.ne.s32 	%p854, %r2182, 0;
	selp.u32 	%r2183, 1, 0, %p854;
	add.s32 	%r4751, %r4751, %r2183;
	add.s32 	%r4752, %r4752, 1;
	add.s32 	%r4753, %r4753, -1;
	setp.ne.s32 	%p855, %r4752, %r629;
	@%p855 bra 	$L__BB0_1270;
	setp.eq.s32 	%p856, %r4751, 0;
	@%p856 bra 	$L__BB0_1273;
	{ // callseq 58, 0
	.param .b64 param0;
	st.param.b64 	[param0], 32;
	.param .b64 retval0;
	call.uni (retval0), 
	malloc, 
	(
	param0
	);
	ld.param.b64 	%rd672, [retval0];
	} // callseq 58
	mov.b64 	%rd673, 0;
	st.u64 	[%rd672+16], %rd673;
	st.v2.u32 	[%rd672], {%r472, %r349};
	sub.s32 	%r2184, %r349, %r4735;
	st.v2.u32 	[%rd672+8], {%r629, %r2184};
	st.u64 	[%rd672+24], %rd187;
	st.u64 	[%rd1492+16], %rd672;
	mov.u64 	%rd1492, %rd672;
$L__BB0_1273:
	sub.s32 	%r674, %r472, %r4735;
	ld.u32 	%r675, [%rd188];
	mov.b32 	%r4754, 2;
	setp.eq.s32 	%p857, %r675, 1;
	@%p857 bra 	$L__BB0_1277;
	setp.eq.s32 	%p858, %r675, 2;
	@%p858 bra 	$L__BB0_1278;
	setp.eq.s32 	%p859, %r675, 22;
	@%p859 bra 	$L__BB0_1278;
	setp.eq.s32 	%p860, %r675, 11;
	selp.u32 	%r4754, 1, 0, %p860;
	bra.uni 	$L__BB0_1278;
$L__BB0_1277:
	mov.b32 	%r4754, 1;
$L__BB0_1278:
	add.s32 	%r2187, %r4735, %r349;
	max.u32 	%r2188, %r674, %r2187;
	setp.gt.u32 	%p861, %r2188, 7;
	@%p861 bra 	$L__BB0_1312;
	mov.b32 	%r4755, 2;
	@%p857 bra 	$L__BB0_1283;
	setp.eq.s32 	%p863, %r675, 2;
	@%p863 bra 	$L__BB0_1284;
	setp.eq.s32 	%p864, %r675, 22;
	@%p864 bra 	$L__BB0_1284;
	setp.eq.s32 	%p865, %r675, 11;
	selp.u32 	%r4755, 1, 0, %p865;
	bra.uni 	$L__BB0_1284;
$L__BB0_1283:
	mov.b32 	%r4755, 1;
$L__BB0_1284:
	setp.eq.s32 	%p866, %r4755, 0;
	setp.ne.s32 	%p867, %r4755, %r4754;
	or.pred  	%p868, %p866, %p867;
	@%p868 bra 	$L__BB0_1312;
	shl.b32 	%r2191, %r674, 3;
	add.s32 	%r2192, %r4735, %r349;
	add.s32 	%r2193, %r2191, %r2192;
	mul.wide.u32 	%rd674, %r2193, 4;
	add.s64 	%rd675, %rd187, %rd674;
	ld.u32 	%r2194, [%rd675];
	setp.ne.s32 	%p869, %r2194, 0;
	@%p869 bra 	$L__BB0_1312;
	setp.eq.s32 	%p870, %r4754, 2;
	setp.ne.s32 	%p871, %r675, 22;
	and.pred  	%p872, %p870, %p871;
	@%p872 bra 	$L__BB0_1312;
	setp.eq.s32 	%p873, %r675, 22;
	@%p873 bra 	$L__BB0_1289;
	setp.ne.s32 	%p874, %r675, 11;
	@%p874 bra 	$L__BB0_1301;
$L__BB0_1289:
	mov.b16 	%rs464, 0;
	mov.u32 	%r4756, %r349;
	mov.u32 	%r4757, %r627;
$L__BB0_1290:
	shl.b32 	%r2195, %r4757, 3;
	cvt.s64.s32 	%rd676, %r2195;
	cvt.u64.u32 	%rd677, %r4756;
	add.s64 	%rd678, %rd676, %rd677;
	shl.b64 	%rd679, %rd678, 2;
	add.s64 	%rd680, %rd187, %rd679;
	ld.u32 	%r682, [%rd680+4];
	setp.eq.s32 	%p875, %r682, 0;
	mov.b16 	%rs465, 0;
	@%p875 bra 	$L__BB0_1298;
	and.b16  	%rs206, %rs464, 255;
	setp.ne.s16 	%p876, %rs206, 0;
	@%p876 bra 	$L__BB0_2256;
	mov.b32 	%r4758, 2;
	setp.eq.s32 	%p877, %r682, 1;
	@%p877 bra 	$L__BB0_1296;
	setp.eq.s32 	%p878, %r682, 2;
	@%p878 bra 	$L__BB0_1297;
	setp.eq.s32 	%p879, %r682, 22;
	@%p879 bra 	$L__BB0_1297;
	setp.eq.s32 	%p880, %r682, 11;
	selp.u32 	%r4758, 1, 0, %p880;
	bra.uni 	$L__BB0_1297;
$L__BB0_1296:
	mov.b32 	%r4758, 1;
$L__BB0_1297:
	setp.eq.s32 	%p881, %r675, 2;
	setp.eq.s32 	%p883, %r675, 11;
	selp.u32 	%r2198, 1, 0, %p883;
	selp.b32 	%r2199, 2, %r2198, %p873;
	selp.b32 	%r2200, 2, %r2199, %p881;
	setp.eq.s32 	%p884, %r4758, %r2200;
	mov.b16 	%rs465, 1;
	@%p884 bra 	$L__BB0_2256;
$L__BB0_1298:
	add.s32 	%r4757, %r4757, -1;
	setp.eq.s32 	%p885, %r4757, %r674;
	add.s32 	%r4756, %r4756, 1;
	mov.u16 	%rs464, %rs465;
	@%p885 bra 	$L__BB0_1299;
	bra.uni 	$L__BB0_1290;
$L__BB0_1299:
	setp.eq.s32 	%p886, %r675, 11;
	@%p886 bra 	$L__BB0_1308;
	setp.eq.s32 	%p887, %r675, 22;
	@%p887 bra 	$L__BB0_1308;
$L__BB0_1301:
	add.s32 	%r2203, %r674, %r472;
	add.s32 	%r2204, %r4735, %r349;
	add.s32 	%r2205, %r2204, %r349;
	shr.u32 	%r2206, %r2205, 1;
	shl.b32 	%r2207, %r2203, 2;
	and.b32  	%r2208, %r2207, 56;
	add.s32 	%r2209, %r2208, %r2206;
	mul.wide.u32 	%rd683, %r2209, 4;
	add.s64 	%rd684, %rd187, %rd683;
	ld.u32 	%r687, [%rd684];
	setp.eq.s32 	%p888, %r687, 0;
	@%p888 bra 	$L__BB0_1312;
	mov.b32 	%r4759, 2;
	setp.eq.s32 	%p889, %r687, 1;
	@%p889 bra 	$L__BB0_1306;
	setp.eq.s32 	%p890, %r687, 2;
	@%p890 bra 	$L__BB0_1307;
	setp.eq.s32 	%p891, %r687, 22;
	@%p891 bra 	$L__BB0_1307;
	setp.eq.s32 	%p892, %r687, 11;
	selp.u32 	%r4759, 1, 0, %p892;
	bra.uni 	$L__BB0_1307;
$L__BB0_1306:
	mov.b32 	%r4759, 1;
$L__BB0_1307:
	selp.u32 	%r2212, 1, 0, %p857;
	setp.eq.s32 	%p894, %r675, 2;
	selp.b32 	%r2213, 2, %r2212, %p894;
	setp.eq.s32 	%p895, %r2213, %r4759;
	@%p895 bra 	$L__BB0_1312;
$L__BB0_1308:
	mov.b32 	%r4760, 0;
	mov.u32 	%r4761, %r472;
	mov.u32 	%r4762, %r349;
$L__BB0_1309:
	shl.b32 	%r2215, %r4761, 3;
	add.s32 	%r2216, %r2215, %r4762;
	mul.wide.s32 	%rd685, %r2216, 4;
	add.s64 	%rd686, %rd187, %rd685;
	ld.u32 	%r2217, [%rd686];
	setp.ne.s32 	%p896, %r2217, 0;
	selp.u32 	%r2218, 1, 0, %p896;
	add.s32 	%r4760, %r4760, %r2218;
	add.s32 	%r4761, %r4761, -1;
	add.s32 	%r4762, %r4762, 1;
	setp.ne.s32 	%p897, %r4761, %r674;
	@%p897 bra 	$L__BB0_1309;
	setp.eq.s32 	%p898, %r4760, 0;
	@%p898 bra 	$L__BB0_1312;
	{ // callseq 60, 0
	.param .b64 param0;
	st.param.b64 	[param0], 32;
	.param .b64 retval0;
	call.uni (retval0), 
	malloc, 
	(
	param0
	);
	ld.param.b64 	%rd687, [retval0];
	} // callseq 60
	mov.b64 	%rd688, 0;
	st.u64 	[%rd687+16], %rd688;
	st.v2.u32 	[%rd687], {%r472, %r349};
	add.s32 	%r2219, %r4735, %r349;
	st.v2.u32 	[%rd687+8], {%r674, %r2219};
	st.u64 	[%rd687+24], %rd187;
	st.u64 	[%rd1492+16], %rd687;
	mov.u64 	%rd1492, %rd687;
$L__BB0_1312:
	ld.u32 	%r696, [%rd188];
	mov.b32 	%r4763, 2;
	setp.eq.s32 	%p899, %r696, 1;
	@%p899 bra 	$L__BB0_1316;
	setp.eq.s32 	%p900, %r696, 2;
	@%p900 bra 	$L__BB0_1317;
	setp.eq.s32 	%p901, %r696, 22;
	@%p901 bra 	$L__BB0_1317;
	setp.eq.s32 	%p902, %r696, 11;
	selp.u32 	%r4763, 1, 0, %p902;
	bra.uni 	$L__BB0_1317;
$L__BB0_1316:
	mov.b32 	%r4763, 1;
$L__BB0_1317:
	sub.s32 	%r2222, %r349, %r4735;
	max.u32 	%r2223, %r674, %r2222;
	setp.gt.u32 	%p903, %r2223, 7;
	@%p903 bra 	$L__BB0_1351;
	mov.b32 	%r4764, 2;
	@%p899 bra 	$L__BB0_1322;
	setp.eq.s32 	%p905, %r696, 2;
	@%p905 bra 	$L__BB0_1323;
	setp.eq.s32 	%p906, %r696, 22;
	@%p906 bra 	$L__BB0_1323;
	setp.eq.s32 	%p907, %r696, 11;
	selp.u32 	%r4764, 1, 0, %p907;
	bra.uni 	$L__BB0_1323;
$L__BB0_1322:
	mov.b32 	%r4764, 1;
$L__BB0_1323:
	setp.eq.s32 	%p908, %r4764, 0;
	setp.ne.s32 	%p909, %r4764, %r4763;
	or.pred  	%p910, %p908, %p909;
	@%p910 bra 	$L__BB0_1351;
	shl.b32 	%r2226, %r674, 3;
	sub.s32 	%r2227, %r349, %r4735;
	add.s32 	%r2228, %r2226, %r2227;
	mul.wide.u32 	%rd689, %r2228, 4;
	add.s64 	%rd690, %rd187, %rd689;
	ld.u32 	%r2229, [%rd690];
	setp.ne.s32 	%p911, %r2229, 0;
	@%p911 bra 	$L__BB0_1351;
	setp.eq.s32 	%p912, %r4763, 2;
	setp.ne.s32 	%p913, %r696, 22;
	and.pred  	%p914, %p912, %p913;
	@%p914 bra 	$L__BB0_1351;
	setp.eq.s32 	%p915, %r696, 22;
	@%p915 bra 	$L__BB0_1328;
	setp.ne.s32 	%p916, %r696, 11;
	@%p916 bra 	$L__BB0_1340;
$L__BB0_1328:
	mov.b16 	%rs466, 0;
	mov.u32 	%r4765, %r349;
	mov.u32 	%r4766, %r627;
$L__BB0_1329:
	shl.b32 	%r2230, %r4766, 3;
	cvt.s64.s32 	%rd691, %r2230;
	cvt.s64.s32 	%rd692, %r4765;
	add.s64 	%rd693, %rd691, %rd692;
	shl.b64 	%rd694, %rd693, 2;
	add.s64 	%rd695, %rd187, %rd694;
	ld.u32 	%r703, [%rd695+-4];
	setp.eq.s32 	%p917, %r703, 0;
	mov.b16 	%rs467, 0;
	@%p917 bra 	$L__BB0_1337;
	and.b16  	%rs210, %rs466, 255;
	setp.ne.s16 	%p918, %rs210, 0;
	@%p918 bra 	$L__BB0_2257;
	mov.b32 	%r4767, 2;
	setp.eq.s32 	%p919, %r703, 1;
	@%p919 bra 	$L__BB0_1335;
	setp.eq.s32 	%p920, %r703, 2;
	@%p920 bra 	$L__BB0_1336;
	setp.eq.s32 	%p921, %r703, 22;
	@%p921 bra 	$L__BB0_1336;
	setp.eq.s32 	%p922, %r703, 11;
	selp.u32 	%r4767, 1, 0, %p922;
	bra.uni 	$L__BB0_1336;
$L__BB0_1335:
	mov.b32 	%r4767, 1;
$L__BB0_1336:
	setp.eq.s32 	%p923, %r696, 2;
	setp.eq.s32 	%p925, %r696, 11;
	selp.u32 	%r2233, 1, 0, %p925;
	selp.b32 	%r2234, 2, %r2233, %p915;
	selp.b32 	%r2235, 2, %r2234, %p923;
	setp.eq.s32 	%p926, %r4767, %r2235;
	mov.b16 	%rs467, 1;
	@%p926 bra 	$L__BB0_2257;
$L__BB0_1337:
	add.s32 	%r4766, %r4766, -1;
	setp.eq.s32 	%p927, %r4766, %r674;
	add.s32 	%r4765, %r4765, -1;
	mov.u16 	%rs466, %rs467;
	@%p927 bra 	$L__BB0_1338;
	bra.uni 	$L__BB0_1329;
$L__BB0_1338:
	setp.eq.s32 	%p928, %r696, 11;
	@%p928 bra 	$L__BB0_1347;
	setp.eq.s32 	%p929, %r696, 22;
	@%p929 bra 	$L__BB0_1347;
$L__BB0_1340:
	add.s32 	%r2238, %r674, %r472;
	sub.s32 	%r2239, %r349, %r4735;
	add.s32 	%r2240, %r2239, %r349;
	shr.u32 	%r2241, %r2240, 1;
	shl.b32 	%r2242, %r2238, 2;
	and.b32  	%r2243, %r2242, 56;
	add.s32 	%r2244, %r2243, %r2241;
	mul.wide.u32 	%rd698, %r2244, 4;
	add.s64 	%rd699, %rd187, %rd698;
	ld.u32 	%r708, [%rd699];
	setp.eq.s32 	%p930, %r708, 0;
	@%p930 bra 	$L__BB0_1351;
	mov.b32 	%r4768, 2;
	setp.eq.s32 	%p931, %r708, 1;
	@%p931 bra 	$L__BB0_1345;
	setp.eq.s32 	%p932, %r708, 2;
	@%p932 bra 	$L__BB0_1346;
	setp.eq.s32 	%p933, %r708, 22;
	@%p933 bra 	$L__BB0_1346;
	setp.eq.s32 	%p934, %r708, 11;
	selp.u32 	%r4768, 1, 0, %p934;
	bra.uni 	$L__BB0_1346;
$L__BB0_1345:
	mov.b32 	%r4768, 1;
$L__BB0_1346:
	selp.u32 	%r2247, 1, 0, %p899;
	setp.eq.s32 	%p936, %r696, 2;
	selp.b32 	%r2248, 2, %r2247, %p936;
	setp.eq.s32 	%p937, %r2248, %r4768;
	@%p937 bra 	$L__BB0_1351;
$L__BB0_1347:
	mov.b32 	%r4769, 0;
	mov.u32 	%r4770, %r472;
	mov.u32 	%r4771, %r349;
$L__BB0_1348:
	shl.b32 	%r2250, %r4770, 3;
	add.s32 	%r2251, %r2250, %r4771;
	mul.wide.s32 	%rd700, %r2251, 4;
	add.s64 	%rd701, %rd187, %rd700;
	ld.u32 	%r2252, [%rd701];
	setp.ne.s32 	%p938, %r2252, 0;
	selp.u32 	%r2253, 1, 0, %p938;
	add.s32 	%r4769, %r4769, %r2253;
	add.s32 	%r4770, %r4770, -1;
	add.s32 	%r4771, %r4771, -1;
	setp.ne.s32 	%p939, %r4770, %r674;
	@%p939 bra 	$L__BB0_1348;
	setp.eq.s32 	%p940, %r4769, 0;
	@%p940 bra 	$L__BB0_1351;
	{ // callseq 62, 0
	.param .b64 param0;
	st.param.b64 	[param0], 32;
	.param .b64 retval0;
	call.uni (retval0), 
	malloc, 
	(
	param0
	);
	ld.param.b64 	%rd702, [retval0];
	} // callseq 62
	mov.b64 	%rd703, 0;
	st.u64 	[%rd702+16], %rd703;
	st.v2.u32 	[%rd702], {%r472, %r349};
	sub.s32 	%r2254, %r349, %r4735;
	st.v2.u32 	[%rd702+8], {%r674, %r2254};
	st.u64 	[%rd702+24], %rd187;
	st.u64 	[%rd1492+16], %rd702;
	mov.u64 	%rd1492, %rd702;
$L__BB0_1351:
	add.s32 	%r4735, %r4735, 1;
	setp.ne.s32 	%p941, %r4735, 8;
	@%p941 bra 	$L__BB0_1195;
$L__BB0_1352:
	ld.u64 	%rd1495, [%rd1492+16];
	setp.eq.s64 	%p942, %rd1495, 0;
	@%p942 bra 	$L__BB0_1354;
$L__BB0_1353:
	mov.u64 	%rd1492, %rd1495;
	ld.u64 	%rd1495, [%rd1492+16];
	setp.ne.s64 	%p943, %rd1495, 0;
	@%p943 bra 	$L__BB0_1353;
$L__BB0_1354:
	ld.u64 	%rd211, [%rd1494+16];
	{ // callseq 63, 0
	.param .b64 param0;
	st.param.b64 	[param0], %rd1494;
	call.uni 
	free, 
	(
	param0
	);
	} // callseq 63
	setp.ne.s64 	%p944, %rd211, 0;
	mov.u64 	%rd1494, %rd211;
	@%p944 bra 	$L__BB0_1352;
$L__BB0_1355:
	add.s32 	%r4583, %r4583, 1;
	setp.eq.s32 	%p945, %r4583, 8;
	@%p945 bra 	$L__BB0_2223;
	bra.uni 	$L__BB0_17;
$L__BB0_1356:
	@%p1 bra 	$L__BB0_2223;
	mov.b32 	%r4772, 0;
$L__BB0_1358:
	add.s32 	%r720, %r4772, %r7;
	sub.s32 	%r721, %r8, %r4772;
	ld.u64 	%rd704, [%rd1543+288];
	setp.eq.s64 	%p946, %rd704, 0;
	selp.b64 	%rd214, %rd1543, %rd704, %p946;
	mul.wide.u32 	%rd705, %r9, 4;
	add.s64 	%rd706, %rd214, %rd705;
	ld.u32 	%r722, [%rd706];
	mov.b32 	%r4773, 2;
	setp.eq.s32 	%p947, %r722, 1;
	@%p947 bra 	$L__BB0_1362;
	setp.eq.s32 	%p948, %r722, 2;
	@%p948 bra 	$L__BB0_1363;
	setp.eq.s32 	%p949, %r722, 22;
	@%p949 bra 	$L__BB0_1363;
	setp.eq.s32 	%p950, %r722, 11;
	selp.u32 	%r4773, 1, 0, %p950;
	bra.uni 	$L__BB0_1363;
$L__BB0_1362:
	mov.b32 	%r4773, 1;
$L__BB0_1363:
	max.u32 	%r2258, %r720, %r721;
	setp.gt.u32 	%p951, %r2258, 7;
	@%p951 bra 	$L__BB0_1574;
	mov.b32 	%r4774, 2;
	setp.eq.s32 	%p952, %r722, 1;
	@%p952 bra 	$L__BB0_1368;
	setp.eq.s32 	%p953, %r722, 2;
	@%p953 bra 	$L__BB0_1369;
	setp.eq.s32 	%p954, %r722, 22;
	@%p954 bra 	$L__BB0_1369;
	setp.eq.s32 	%p955, %r722, 11;
	selp.u32 	%r4774, 1, 0, %p955;
	bra.uni 	$L__BB0_1369;
$L__BB0_1368:
	mov.b32 	%r4774, 1;
$L__BB0_1369:
	setp.eq.s32 	%p956, %r4774, 0;
	setp.ne.s32 	%p957, %r4774, %r4773;
	or.pred  	%p958, %p956, %p957;
	@%p958 bra 	$L__BB0_1574;
	shl.b32 	%r2261, %r720, 3;
	add.s32 	%r727, %r2261, %r721;
	mul.wide.u32 	%rd707, %r727, 4;
	add.s64 	%rd215, %rd214, %rd707;
	ld.u32 	%r2262, [%rd215];
	setp.ne.s32 	%p959, %r2262, 0;
	@%p959 bra 	$L__BB0_1574;
	setp.ne.s32 	%p960, %r4772, 0;
	setp.eq.s32 	%p961, %r4773, 1;
	setp.ne.s32 	%p962, %r722, 11;
	and.pred  	%p963, %p960, %p962;
	and.pred  	%p964, %p963, %p961;
	@%p964 bra 	$L__BB0_1574;
	setp.eq.s32 	%p965, %r722, 22;
	@%p965 bra 	$L__BB0_1374;
	setp.ne.s32 	%p966, %r722, 11;
	@%p966 bra 	$L__BB0_1386;
$L__BB0_1374:
	setp.eq.s32 	%p967, %r4772, 1;
	@%p967 bra 	$L__BB0_1385;
	add.s32 	%r4776, %r7, 1;
	setp.eq.s32 	%p968, %r4772, 0;
	selp.b32 	%r729, 1, -1, %p968;
	setp.eq.s32 	%p969, %r722, 11;
	selp.u32 	%r2263, 1, 0, %p969;
	setp.eq.s32 	%p970, %r722, 22;
	setp.eq.s32 	%p971, %r722, 2;
	selp.b32 	%r2264, 2, %r2263, %p970;
	selp.b32 	%r730, 2, %r2264, %p971;
	mov.b16 	%rs470, 0;
	mov.u32 	%r4775, %r8;
$L__BB0_1376:
	add.s32 	%r4775, %r4775, %r729;
	shl.b32 	%r2265, %r4776, 3;
	add.s32 	%r2266, %r2265, %r4775;
	mul.wide.s32 	%rd708, %r2266, 4;
	add.s64 	%rd709, %rd214, %rd708;
	ld.u32 	%r734, [%rd709];
	setp.eq.s32 	%p972, %r734, 0;
	mov.b16 	%rs471, 0;
	@%p972 bra 	$L__BB0_1384;
	and.b16  	%rs215, %rs470, 255;
	setp.ne.s16 	%p973, %rs215, 0;
	@%p973 bra 	$L__BB0_2258;
	mov.b32 	%r4777, 2;
	setp.eq.s32 	%p974, %r734, 1;
	@%p974 bra 	$L__BB0_1382;
	setp.eq.s32 	%p975, %r734, 2;
	@%p975 bra 	$L__BB0_1383;
	setp.eq.s32 	%p976, %r734, 22;
	@%p976 bra 	$L__BB0_1383;
	setp.eq.s32 	%p977, %r734, 11;
	selp.u32 	%r4777, 1, 0, %p977;
	bra.uni 	$L__BB0_1383;
$L__BB0_1382:
	mov.b32 	%r4777, 1;
$L__BB0_1383:
	setp.eq.s32 	%p978, %r4777, %r730;
	mov.b16 	%rs471, 1;
	@%p978 bra 	$L__BB0_2258;
$L__BB0_1384:
	add.s32 	%r4776, %r4776, 1;
	setp.eq.s32 	%p979, %r4776, %r720;
	mov.u16 	%rs470, %rs471;
	@%p979 bra 	$L__BB0_1385;
	bra.uni 	$L__BB0_1376;
$L__BB0_1385:
	setp.eq.s32 	%p980, %r722, 22;
	@%p980 bra 	$L__BB0_1394;
$L__BB0_1386:
	setp.eq.s32 	%p981, %r722, 11;
	setp.lt.u32 	%p982, %r4772, 2;
	or.pred  	%p983, %p982, %p981;
	@%p983 bra 	$L__BB0_1394;
	add.s32 	%r2271, %r720, %r7;
	add.s32 	%r2272, %r721, %r8;
	shr.u32 	%r2273, %r2272, 1;
	shl.b32 	%r2274, %r2271, 2;
	and.b32  	%r2275, %r2274, 56;
	add.s32 	%r2276, %r2275, %r2273;
	mul.wide.u32 	%rd712, %r2276, 4;
	add.s64 	%rd713, %rd214, %rd712;
	ld.u32 	%r738, [%rd713];
	setp.eq.s32 	%p984, %r738, 0;
	@%p984 bra 	$L__BB0_1574;
	mov.b32 	%r4778, 2;
	setp.eq.s32 	%p985, %r738, 1;
	@%p985 bra 	$L__BB0_1392;
	setp.eq.s32 	%p986, %r738, 2;
	@%p986 bra 	$L__BB0_1393;
	setp.eq.s32 	%p987, %r738, 22;
	@%p987 bra 	$L__BB0_1393;
	setp.eq.s32 	%p988, %r738, 11;
	selp.u32 	%r4778, 1, 0, %p988;
	bra.uni 	$L__BB0_1393;
$L__BB0_1392:
	mov.b32 	%r4778, 1;
$L__BB0_1393:
	setp.eq.s32 	%p989, %r722, 1;
	selp.u32 	%r2279, 1, 0, %p989;
	setp.eq.s32 	%p990, %r722, 2;
	selp.b32 	%r2280, 2, %r2279, %p990;
	setp.eq.s32 	%p991, %r2280, %r4778;
	@%p991 bra 	$L__BB0_1574;
$L__BB0_1394:
	and.b16  	%rs217, %rs514, 255;
	setp.ne.s16 	%p992, %rs217, 0;
	@%p992 bra 	$L__BB0_1396;
	{ // callseq 66, 0
	.param .b64 param0;
	st.param.b64 	[param0], 320;
	.param .b64 retval0;
	call.uni (retval0), 
	malloc, 
	(
	param0
	);
	ld.param.b64 	%rd719, [retval0];
	} // callseq 66
	mov.b64 	%rd721, 0;
	st.u64 	[%rd719+264], %rd721;
	st.u64 	[%rd719+272], %rd721;
	st.u64 	[%rd719+280], %rd721;
	mov.b32 	%r2283, 1000000000;
	mov.b32 	%r2284, -1000000000;
	st.v2.u32 	[%rd719+304], {%r2284, %r2283};
	st.u64 	[%rd1543+264], %rd719;
	st.u64 	[%rd719+288], %rd1543;
	ld.u64 	%rd722, [%rd1543+264];
	st.u64 	[%rd722+280], %rd721;
	ld.u64 	%rd1543, [%rd1543+264];
	bra.uni 	$L__BB0_1397;
$L__BB0_1396:
	{ // callseq 65, 0
	.param .b64 param0;
	st.param.b64 	[param0], 320;
	.param .b64 retval0;
	call.uni (retval0), 
	malloc, 
	(
	param0
	);
	ld.param.b64 	%rd714, [retval0];
	} // callseq 65
	mov.b64 	%rd716, 0;
	st.u64 	[%rd714+264], %rd716;
	st.u64 	[%rd714+272], %rd716;
	st.u64 	[%rd714+280], %rd716;
	st.u64 	[%rd714+288], %rd716;
	mov.b32 	%r2281, 1000000000;
	mov.b32 	%r2282, -1000000000;
	st.v2.u32 	[%rd714+304], {%r2282, %r2281};
	st.u64 	[%rd1543+272], %rd714;
	ld.u64 	%rd717, [%rd1543+288];
	st.u64 	[%rd714+288], %rd717;
	ld.u64 	%rd718, [%rd1543+272];
	st.u64 	[%rd718+280], %rd1543;
	ld.u64 	%rd1543, [%rd1543+272];
$L__BB0_1397:
	ld.u64 	%rd723, [%rd1543+288];
	ld.u8 	%rs218, [%rd723+296];
	setp.eq.s16 	%p993, %rs218, 0;
	selp.u16 	%rs219, 1, 0, %p993;
	st.u8 	[%rd1543+296], %rs219;
	mov.b32 	%r2285, 1000000000;
	mov.b32 	%r2286, -1000000000;
	st.v2.u32 	[%rd1543+304], {%r2286, %r2285};
	mov.b32 	%r2287, 0;
	st.u32 	[%rd1543+256], %r2287;
	mov.b64 	%rd724, 0;
	st.u64 	[%rd1543+264], %rd724;
	st.u64 	[%rd1543+272], %rd724;
	ld.u32 	%r2288, [%rd723];
	st.u32 	[%rd1543], %r2288;
	ld.u32 	%r2289, [%rd723+4];
	st.u32 	[%rd1543+4], %r2289;
	ld.u32 	%r2290, [%rd723+8];
	st.u32 	[%rd1543+8], %r2290;
	ld.u32 	%r2291, [%rd723+12];
	st.u32 	[%rd1543+12], %r2291;
	ld.u32 	%r2292, [%rd723+16];
	st.u32 	[%rd1543+16], %r2292;
	ld.u32 	%r2293, [%rd723+20];
	st.u32 	[%rd1543+20], %r2293;
	ld.u32 	%r2294, [%rd723+24];
	st.u32 	[%rd1543+24], %r2294;
	ld.u32 	%r2295, [%rd723+28];
	st.u32 	[%rd1543+28], %r2295;
	ld.u32 	%r2296, [%rd723+32];
	st.u32 	[%rd1543+32], %r2296;
	ld.u32 	%r2297, [%rd723+36];
	st.u32 	[%rd1543+36], %r2297;
	ld.u32 	%r2298, [%rd723+40];
	st.u32 	[%rd1543+40], %r2298;
	ld.u32 	%r2299, [%rd723+44];
	st.u32 	[%rd1543+44], %r2299;
	ld.u32 	%r2300, [%rd723+48];
	st.u32 	[%rd1543+48], %r2300;
	ld.u32 	%r2301, [%rd723+52];
	st.u32 	[%rd1543+52], %r2301;
	ld.u32 	%r2302, [%rd723+56];
	st.u32 	[%rd1543+56], %r2302;
	ld.u32 	%r2303, [%rd723+60];
	st.u32 	[%rd1543+60], %r2303;
	ld.u32 	%r2304, [%rd723+64];
	st.u32 	[%rd1543+64], %r2304;
	ld.u32 	%r2305, [%rd723+68];
	st.u32 	[%rd1543+68], %r2305;
	ld.u32 	%r2306, [%rd723+72];
	st.u32 	[%rd1543+72], %r2306;
	ld.u32 	%r2307, [%rd723+76];
	st.u32 	[%rd1543+76], %r2307;
	ld.u32 	%r2308, [%rd723+80];
	st.u32 	[%rd1543+80], %r2308;
	ld.u32 	%r2309, [%rd723+84];
	st.u32 	[%rd1543+84], %r2309;
	ld.u32 	%r2310, [%rd723+88];
	st.u32 	[%rd1543+88], %r2310;
	ld.u32 	%r2311, [%rd723+92];
	st.u32 	[%rd1543+92], %r2311;
	ld.u32 	%r2312, [%rd723+96];
	st.u32 	[%rd1543+96], %r2312;
	ld.u32 	%r2313, [%rd723+100];
	st.u32 	[%rd1543+100], %r2313;
	ld.u32 	%r2314, [%rd723+104];
	st.u32 	[%rd1543+104], %r2314;
	ld.u32 	%r2315, [%rd723+108];
	st.u32 	[%rd1543+108], %r2315;
	ld.u32 	%r2316, [%rd723+112];
	st.u32 	[%rd1543+112], %r2316;
	ld.u32 	%r2317, [%rd723+116];
	st.u32 	[%rd1543+116], %r2317;
	ld.u32 	%r2318, [%rd723+120];
	st.u32 	[%rd1543+120], %r2318;
	ld.u32 	%r2319, [%rd723+124];
	st.u32 	[%rd1543+124], %r2319;
	ld.u32 	%r2320, [%rd723+128];
	st.u32 	[%rd1543+128], %r2320;
	ld.u32 	%r2321, [%rd723+132];
	st.u32 	[%rd1543+132], %r2321;
	ld.u32 	%r2322, [%rd723+136];
	st.u32 	[%rd1543+136], %r2322;
	ld.u32 	%r2323, [%rd723+140];
	st.u32 	[%rd1543+140], %r2323;
	ld.u32 	%r2324, [%rd723+144];
	st.u32 	[%rd1543+144], %r2324;
	ld.u32 	%r2325, [%rd723+148];
	st.u32 	[%rd1543+148], %r2325;
	ld.u32 	%r2326, [%rd723+152];
	st.u32 	[%rd1543+152], %r2326;
	ld.u32 	%r2327, [%rd723+156];
	st.u32 	[%rd1543+156], %r2327;
	ld.u32 	%r2328, [%rd723+160];
	st.u32 	[%rd1543+160], %r2328;
	ld.u32 	%r2329, [%rd723+164];
	st.u32 	[%rd1543+164], %r2329;
	ld.u32 	%r2330, [%rd723+168];
	st.u32 	[%rd1543+168], %r2330;
	ld.u32 	%r2331, [%rd723+172];
	st.u32 	[%rd1543+172], %r2331;
	ld.u32 	%r2332, [%rd723+176];
	st.u32 	[%rd1543+176], %r2332;
	ld.u32 	%r2333, [%rd723+180];
	st.u32 	[%rd1543+180], %r2333;
	ld.u32 	%r2334, [%rd723+184];
	st.u32 	[%rd1543+184], %r2334;
	ld.u32 	%r2335, [%rd723+188];
	st.u32 	[%rd1543+188], %r2335;
	ld.u32 	%r2336, [%rd723+192];
	st.u32 	[%rd1543+192], %r2336;
	ld.u32 	%r2337, [%rd723+196];
	st.u32 	[%rd1543+196], %r2337;
	ld.u32 	%r2338, [%rd723+200];
	st.u32 	[%rd1543+200], %r2338;
	ld.u32 	%r2339, [%rd723+204];
	st.u32 	[%rd1543+204], %r2339;
	ld.u32 	%r2340, [%rd723+208];
	st.u32 	[%rd1543+208], %r2340;
	ld.u32 	%r2341, [%rd723+212];
	st.u32 	[%rd1543+212], %r2341;
	ld.u32 	%r2342, [%rd723+216];
	st.u32 	[%rd1543+216], %r2342;
	ld.u32 	%r2343, [%rd723+220];
	st.u32 	[%rd1543+220], %r2343;
	ld.u32 	%r2344, [%rd723+224];
	st.u32 	[%rd1543+224], %r2344;
	ld.u32 	%r2345, [%rd723+228];
	st.u32 	[%rd1543+228], %r2345;
	ld.u32 	%r2346, [%rd723+232];
	st.u32 	[%rd1543+232], %r2346;
	ld.u32 	%r2347, [%rd723+236];
	st.u32 	[%rd1543+236], %r2347;
	ld.u32 	%r2348, [%rd723+240];
	st.u32 	[%rd1543+240], %r2348;
	ld.u32 	%r2349, [%rd723+244];
	st.u32 	[%rd1543+244], %r2349;
	ld.u32 	%r2350, [%rd723+248];
	st.u32 	[%rd1543+248], %r2350;
	ld.u32 	%r2351, [%rd723+252];
	st.u32 	[%rd1543+252], %r2351;
	ld.u32 	%r2352, [%rd723+256];
	add.s32 	%r2353, %r2352, 1;
	st.u32 	[%rd723+256], %r2353;
	add.s64 	%rd726, %rd1543, %rd705;
	ld.u32 	%r2354, [%rd726];
	mul.wide.u32 	%rd727, %r727, 4;
	add.s64 	%rd219, %rd1543, %rd727;
	st.u32 	[%rd219], %r2354;
	st.u32 	[%rd726], %r2287;
	setp.eq.s32 	%p994, %r720, 7;
	@%p994 bra 	$L__BB0_1399;
	setp.ne.s32 	%p995, %r720, 0;
	@%p995 bra 	$L__BB0_1407;
$L__BB0_1399:
	ld.u32 	%r741, [%rd219];
	add.s32 	%r2355, %r741, -1;
	setp.gt.u32 	%p996, %r2355, 1;
	@%p996 bra 	$L__BB0_1407;
	setp.eq.s32 	%p997, %r720, 7;
	@%p997 bra 	$L__BB0_1403;
	setp.ne.s32 	%p998, %r720, 0;
	@%p998 bra 	$L__BB0_1404;
	mul.wide.u32 	%rd730, %r721, 4;
	add.s64 	%rd731, %rd1543, %rd730;
	ld.u32 	%r2357, [%rd731];
	setp.eq.s32 	%p1000, %r2357, 2;
	@%p1000 bra 	$L__BB0_1407;
	bra.uni 	$L__BB0_1404;
$L__BB0_1403:
	mul.wide.u32 	%rd728, %r721, 4;
	add.s64 	%rd729, %rd1543, %rd728;
	ld.u32 	%r2356, [%rd729+224];
	setp.eq.s32 	%p999, %r2356, 1;
	@%p999 bra 	$L__BB0_1407;
$L__BB0_1404:
	setp.ne.s32 	%p1001, %r741, 1;
	@%p1001 bra 	$L__BB0_1406;
	mov.b32 	%r2359, 11;
	st.u32 	[%rd219], %r2359;
	bra.uni 	$L__BB0_1407;
$L__BB0_1406:
	mov.b32 	%r2358, 22;
	st.u32 	[%rd219], %r2358;
$L__BB0_1407:
	setp.eq.s32 	%p1002, %r4772, 0;
	selp.b32 	%r742, 1, -1, %p1002;
	mov.b16 	%rs514, 1;
	@%p1002 bra 	$L__BB0_1574;
	mov.b32 	%r4782, 0;
	mov.u32 	%r4780, %r720;
	mov.u32 	%r4781, %r721;
$L__BB0_1409:
	shl.b32 	%r2361, %r4780, 3;
	add.s32 	%r2362, %r2361, %r4781;
	mul.wide.s32 	%rd732, %r2362, 4;
	add.s64 	%rd220, %rd214, %rd732;
	ld.u32 	%r2363, [%rd220];
	setp.eq.s32 	%p1003, %r2363, 0;
	@%p1003 bra 	$L__BB0_1411;
	mov.b32 	%r2364, 0;
	st.u32 	[%rd220], %r2364;
	add.s32 	%r4782, %r4782, 1;
$L__BB0_1411:
	add.s32 	%r4780, %r4780, %r742;
	add.s32 	%r4781, %r4781, 1;
	setp.ne.s32 	%p1004, %r4780, %r7;
	@%p1004 bra 	$L__BB0_1409;
	setp.lt.s32 	%p1005, %r4782, 1;
	@%p1005 bra 	$L__BB0_1574;
	add.s32 	%r2366, %r7, %r4772;
	add.s32 	%r750, %r2366, 1;
	add.s32 	%r2367, %r721, 1;
	{ // callseq 67, 0
	.param .b64 param0;
	st.param.b64 	[param0], 32;
	.param .b64 retval0;
	call.uni (retval0), 
	malloc, 
	(
	param0
	);
	ld.param.b64 	%rd1506, [retval0];
	} // callseq 67
	mov.b64 	%rd734, 0;
	st.u64 	[%rd1506+16], %rd734;
	st.v2.u32 	[%rd1506], {%r720, %r721};
	st.v2.u32 	[%rd1506+8], {%r750, %r2367};
	st.u64 	[%rd1506+24], %rd1543;
	add.s32 	%r755, %r2366, -1;
	{ // callseq 68, 0
	.param .b64 param0;
	st.param.b64 	[param0], 32;
	.param .b64 retval0;
	call.uni (retval0), 
	malloc, 
	(
	param0
	);
	ld.param.b64 	%rd735, [retval0];
	} // callseq 68
	st.u64 	[%rd735+16], %rd734;
	st.v2.u32 	[%rd735], {%r720, %r721};
	st.v2.u32 	[%rd735+8], {%r755, %r2367};
	st.u64 	[%rd735+24], %rd1543;
	st.u64 	[%rd1506+16], %rd735;
	add.s32 	%r2368, %r721, -1;
	{ // callseq 69, 0
	.param .b64 param0;
	st.param.b64 	[param0], 32;
	.param .b64 retval0;
	call.uni (retval0), 
	malloc, 
	(
	param0
	);
	ld.param.b64 	%rd737, [retval0];
	} // callseq 69
	st.u64 	[%rd737+16], %rd734;
	st.v2.u32 	[%rd737], {%r720, %r721};
	st.v2.u32 	[%rd737+8], {%r750, %r2368};
	st.u64 	[%rd737+24], %rd1543;
	st.u64 	[%rd735+16], %rd737;
	{ // callseq 70, 0
	.param .b64 param0;
	st.param.b64 	[param0], 32;
	.param .b64 retval0;
	call.uni (retval0), 
	malloc, 
	(
	param0
	);
	ld.param.b64 	%rd1504, [retval0];
	} // callseq 70
	st.u64 	[%rd1504+16], %rd734;
	st.v2.u32 	[%rd1504], {%r720, %r721};
	st.v2.u32 	[%rd1504+8], {%r755, %r2368};
	st.u64 	[%rd1504+24], %rd1543;
	st.u64 	[%rd737+16], %rd1504;
	mov.b32 	%r4783, 2;
$L__BB0_1414:
	add.s32 	%r757, %r4783, %r720;
	add.s32 	%r758, %r4783, %r721;
	ld.u32 	%r759, [%rd215];
	mov.b32 	%r4784, 2;
	setp.eq.s32 	%p1006, %r759, 1;
	@%p1006 bra 	$L__BB0_1418;
	setp.eq.s32 	%p1007, %r759, 2;
	@%p1007 bra 	$L__BB0_1419;
	setp.eq.s32 	%p1008, %r759, 22;
	@%p1008 bra 	$L__BB0_1419;
	setp.eq.s32 	%p1009, %r759, 11;
	selp.u32 	%r4784, 1, 0, %p1009;
	bra.uni 	$L__BB0_1419;
$L__BB0_1418:
	mov.b32 	%r4784, 1;
$L__BB0_1419:
	max.u32 	%r2371, %r757, %r758;
	setp.gt.u32 	%p1010, %r2371, 7;
	@%p1010 bra 	$L__BB0_1453;
	mov.b32 	%r4785, 2;
	@%p1006 bra 	$L__BB0_1424;
	setp.eq.s32 	%p1012, %r759, 2;
	@%p1012 bra 	$L__BB0_1425;
	setp.eq.s32 	%p1013, %r759, 22;
	@%p1013 bra 	$L__BB0_1425;
	setp.eq.s32 	%p1014, %r759, 11;
	selp.u32 	%r4785, 1, 0, %p1014;
	bra.uni 	$L__BB0_1425;
$L__BB0_1424:
	mov.b32 	%r4785, 1;
$L__BB0_1425:
	setp.eq.s32 	%p1015, %r4785, 0;
	setp.ne.s32 	%p1016, %r4785, %r4784;
	or.pred  	%p1017, %p1015, %p1016;
	@%p1017 bra 	$L__BB0_1453;
	shl.b32 	%r2374, %r757, 3;
	add.s32 	%r2375, %r4783, %r721;
	add.s32 	%r2376, %r2374, %r2375;
	mul.wide.u32 	%rd740, %r2376, 4;
	add.s64 	%rd741, %rd214, %rd740;
	ld.u32 	%r2377, [%rd741];
	setp.ne.s32 	%p1018, %r2377, 0;
	@%p1018 bra 	$L__BB0_1453;
	setp.eq.s32 	%p1019, %r4784, 1;
	setp.ne.s32 	%p1020, %r759, 11;
	and.pred  	%p1021, %p1019, %p1020;
	@%p1021 bra 	$L__BB0_1453;
	setp.eq.s32 	%p1022, %r759, 22;
	@%p1022 bra 	$L__BB0_1430;
	@%p1020 bra 	$L__BB0_1442;
$L__BB0_1430:
	mov.b16 	%rs472, 0;
	mov.u32 	%r4786, %r721;
	mov.u32 	%r4787, %r750;
$L__BB0_1431:
	shl.b32 	%r2378, %r4787, 3;
	add.s32 	%r2379, %r2378, %r4786;
	mul.wide.u32 	%rd742, %r2379, 4;
	add.s64 	%rd743, %rd214, %rd742;
	ld.u32 	%r766, [%rd743+4];
	setp.eq.s32 	%p1024, %r766, 0;
	mov.b16 	%rs473, 0;
	@%p1024 bra 	$L__BB0_1439;
	and.b16  	%rs224, %rs472, 255;
	setp.ne.s16 	%p1025, %rs224, 0;
	@%p1025 bra 	$L__BB0_2259;
	mov.b32 	%r4788, 2;
	setp.eq.s32 	%p1026, %r766, 1;
	@%p1026 bra 	$L__BB0_1437;
	setp.eq.s32 	%p1027, %r766, 2;
	@%p1027 bra 	$L__BB0_1438;
	setp.eq.s32 	%p1028, %r766, 22;
	@%p1028 bra 	$L__BB0_1438;
	setp.eq.s32 	%p1029, %r766, 11;
	selp.u32 	%r4788, 1, 0, %p1029;
	bra.uni 	$L__BB0_1438;
$L__BB0_1437:
	mov.b32 	%r4788, 1;
$L__BB0_1438:
	setp.eq.s32 	%p1030, %r759, 2;
	setp.eq.s32 	%p1032, %r759, 11;
	selp.u32 	%r2382, 1, 0, %p1032;
	selp.b32 	%r2383, 2, %r2382, %p1022;
	selp.b32 	%r2384, 2, %r2383, %p1030;
	setp.eq.s32 	%p1033, %r4788, %r2384;
	mov.b16 	%rs473, 1;
	@%p1033 bra 	$L__BB0_2259;
$L__BB0_1439:
	add.s32 	%r4787, %r4787, 1;
	setp.eq.s32 	%p1034, %r4787, %r757;
	add.s32 	%r4786, %r4786, 1;
	mov.u16 	%rs472, %rs473;
	@%p1034 bra 	$L__BB0_1440;
	bra.uni 	$L__BB0_1431;
$L__BB0_1440:
	setp.eq.s32 	%p1035, %r759, 11;
	@%p1035 bra 	$L__BB0_1449;
	setp.eq.s32 	%p1036, %r759, 22;
	@%p1036 bra 	$L__BB0_1449;
$L__BB0_1442:
	add.s32 	%r2387, %r757, %r720;
	add.s32 	%r2388, %r4783, %r721;
	add.s32 	%r2389, %r2388, %r721;
	shr.u32 	%r2390, %r2389, 1;
	shl.b32 	%r2391, %r2387, 2;
	and.b32  	%r2392, %r2391, 56;
	add.s32 	%r2393, %r2392, %r2390;
	mul.wide.u32 	%rd746, %r2393, 4;
	add.s64 	%rd747, %rd214, %rd746;
	ld.u32 	%r771, [%rd747];
	setp.eq.s32 	%p1037, %r771, 0;
	@%p1037 bra 	$L__BB0_1453;
	mov.b32 	%r4789, 2;
	setp.eq.s32 	%p1038, %r771, 1;
	@%p1038 bra 	$L__BB0_1447;
	setp.eq.s32 	%p1039, %r771, 2;
	@%p1039 bra 	$L__BB0_1448;
	setp.eq.s32 	%p1040, %r771, 22;
	@%p1040 bra 	$L__BB0_1448;
	setp.eq.s32 	%p1041, %r771, 11;
	selp.u32 	%r4789, 1, 0, %p1041;
	bra.uni 	$L__BB0_1448;
$L__BB0_1447:
	mov.b32 	%r4789, 1;
$L__BB0_1448:
	selp.u32 	%r2396, 1, 0, %p1006;
	setp.eq.s32 	%p1043, %r759, 2;
	selp.b32 	%r2397, 2, %r2396, %p1043;
	setp.eq.s32 	%p1044, %r2397, %r4789;
	@%p1044 bra 	$L__BB0_1453;
$L__BB0_1449:
	mov.b32 	%r4790, 0;
	mov.u32 	%r4791, %r720;
	mov.u32 	%r4792, %r721;
$L__BB0_1450:
	shl.b32 	%r2399, %r4791, 3;
	add.s32 	%r2400, %r2399, %r4792;
	mul.wide.u32 	%rd748, %r2400, 4;
	add.s64 	%rd749, %rd214, %rd748;
	ld.u32 	%r2401, [%rd749];
	setp.ne.s32 	%p1045, %r2401, 0;
	selp.u32 	%r2402, 1, 0, %p1045;
	add.s32 	%r4790, %r4790, %r2402;
	add.s32 	%r4791, %r4791, 1;
	add.s32 	%r4792, %r4792, 1;
	setp.ne.s32 	%p1046, %r4791, %r757;
	@%p1046 bra 	$L__BB0_1450;
	setp.eq.s32 	%p1047, %r4790, 0;
	@%p1047 bra 	$L__BB0_1453;
	{ // callseq 72, 0
	.param .b64 param0;
	st.param.b64 	[param0], 32;
	.param .b64 retval0;
	call.uni (retval0), 
	malloc, 
	(
	param0
	);
	ld.param.b64 	%rd750, [retval0];
	} // callseq 72
	mov.b64 	%rd751, 0;
	st.u64 	[%rd750+16], %rd751;
	st.v2.u32 	[%rd750], {%r720, %r721};
	add.s32 	%r2403, %r4783, %r721;
	st.v2.u32 	[%rd750+8], {%r757, %r2403};
	st.u64 	[%rd750+24], %rd214;
	st.u64 	[%rd1504+16], %rd750;
	mov.u64 	%rd1504, %rd750;
$L__BB0_1453:
	sub.s32 	%r780, %r721, %r4783;
	ld.u32 	%r781, [%rd215];
	mov.b32 	%r4793, 2;
	setp.eq.s32 	%p1048, %r781, 1;
	@%p1048 bra 	$L__BB0_1457;
	setp.eq.s32 	%p1049, %r781, 2;
	@%p1049 bra 	$L__BB0_1458;
	setp.eq.s32 	%p1050, %r781, 22;
	@%p1050 bra 	$L__BB0_1458;
	setp.eq.s32 	%p1051, %r781, 11;
	selp.u32 	%r4793, 1, 0, %p1051;
	bra.uni 	$L__BB0_1458;
$L__BB0_1457:
	mov.b32 	%r4793, 1;
$L__BB0_1458:
	max.u32 	%r2406, %r757, %r780;
	setp.gt.u32 	%p1052, %r2406, 7;
	@%p1052 bra 	$L__BB0_1492;
	mov.b32 	%r4794, 2;
	@%p1048 bra 	$L__BB0_1463;
	setp.eq.s32 	%p1054, %r781, 2;
	@%p1054 bra 	$L__BB0_1464;
	setp.eq.s32 	%p1055, %r781, 22;
	@%p1055 bra 	$L__BB0_1464;
	setp.eq.s32 	%p1056, %r781, 11;
	selp.u32 	%r4794, 1, 0, %p1056;
	bra.uni 	$L__BB0_1464;
$L__BB0_1463:
	mov.b32 	%r4794, 1;
$L__BB0_1464:
	setp.eq.s32 	%p1057, %r4794, 0;
	setp.ne.s32 	%p1058, %r4794, %r4793;
	or.pred  	%p1059, %p1057, %p1058;
	@%p1059 bra 	$L__BB0_1492;
	shl.b32 	%r2409, %r757, 3;
	sub.s32 	%r2410, %r721, %r4783;
	add.s32 	%r2411, %r2409, %r2410;
	mul.wide.u32 	%rd752, %r2411, 4;
	add.s64 	%rd753, %rd214, %rd752;
	ld.u32 	%r2412, [%rd753];
	setp.ne.s32 	%p1060, %r2412, 0;
	@%p1060 bra 	$L__BB0_1492;
	setp.eq.s32 	%p1061, %r4793, 1;
	setp.ne.s32 	%p1062, %r781, 11;
	and.pred  	%p1063, %p1061, %p1062;
	@%p1063 bra 	$L__BB0_1492;
	setp.eq.s32 	%p1064, %r781, 22;
	@%p1064 bra 	$L__BB0_1469;
	@%p1062 bra 	$L__BB0_1481;
$L__BB0_1469:
	mov.b16 	%rs474, 0;
	mov.u32 	%r4795, %r721;
	mov.u32 	%r4796, %r750;
$L__BB0_1470:
	shl.b32 	%r2413, %r4796, 3;
	cvt.u64.u32 	%rd754, %r2413;
	cvt.s64.s32 	%rd755, %r4795;
	add.s64 	%rd756, %rd754, %rd755;
	shl.b64 	%rd757, %rd756, 2;
	add.s64 	%rd758, %rd214, %rd757;
	ld.u32 	%r788, [%rd758+-4];
	setp.eq.s32 	%p1066, %r788, 0;
	mov.b16 	%rs475, 0;
	@%p1066 bra 	$L__BB0_1478;
	and.b16  	%rs228, %rs474, 255;
	setp.ne.s16 	%p1067, %rs228, 0;
	@%p1067 bra 	$L__BB0_2260;
	mov.b32 	%r4797, 2;
	setp.eq.s32 	%p1068, %r788, 1;
	@%p1068 bra 	$L__BB0_1476;
	setp.eq.s32 	%p1069, %r788, 2;
	@%p1069 bra 	$L__BB0_1477;
	setp.eq.s32 	%p1070, %r788, 22;
	@%p1070 bra 	$L__BB0_1477;
	setp.eq.s32 	%p1071, %r788, 11;
	selp.u32 	%r4797, 1, 0, %p1071;
	bra.uni 	$L__BB0_1477;
$L__BB0_1476:
	mov.b32 	%r4797, 1;
$L__BB0_1477:
	setp.eq.s32 	%p1072, %r781, 2;
	setp.eq.s32 	%p1074, %r781, 11;
	selp.u32 	%r2416, 1, 0, %p1074;
	selp.b32 	%r2417, 2, %r2416, %p1064;
	selp.b32 	%r2418, 2, %r2417, %p1072;
	setp.eq.s32 	%p1075, %r4797, %r2418;
	mov.b16 	%rs475, 1;
	@%p1075 bra 	$L__BB0_2260;
$L__BB0_1478:
	add.s32 	%r4796, %r4796, 1;
	setp.eq.s32 	%p1076, %r4796, %r757;
	add.s32 	%r4795, %r4795, -1;
	mov.u16 	%rs474, %rs475;
	@%p1076 bra 	$L__BB0_1479;
	bra.uni 	$L__BB0_1470;
$L__BB0_1479:
	setp.eq.s32 	%p1077, %r781, 11;
	@%p1077 bra 	$L__BB0_1488;
	setp.eq.s32 	%p1078, %r781, 22;
	@%p1078 bra 	$L__BB0_1488;
$L__BB0_1481:
	add.s32 	%r2421, %r757, %r720;
	sub.s32 	%r2422, %r721, %r4783;
	add.s32 	%r2423, %r2422, %r721;
	shr.u32 	%r2424, %r2423, 1;
	shl.b32 	%r2425, %r2421, 2;
	and.b32  	%r2426, %r2425, 56;
	add.s32 	%r2427, %r2426, %r2424;
	mul.wide.u32 	%rd761, %r2427, 4;
	add.s64 	%rd762, %rd214, %rd761;
	ld.u32 	%r793, [%rd762];
	setp.eq.s32 	%p1079, %r793, 0;
	@%p1079 bra 	$L__BB0_1492;
	mov.b32 	%r4798, 2;
	setp.eq.s32 	%p1080, %r793, 1;
	@%p1080 bra 	$L__BB0_1486;
	setp.eq.s32 	%p1081, %r793, 2;
	@%p1081 bra 	$L__BB0_1487;
	setp.eq.s32 	%p1082, %r793, 22;
	@%p1082 bra 	$L__BB0_1487;
	setp.eq.s32 	%p1083, %r793, 11;
	selp.u32 	%r4798, 1, 0, %p1083;
	bra.uni 	$L__BB0_1487;
$L__BB0_1486:
	mov.b32 	%r4798, 1;
$L__BB0_1487:
	selp.u32 	%r2430, 1, 0, %p1048;
	setp.eq.s32 	%p1085, %r781, 2;
	selp.b32 	%r2431, 2, %r2430, %p1085;
	setp.eq.s32 	%p1086, %r2431, %r4798;
	@%p1086 bra 	$L__BB0_1492;
$L__BB0_1488:
	mov.b32 	%r4799, 0;
	mov.u32 	%r4800, %r720;
	mov.u32 	%r4801, %r721;
$L__BB0_1489:
	shl.b32 	%r2433, %r4800, 3;
	add.s32 	%r2434, %r2433, %r4801;
	mul.wide.s32 	%rd763, %r2434, 4;
	add.s64 	%rd764, %rd214, %rd763;
	ld.u32 	%r2435, [%rd764];
	setp.ne.s32 	%p1087, %r2435, 0;
	selp.u32 	%r2436, 1, 0, %p1087;
	add.s32 	%r4799, %r4799, %r2436;
	add.s32 	%r4800, %r4800, 1;
	add.s32 	%r4801, %r4801, -1;
	setp.ne.s32 	%p1088, %r4800, %r757;
	@%p1088 bra 	$L__BB0_1489;
	setp.eq.s32 	%p1089, %r4799, 0;
	@%p1089 bra 	$L__BB0_1492;
	{ // callseq 74, 0
	.param .b64 param0;
	st.param.b64 	[param0], 32;
	.param .b64 retval0;
	call.uni (retval0), 
	malloc, 
	(
	param0
	);
	ld.param.b64 	%rd765, [retval0];
	} // callseq 74
	mov.b64 	%rd766, 0;
	st.u64 	[%rd765+16], %rd766;
	st.v2.u32 	[%rd765], {%r720, %r721};
	sub.s32 	%r2437, %r721, %r4783;
	st.v2.u32 	[%rd765+8], {%r757, %r2437};
	st.u64 	[%rd765+24], %rd214;
	st.u64 	[%rd1504+16], %rd765;
	mov.u64 	%rd1504, %rd765;
$L__BB0_1492:
	sub.s32 	%r802, %r720, %r4783;
	ld.u32 	%r803, [%rd215];
	mov.b32 	%r4802, 2;
	setp.eq.s32 	%p1090, %r803, 1;
	@%p1090 bra 	$L__BB0_1496;
	setp.eq.s32 	%p1091, %r803, 2;
	@%p1091 bra 	$L__BB0_1497;
	setp.eq.s32 	%p1092, %r803, 22;
	@%p1092 bra 	$L__BB0_1497;
	setp.eq.s32 	%p1093, %r803, 11;
	selp.u32 	%r4802, 1, 0, %p1093;
	bra.uni 	$L__BB0_1497;
$L__BB0_1496:
	mov.b32 	%r4802, 1;
$L__BB0_1497:
	add.s32 	%r2440, %r4783, %r721;
	max.u32 	%r2441, %r802, %r2440;
	setp.gt.u32 	%p1094, %r2441, 7;
	@%p1094 bra 	$L__BB0_1531;
	mov.b32 	%r4803, 2;
	@%p1090 bra 	$L__BB0_1502;
	setp.eq.s32 	%p1096, %r803, 2;
	@%p1096 bra 	$L__BB0_1503;
	setp.eq.s32 	%p1097, %r803, 22;
	@%p1097 bra 	$L__BB0_1503;
	setp.eq.s32 	%p1098, %r803, 11;
	selp.u32 	%r4803, 1, 0, %p1098;
	bra.uni 	$L__BB0_1503;
$L__BB0_1502:
	mov.b32 	%r4803, 1;
$L__BB0_1503:
	setp.eq.s32 	%p1099, %r4803, 0;
	setp.ne.s32 	%p1100, %r4803, %r4802;
	or.pred  	%p1101, %p1099, %p1100;
	@%p1101 bra 	$L__BB0_1531;
	shl.b32 	%r2444, %r802, 3;
	add.s32 	%r2445, %r4783, %r721;
	add.s32 	%r2446, %r2444, %r2445;
	mul.wide.u32 	%rd767, %r2446, 4;
	add.s64 	%rd768, %rd214, %rd767;
	ld.u32 	%r2447, [%rd768];
	setp.ne.s32 	%p1102, %r2447, 0;
	@%p1102 bra 	$L__BB0_1531;
	setp.eq.s32 	%p1103, %r4802, 2;
	setp.ne.s32 	%p1104, %r803, 22;
	and.pred  	%p1105, %p1103, %p1104;
	@%p1105 bra 	$L__BB0_1531;
	setp.eq.s32 	%p1106, %r803, 22;
	@%p1106 bra 	$L__BB0_1508;
	setp.ne.s32 	%p1107, %r803, 11;
	@%p1107 bra 	$L__BB0_1520;
$L__BB0_1508:
	mov.b16 	%rs476, 0;
	mov.u32 	%r4804, %r721;
	mov.u32 	%r4805, %r755;
$L__BB0_1509:
	shl.b32 	%r2448, %r4805, 3;
	cvt.s64.s32 	%rd769, %r2448;
	cvt.u64.u32 	%rd770, %r4804;
	add.s64 	%rd771, %rd769, %rd770;
	shl.b64 	%rd772, %rd771, 2;
	add.s64 	%rd773, %rd214, %rd772;
	ld.u32 	%r810, [%rd773+4];
	setp.eq.s32 	%p1108, %r810, 0;
	mov.b16 	%rs477, 0;
	@%p1108 bra 	$L__BB0_1517;
	and.b16  	%rs232, %rs476, 255;
	setp.ne.s16 	%p1109, %rs232, 0;
	@%p1109 bra 	$L__BB0_2261;
	mov.b32 	%r4806, 2;
	setp.eq.s32 	%p1110, %r810, 1;
	@%p1110 bra 	$L__BB0_1515;
	setp.eq.s32 	%p1111, %r810, 2;
	@%p1111 bra 	$L__BB0_1516;
	setp.eq.s32 	%p1112, %r810, 22;
	@%p1112 bra 	$L__BB0_1516;
	setp.eq.s32 	%p1113, %r810, 11;
	selp.u32 	%r4806, 1, 0, %p1113;
	bra.uni 	$L__BB0_1516;
$L__BB0_1515:
	mov.b32 	%r4806, 1;
$L__BB0_1516:
	setp.eq.s32 	%p1114, %r803, 2;
	setp.eq.s32 	%p1116, %r803, 11;
	selp.u32 	%r2451, 1, 0, %p1116;
	selp.b32 	%r2452, 2, %r2451, %p1106;
	selp.b32 	%r2453, 2, %r2452, %p1114;
	setp.eq.s32 	%p1117, %r4806, %r2453;
	mov.b16 	%rs477, 1;
	@%p1117 bra 	$L__BB0_2261;
$L__BB0_1517:
	add.s32 	%r4805, %r4805, -1;
	setp.eq.s32 	%p1118, %r4805, %r802;
	add.s32 	%r4804, %r4804, 1;
	mov.u16 	%rs476, %rs477;
	@%p1118 bra 	$L__BB0_1518;
	bra.uni 	$L__BB0_1509;
$L__BB0_1518:
	setp.eq.s32 	%p1119, %r803, 11;
	@%p1119 bra 	$L__BB0_1527;
	setp.eq.s32 	%p1120, %r803, 22;
	@%p1120 bra 	$L__BB0_1527;
$L__BB0_1520:
	add.s32 	%r2456, %r802, %r720;
	add.s32 	%r2457, %r4783, %r721;
	add.s32 	%r2458, %r2457, %r721;
	shr.u32 	%r2459, %r2458, 1;
	shl.b32 	%r2460, %r2456, 2;
	and.b32  	%r2461, %r2460, 56;
	add.s32 	%r2462, %r2461, %r2459;
	mul.wide.u32 	%rd776, %r2462, 4;
	add.s64 	%rd777, %rd214, %rd776;
	ld.u32 	%r815, [%rd777];
	setp.eq.s32 	%p1121, %r815, 0;
	@%p1121 bra 	$L__BB0_1531;
	mov.b32 	%r4807, 2;
	setp.eq.s32 	%p1122, %r815, 1;
	@%p1122 bra 	$L__BB0_1525;
	setp.eq.s32 	%p1123, %r815, 2;
	@%p1123 bra 	$L__BB0_1526;
	setp.eq.s32 	%p1124, %r815, 22;
	@%p1124 bra 	$L__BB0_1526;
	setp.eq.s32 	%p1125, %r815, 11;
	selp.u32 	%r4807, 1, 0, %p1125;
	bra.uni 	$L__BB0_1526;
$L__BB0_1525:
	mov.b32 	%r4807, 1;
$L__BB0_1526:
	selp.u32 	%r2465, 1, 0, %p1090;
	setp.eq.s32 	%p1127, %r803, 2;
	selp.b32 	%r2466, 2, %r2465, %p1127;
	setp.eq.s32 	%p1128, %r2466, %r4807;
	@%p1128 bra 	$L__BB0_1531;
$L__BB0_1527:
	mov.b32 	%r4808, 0;
	mov.u32 	%r4809, %r720;
	mov.u32 	%r4810, %r721;
$L__BB0_1528:
	shl.b32 	%r2468, %r4809, 3;
	add.s32 	%r2469, %r2468, %r4810;
	mul.wide.s32 	%rd778, %r2469, 4;
	add.s64 	%rd779, %rd214, %rd778;
	ld.u32 	%r2470, [%rd779];
	setp.ne.s32 	%p1129, %r2470, 0;
	selp.u32 	%r2471, 1, 0, %p1129;
	add.s32 	%r4808, %r4808, %r2471;
	add.s32 	%r4809, %r4809, -1;
	add.s32 	%r4810, %r4810, 1;
	setp.ne.s32 	%p1130, %r4809, %r802;
	@%p1130 bra 	$L__BB0_1528;
	setp.eq.s32 	%p1131, %r4808, 0;
	@%p1131 bra 	$L__BB0_1531;
	{ // callseq 76, 0
	.param .b64 param0;
	st.param.b64 	[param0], 32;
	.param .b64 retval0;
	call.uni (retval0), 
	malloc, 
	(
	param0
	);
	ld.param.b64 	%rd780, [retval0];
	} // callseq 76
	mov.b64 	%rd781, 0;
	st.u64 	[%rd780+16], %rd781;
	st.v2.u32 	[%rd780], {%r720, %r721};
	add.s32 	%r2472, %r4783, %r721;
	st.v2.u32 	[%rd780+8], {%r802, %r2472};
	st.u64 	[%rd780+24], %rd214;
	st.u64 	[%rd1504+16], %rd780;
	mov.u64 	%rd1504, %rd780;
$L__BB0_1531:
	ld.u32 	%r824, [%rd215];
	mov.b32 	%r4811, 2;
	setp.eq.s32 	%p1132, %r824, 1;
	@%p1132 bra 	$L__BB0_1535;
	setp.eq.s32 	%p1133, %r824, 2;
	@%p1133 bra 	$L__BB0_1536;
	setp.eq.s32 	%p1134, %r824, 22;
	@%p1134 bra 	$L__BB0_1536;
	setp.eq.s32 	%p1135, %r824, 11;
	selp.u32 	%r4811, 1, 0, %p1135;
	bra.uni 	$L__BB0_1536;
$L__BB0_1535:
	mov.b32 	%r4811, 1;
$L__BB0_1536:
	sub.s32 	%r2475, %r721, %r4783;
	max.u32 	%r2476, %r802, %r2475;
	setp.gt.u32 	%p1136, %r2476, 7;
	@%p1136 bra 	$L__BB0_1570;
	mov.b32 	%r4812, 2;
	@%p1132 bra 	$L__BB0_1541;
	setp.eq.s32 	%p1138, %r824, 2;
	@%p1138 bra 	$L__BB0_1542;
	setp.eq.s32 	%p1139, %r824, 22;
	@%p1139 bra 	$L__BB0_1542;
	setp.eq.s32 	%p1140, %r824, 11;
	selp.u32 	%r4812, 1, 0, %p1140;
	bra.uni 	$L__BB0_1542;
$L__BB0_1541:
	mov.b32 	%r4812, 1;
$L__BB0_1542:
	setp.eq.s32 	%p1141, %r4812, 0;
	setp.ne.s32 	%p1142, %r4812, %r4811;
	or.pred  	%p1143, %p1141, %p1142;
	@%p1143 bra 	$L__BB0_1570;
	shl.b32 	%r2479, %r802, 3;
	sub.s32 	%r2480, %r721, %r4783;
	add.s32 	%r2481, %r2479, %r2480;
	mul.wide.u32 	%rd782, %r2481, 4;
	add.s64 	%rd783, %rd214, %rd782;
	ld.u32 	%r2482, [%rd783];
	setp.ne.s32 	%p1144, %r2482, 0;
	@%p1144 bra 	$L__BB0_1570;
	setp.eq.s32 	%p1145, %r4811, 2;
	setp.ne.s32 	%p1146, %r824, 22;
	and.pred  	%p1147, %p1145, %p1146;
	@%p1147 bra 	$L__BB0_1570;
	setp.eq.s32 	%p1148, %r824, 22;
	@%p1148 bra 	$L__BB0_1547;
	setp.ne.s32 	%p1149, %r824, 11;
	@%p1149 bra 	$L__BB0_1559;
$L__BB0_1547:
	mov.b16 	%rs478, 0;
	mov.u32 	%r4813, %r721;
	mov.u32 	%r4814, %r755;
$L__BB0_1548:
	shl.b32 	%r2483, %r4814, 3;
	cvt.s64.s32 	%rd784, %r2483;
	cvt.s64.s32 	%rd785, %r4813;
	add.s64 	%rd786, %rd784, %rd785;
	shl.b64 	%rd787, %rd786, 2;
	add.s64 	%rd788, %rd214, %rd787;
	ld.u32 	%r831, [%rd788+-4];
	setp.eq.s32 	%p1150, %r831, 0;
	mov.b16 	%rs479, 0;
	@%p1150 bra 	$L__BB0_1556;
	and.b16  	%rs236, %rs478, 255;
	setp.ne.s16 	%p1151, %rs236, 0;
	@%p1151 bra 	$L__BB0_2262;
	mov.b32 	%r4815, 2;
	setp.eq.s32 	%p1152, %r831, 1;
	@%p1152 bra 	$L__BB0_1554;
	setp.eq.s32 	%p1153, %r831, 2;
	@%p1153 bra 	$L__BB0_1555;
	setp.eq.s32 	%p1154, %r831, 22;
	@%p1154 bra 	$L__BB0_1555;
	setp.eq.s32 	%p1155, %r831, 11;
	selp.u32 	%r4815, 1, 0, %p1155;
	bra.uni 	$L__BB0_1555;
$L__BB0_1554:
	mov.b32 	%r4815, 1;
$L__BB0_1555:
	setp.eq.s32 	%p1156, %r824, 2;
	setp.eq.s32 	%p1158, %r824, 11;
	selp.u32 	%r2486, 1, 0, %p1158;
	selp.b32 	%r2487, 2, %r2486, %p1148;
	selp.b32 	%r2488, 2, %r2487, %p1156;
	setp.eq.s32 	%p1159, %r4815, %r2488;
	mov.b16 	%rs479, 1;
	@%p1159 bra 	$L__BB0_2262;
$L__BB0_1556:
	add.s32 	%r4814, %r4814, -1;
	setp.eq.s32 	%p1160, %r4814, %r802;
	add.s32 	%r4813, %r4813, -1;
	mov.u16 	%rs478, %rs479;
	@%p1160 bra 	$L__BB0_1557;
	bra.uni 	$L__BB0_1548;
$L__BB0_1557:
	setp.eq.s32 	%p1161, %r824, 11;
	@%p1161 bra 	$L__BB0_1566;
	setp.eq.s32 	%p1162, %r824, 22;
	@%p1162 bra 	$L__BB0_1566;
$L__BB0_1559:
	add.s32 	%r2491, %r802, %r720;
	sub.s32 	%r2492, %r721, %r4783;
	add.s32 	%r2493, %r2492, %r721;
	shr.u32 	%r2494, %r2493, 1;
	shl.b32 	%r2495, %r2491, 2;
	and.b32  	%r2496, %r2495, 56;
	add.s32 	%r2497, %r2496, %r2494;
	mul.wide.u32 	%rd791, %r2497, 4;
	add.s64 	%rd792, %rd214, %rd791;
	ld.u32 	%r836, [%rd792];
	setp.eq.s32 	%p1163, %r836, 0;
	@%p1163 bra 	$L__BB0_1570;
	mov.b32 	%r4816, 2;
	setp.eq.s32 	%p1164, %r836, 1;
	@%p1164 bra 	$L__BB0_1564;
	setp.eq.s32 	%p1165, %r836, 2;
	@%p1165 bra 	$L__BB0_1565;
	setp.eq.s32 	%p1166, %r836, 22;
	@%p1166 bra 	$L__BB0_1565;
	setp.eq.s32 	%p1167, %r836, 11;
	selp.u32 	%r4816, 1, 0, %p1167;
	bra.uni 	$L__BB0_1565;
$L__BB0_1564:
	mov.b32 	%r4816, 1;
$L__BB0_1565:
	selp.u32 	%r2500, 1, 0, %p1132;
	setp.eq.s32 	%p1169, %r824, 2;
	selp.b32 	%r2501, 2, %r2500, %p1169;
	setp.eq.s32 	%p1170, %r2501, %r4816;
	@%p1170 bra 	$L__BB0_1570;
$L__BB0_1566:
	mov.b32 	%r4817, 0;
	mov.u32 	%r4818, %r720;
	mov.u32 	%r4819, %r721;
$L__BB0_1567:
	shl.b32 	%r2503, %r4818, 3;
	add.s32 	%r2504, %r2503, %r4819;
	mul.wide.s32 	%rd793, %r2504, 4;
	add.s64 	%rd794, %rd214, %rd793;
	ld.u32 	%r2505, [%rd794];
	setp.ne.s32 	%p1171, %r2505, 0;
	selp.u32 	%r2506, 1, 0, %p1171;
	add.s32 	%r4817, %r4817, %r2506;
	add.s32 	%r4818, %r4818, -1;
	add.s32 	%r4819, %r4819, -1;
	setp.ne.s32 	%p1172, %r4818, %r802;
	@%p1172 bra 	$L__BB0_1567;
	setp.eq.s32 	%p1173, %r4817, 0;
	@%p1173 bra 	$L__BB0_1570;
	{ // callseq 78, 0
	.param .b64 param0;
	st.param.b64 	[param0], 32;
	.param .b64 retval0;
	call.uni (retval0), 
	malloc, 
	(
	param0
	);
	ld.param.b64 	%rd795, [retval0];
	} // callseq 78
	mov.b64 	%rd796, 0;
	st.u64 	[%rd795+16], %rd796;
	st.v2.u32 	[%rd795], {%r720, %r721};
	sub.s32 	%r2507, %r721, %r4783;
	st.v2.u32 	[%rd795+8], {%r802, %r2507};
	st.u64 	[%rd795+24], %rd214;
	st.u64 	[%rd1504+16], %rd795;
	mov.u64 	%rd1504, %rd795;
$L__BB0_1570:
	add.s32 	%r4783, %r4783, 1;
	setp.ne.s32 	%p1174, %r4783, 8;
	@%p1174 bra 	$L__BB0_1414;
$L__BB0_1571:
	ld.u64 	%rd1507, [%rd1504+16];
	setp.eq.s64 	%p1175, %rd1507, 0;
	@%p1175 bra 	$L__BB0_1573;
$L__BB0_1572:
	mov.u64 	%rd1504, %rd1507;
	ld.u64 	%rd1507, [%rd1504+16];
	setp.ne.s64 	%p1176, %rd1507, 0;
	@%p1176 bra 	$L__BB0_1572;
$L__BB0_1573:
	ld.u64 	%rd238, [%rd1506+16];
	{ // callseq 79, 0
	.param .b64 param0;
	st.param.b64 	[param0], %rd1506;
	call.uni 
	free, 
	(
	param0
	);
	} // callseq 79
	setp.ne.s64 	%p1177, %rd238, 0;
	mov.u64 	%rd1506, %rd238;
	@%p1177 bra 	$L__BB0_1571;
$L__BB0_1574:
	add.s32 	%r846, %r4772, %r8;
	ld.u64 	%rd797, [%rd1543+288];
	setp.eq.s64 	%p1178, %rd797, 0;
	selp.b64 	%rd240, %rd1543, %rd797, %p1178;
	mul.wide.u32 	%rd798, %r9, 4;
	add.s64 	%rd799, %rd240, %rd798;
	ld.u32 	%r847, [%rd799];
	mov.b32 	%r4820, 2;
	setp.eq.s32 	%p1179, %r847, 1;
	@%p1179 bra 	$L__BB0_1578;
	setp.eq.s32 	%p1180, %r847, 2;
	@%p1180 bra 	$L__BB0_1579;
	setp.eq.s32 	%p1181, %r847, 22;
	@%p1181 bra 	$L__BB0_1579;
	setp.eq.s32 	%p1182, %r847, 11;
	selp.u32 	%r4820, 1, 0, %p1182;
	bra.uni 	$L__BB0_1579;
$L__BB0_1578:
	mov.b32 	%r4820, 1;
$L__BB0_1579:
	max.u32 	%r2510, %r720, %r846;
	setp.gt.u32 	%p1183, %r2510, 7;
	@%p1183 bra 	$L__BB0_1790;
	mov.b32 	%r4821, 2;
	setp.eq.s32 	%p1184, %r847, 1;
	@%p1184 bra 	$L__BB0_1584;
	setp.eq.s32 	%p1185, %r847, 2;
	@%p1185 bra 	$L__BB0_1585;
	setp.eq.s32 	%p1186, %r847, 22;
	@%p1186 bra 	$L__BB0_1585;
	setp.eq.s32 	%p1187, %r847, 11;
	selp.u32 	%r4821, 1, 0, %p1187;
	bra.uni 	$L__BB0_1585;
$L__BB0_1584:
	mov.b32 	%r4821, 1;
$L__BB0_1585:
	setp.eq.s32 	%p1188, %r4821, 0;
	setp.ne.s32 	%p1189, %r4821, %r4820;
	or.pred  	%p1190, %p1188, %p1189;
	@%p1190 bra 	$L__BB0_1790;
	shl.b32 	%r2513, %r720, 3;
	add.s32 	%r852, %r2513, %r846;
	mul.wide.u32 	%rd800, %r852, 4;
	add.s64 	%rd241, %rd240, %rd800;
	ld.u32 	%r2514, [%rd241];
	setp.ne.s32 	%p1191, %r2514, 0;
	@%p1191 bra 	$L__BB0_1790;
	setp.ne.s32 	%p1192, %r4772, 0;
	setp.eq.s32 	%p1193, %r4820, 1;
	setp.ne.s32 	%p1194, %r847, 11;
	and.pred  	%p1195, %p1192, %p1194;
	and.pred  	%p1196, %p1195, %p1193;
	@%p1196 bra 	$L__BB0_1790;
	setp.eq.s32 	%p1197, %r847, 22;
	@%p1197 bra 	$L__BB0_1590;
	setp.ne.s32 	%p1198, %r847, 11;
	@%p1198 bra 	$L__BB0_1602;
$L__BB0_1590:
	setp.eq.s32 	%p1199, %r4772, 1;
	@%p1199 bra 	$L__BB0_1601;
	add.s32 	%r4823, %r7, 1;
	setp.eq.s32 	%p1200, %r847, 11;
	selp.u32 	%r2515, 1, 0, %p1200;
	setp.eq.s32 	%p1201, %r847, 22;
	setp.eq.s32 	%p1202, %r847, 2;
	selp.b32 	%r2516, 2, %r2515, %p1201;
	selp.b32 	%r854, 2, %r2516, %p1202;
	mov.b16 	%rs481, 0;
	mov.u32 	%r4822, %r8;
$L__BB0_1592:
	shl.b32 	%r2517, %r4823, 3;
	add.s32 	%r2518, %r2517, %r4822;
	mul.wide.u32 	%rd801, %r2518, 4;
	add.s64 	%rd802, %rd240, %rd801;
	ld.u32 	%r857, [%rd802+4];
	setp.eq.s32 	%p1203, %r857, 0;
	mov.b16 	%rs482, 0;
	@%p1203 bra 	$L__BB0_1600;
	and.b16  	%rs241, %rs481, 255;
	setp.ne.s16 	%p1204, %rs241, 0;
	@%p1204 bra 	$L__BB0_2263;
	mov.b32 	%r4824, 2;
	setp.eq.s32 	%p1205, %r857, 1;
	@%p1205 bra 	$L__BB0_1598;
	setp.eq.s32 	%p1206, %r857, 2;
	@%p1206 bra 	$L__BB0_1599;
	setp.eq.s32 	%p1207, %r857, 22;
	@%p1207 bra 	$L__BB0_1599;
	setp.eq.s32 	%p1208, %r857, 11;
	selp.u32 	%r4824, 1, 0, %p1208;
	bra.uni 	$L__BB0_1599;
$L__BB0_1598:
	mov.b32 	%r4824, 1;
$L__BB0_1599:
	setp.eq.s32 	%p1209, %r4824, %r854;
	mov.b16 	%rs482, 1;
	@%p1209 bra 	$L__BB0_2263;
$L__BB0_1600:
	add.s32 	%r4823, %r4823, 1;
	setp.eq.s32 	%p1210, %r4823, %r720;
	add.s32 	%r4822, %r4822, 1;
	mov.u16 	%rs481, %rs482;
	@%p1210 bra 	$L__BB0_1601;
	bra.uni 	$L__BB0_1592;
$L__BB0_1601:
	setp.eq.s32 	%p1211, %r847, 22;
	@%p1211 bra 	$L__BB0_1610;
$L__BB0_1602:
	setp.eq.s32 	%p1212, %r847, 11;
	setp.lt.u32 	%p1213, %r4772, 2;
	or.pred  	%p1214, %p1212, %p1213;
	@%p1214 bra 	$L__BB0_1610;
	add.s32 	%r2523, %r720, %r7;
	add.s32 	%r2524, %r846, %r8;
	shr.u32 	%r2525, %r2524, 1;
	shl.b32 	%r2526, %r2523, 2;
	and.b32  	%r2527, %r2526, 56;
	add.s32 	%r2528, %r2527, %r2525;
	mul.wide.u32 	%rd805, %r2528, 4;
	add.s64 	%rd806, %rd240, %rd805;
	ld.u32 	%r862, [%rd806];
	setp.eq.s32 	%p1215, %r862, 0;
	@%p1215 bra 	$L__BB0_1790;
	mov.b32 	%r4825, 2;
	setp.eq.s32 	%p1216, %r862, 1;
	@%p1216 bra 	$L__BB0_1608;
	setp.eq.s32 	%p1217, %r862, 2;
	@%p1217 bra 	$L__BB0_1609;
	setp.eq.s32 	%p1218, %r862, 22;
	@%p1218 bra 	$L__BB0_1609;
	setp.eq.s32 	%p1219, %r862, 11;
	selp.u32 	%r4825, 1, 0, %p1219;
	bra.uni 	$L__BB0_1609;
$L__BB0_1608:
	mov.b32 	%r4825, 1;
$L__BB0_1609:
	setp.eq.s32 	%p1220, %r847, 1;
	selp.u32 	%r2531, 1, 0, %p1220;
	setp.eq.s32 	%p1221, %r847, 2;
	selp.b32 	%r2532, 2, %r2531, %p1221;
	setp.eq.s32 	%p1222, %r2532, %r4825;
	@%p1222 bra 	$L__BB0_1790;
$L__BB0_1610:
	and.b16  	%rs243, %rs514, 255;
	setp.ne.s16 	%p1223, %rs243, 0;
	@%p1223 bra 	$L__BB0_1612;
	{ // callseq 82, 0
	.param .b64 param0;
	st.param.b64 	[param0], 320;
	.param .b64 retval0;
	call.uni (retval0), 
	malloc, 
	(
	param0
	);
	ld.param.b64 	%rd812, [retval0];
	} // callseq 82
	mov.b64 	%rd814, 0;
	st.u64 	[%rd812+264], %rd814;
	st.u64 	[%rd812+272], %rd814;
	st.u64 	[%rd812+280], %rd814;
	mov.b32 	%r2535, 1000000000;
	mov.b32 	%r2536, -1000000000;
	st.v2.u32 	[%rd812+304], {%r2536, %r2535};
	st.u64 	[%rd1543+264], %rd812;
	st.u64 	[%rd812+288], %rd1543;
	ld.u64 	%rd815, [%rd1543+264];
	st.u64 	[%rd815+280], %rd814;
	ld.u64 	%rd1543, [%rd1543+264];
	bra.uni 	$L__BB0_1613;
$L__BB0_1612:
	{ // callseq 81, 0
	.param .b64 param0;
	st.param.b64 	[param0], 320;
	.param .b64 retval0;
	call.uni (retval0), 
	malloc, 
	(
	param0
	);
	ld.param.b64 	%rd807, [retval0];
	} // callseq 81
	mov.b64 	%rd809, 0;
	st.u64 	[%rd807+264], %rd809;
	st.u64 	[%rd807+272], %rd809;
	st.u64 	[%rd807+280], %rd809;
	st.u64 	[%rd807+288], %rd809;
	mov.b32 	%r2533, 1000000000;
	mov.b32 	%r2534, -1000000000;
	st.v2.u32 	[%rd807+304], {%r2534, %r2533};
	st.u64 	[%rd1543+272], %rd807;
	ld.u64 	%rd810, [%rd1543+288];
	st.u64 	[%rd807+288], %rd810;
	ld.u64 	%rd811, [%rd1543+272];
	st.u64 	[%rd811+280], %rd1543;
	ld.u64 	%rd1543, [%rd1543+272];
$L__BB0_1613:
	ld.u64 	%rd816, [%rd1543+288];
	ld.u8 	%rs244, [%rd816+296];
	setp.eq.s16 	%p1224, %rs244, 0;
	selp.u16 	%rs245, 1, 0, %p1224;
	st.u8 	[%rd1543+296], %rs245;
	mov.b32 	%r2537, 1000000000;
	mov.b32 	%r2538, -1000000000;
	st.v2.u32 	[%rd1543+304], {%r2538, %r2537};
	mov.b32 	%r2539, 0;
	st.u32 	[%rd1543+256], %r2539;
	mov.b64 	%rd817, 0;
	st.u64 	[%rd1543+264], %rd817;
	st.u64 	[%rd1543+272], %rd817;
	ld.u32 	%r2540, [%rd816];
	st.u32 	[%rd1543], %r2540;
	ld.u32 	%r2541, [%rd816+4];
	st.u32 	[%rd1543+4], %r2541;
	ld.u32 	%r2542, [%rd816+8];
	st.u32 	[%rd1543+8], %r2542;
	ld.u32 	%r2543, [%rd816+12];
	st.u32 	[%rd1543+12], %r2543;
	ld.u32 	%r2544, [%rd816+16];
	st.u32 	[%rd1543+16], %r2544;
	ld.u32 	%r2545, [%rd816+20];
	st.u32 	[%rd1543+20], %r2545;
	ld.u32 	%r2546, [%rd816+24];
	st.u32 	[%rd1543+24], %r2546;
	ld.u32 	%r2547, [%rd816+28];
	st.u32 	[%rd1543+28], %r2547;
	ld.u32 	%r2548, [%rd816+32];
	st.u32 	[%rd1543+32], %r2548;
	ld.u32 	%r2549, [%rd816+36];
	st.u32 	[%rd1543+36], %r2549;
	ld.u32 	%r2550, [%rd816+40];
	st.u32 	[%rd1543+40], %r2550;
	ld.u32 	%r2551, [%rd816+44];
	st.u32 	[%rd1543+44], %r2551;
	ld.u32 	%r2552, [%rd816+48];
	st.u32 	[%rd1543+48], %r2552;
	ld.u32 	%r2553, [%rd816+52];
	st.u32 	[%rd1543+52], %r2553;
	ld.u32 	%r2554, [%rd816+56];
	st.u32 	[%rd1543+56], %r2554;
	ld.u32 	%r2555, [%rd816+60];
	st.u32 	[%rd1543+60], %r2555;
	ld.u32 	%r2556, [%rd816+64];
	st.u32 	[%rd1543+64], %r2556;
	ld.u32 	%r2557, [%rd816+68];
	st.u32 	[%rd1543+68], %r2557;
	ld.u32 	%r2558, [%rd816+72];
	st.u32 	[%rd1543+72], %r2558;
	ld.u32 	%r2559, [%rd816+76];
	st.u32 	[%rd1543+76], %r2559;
	ld.u32 	%r2560, [%rd816+80];
	st.u32 	[%rd1543+80], %r2560;
	ld.u32 	%r2561, [%rd816+84];
	st.u32 	[%rd1543+84], %r2561;
	ld.u32 	%r2562, [%rd816+88];
	st.u32 	[%rd1543+88], %r2562;
	ld.u32 	%r2563, [%rd816+92];
	st.u32 	[%rd1543+92], %r2563;
	ld.u32 	%r2564, [%rd816+96];
	st.u32 	[%rd1543+96], %r2564;
	ld.u32 	%r2565, [%rd816+100];
	st.u32 	[%rd1543+100], %r2565;
	ld.u32 	%r2566, [%rd816+104];
	st.u32 	[%rd1543+104], %r2566;
	ld.u32 	%r2567, [%rd816+108];
	st.u32 	[%rd1543+108], %r2567;
	ld.u32 	%r2568, [%rd816+112];
	st.u32 	[%rd1543+112], %r2568;
	ld.u32 	%r2569, [%rd816+116];
	st.u32 	[%rd1543+116], %r2569;
	ld.u32 	%r2570, [%rd816+120];
	st.u32 	[%rd1543+120], %r2570;
	ld.u32 	%r2571, [%rd816+124];
	st.u32 	[%rd1543+124], %r2571;
	ld.u32 	%r2572, [%rd816+128];
	st.u32 	[%rd1543+128], %r2572;
	ld.u32 	%r2573, [%rd816+132];
	st.u32 	[%rd1543+132], %r2573;
	ld.u32 	%r2574, [%rd816+136];
	st.u32 	[%rd1543+136], %r2574;
	ld.u32 	%r2575, [%rd816+140];
	st.u32 	[%rd1543+140], %r2575;
	ld.u32 	%r2576, [%rd816+144];
	st.u32 	[%rd1543+144], %r2576;
	ld.u32 	%r2577, [%rd816+148];
	st.u32 	[%rd1543+148], %r2577;
	ld.u32 	%r2578, [%rd816+152];
	st.u32 	[%rd1543+152], %r2578;
	ld.u32 	%r2579, [%rd816+156];
	st.u32 	[%rd1543+156], %r2579;
	ld.u32 	%r2580, [%rd816+160];
	st.u32 	[%rd1543+160], %r2580;
	ld.u32 	%r2581, [%rd816+164];
	st.u32 	[%rd1543+164], %r2581;
	ld.u32 	%r2582, [%rd816+168];
	st.u32 	[%rd1543+168], %r2582;
	ld.u32 	%r2583, [%rd816+172];
	st.u32 	[%rd1543+172], %r2583;
	ld.u32 	%r2584, [%rd816+176];
	st.u32 	[%rd1543+176], %r2584;
	ld.u32 	%r2585, [%rd816+180];
	st.u32 	[%rd1543+180], %r2585;
	ld.u32 	%r2586, [%rd816+184];
	st.u32 	[%rd1543+184], %r2586;
	ld.u32 	%r2587, [%rd816+188];
	st.u32 	[%rd1543+188], %r2587;
	ld.u32 	%r2588, [%rd816+192];
	st.u32 	[%rd1543+192], %r2588;
	ld.u32 	%r2589, [%rd816+196];
	st.u32 	[%rd1543+196], %r2589;
	ld.u32 	%r2590, [%rd816+200];
	st.u32 	[%rd1543+200], %r2590;
	ld.u32 	%r2591, [%rd816+204];
	st.u32 	[%rd1543+204], %r2591;
	ld.u32 	%r2592, [%rd816+208];
	st.u32 	[%rd1543+208], %r2592;
	ld.u32 	%r2593, [%rd816+212];
	st.u32 	[%rd1543+212], %r2593;
	ld.u32 	%r2594, [%rd816+216];
	st.u32 	[%rd1543+216], %r2594;
	ld.u32 	%r2595, [%rd816+220];
	st.u32 	[%rd1543+220], %r2595;
	ld.u32 	%r2596, [%rd816+224];
	st.u32 	[%rd1543+224], %r2596;
	ld.u32 	%r2597, [%rd816+228];
	st.u32 	[%rd1543+228], %r2597;
	ld.u32 	%r2598, [%rd816+232];
	st.u32 	[%rd1543+232], %r2598;
	ld.u32 	%r2599, [%rd816+236];
	st.u32 	[%rd1543+236], %r2599;
	ld.u32 	%r2600, [%rd816+240];
	st.u32 	[%rd1543+240], %r2600;
	ld.u32 	%r2601, [%rd816+244];
	st.u32 	[%rd1543+244], %r2601;
	ld.u32 	%r2602, [%rd816+248];
	st.u32 	[%rd1543+248], %r2602;
	ld.u32 	%r2603, [%rd816+252];
	st.u32 	[%rd1543+252], %r2603;
	ld.u32 	%r2604, [%rd816+256];
	add.s32 	%r2605, %r2604, 1;
	st.u32 	[%rd816+256], %r2605;
	mul.wide.u32 	%rd818, %r9, 4;
	add.s64 	%rd819, %rd1543, %rd818;
	ld.u32 	%r2606, [%rd819];
	mul.wide.u32 	%rd820, %r852, 4;
	add.s64 	%rd245, %rd1543, %rd820;
	st.u32 	[%rd245], %r2606;
	st.u32 	[%rd819], %r2539;
	setp.eq.s32 	%p1225, %r720, 7;
	@%p1225 bra 	$L__BB0_1615;
	setp.ne.s32 	%p1226, %r720, 0;
	@%p1226 bra 	$L__BB0_1623;
$L__BB0_1615:
	ld.u32 	%r865, [%rd245];
	add.s32 	%r2607, %r865, -1;
	setp.gt.u32 	%p1227, %r2607, 1;
	@%p1227 bra 	$L__BB0_1623;
	setp.eq.s32 	%p1228, %r720, 7;
	@%p1228 bra 	$L__BB0_1619;
	setp.ne.s32 	%p1229, %r720, 0;
	@%p1229 bra 	$L__BB0_1620;
	mul.wide.u32 	%rd823, %r846, 4;
	add.s64 	%rd824, %rd1543, %rd823;
	ld.u32 	%r2609, [%rd824];
	setp.eq.s32 	%p1231, %r2609, 2;
	@%p1231 bra 	$L__BB0_1623;
	bra.uni 	$L__BB0_1620;
$L__BB0_1619:
	mul.wide.u32 	%rd821, %r846, 4;
	add.s64 	%rd822, %rd1543, %rd821;
	ld.u32 	%r2608, [%rd822+224];
	setp.eq.s32 	%p1230, %r2608, 1;
	@%p1230 bra 	$L__BB0_1623;
$L__BB0_1620:
	setp.ne.s32 	%p1232, %r865, 1;
	@%p1232 bra 	$L__BB0_1622;
	mov.b32 	%r2611, 11;
	st.u32 	[%rd245], %r2611;
	bra.uni 	$L__BB0_1623;
$L__BB0_1622:
	mov.b32 	%r2610, 22;
	st.u32 	[%rd245], %r2610;
$L__BB0_1623:
	setp.eq.s32 	%p1233, %r4772, 0;
	selp.b32 	%r866, 1, -1, %p1233;
	mov.b16 	%rs514, 1;
	@%p1233 bra 	$L__BB0_1790;
	mov.b32 	%r4829, 0;
	mov.u32 	%r4827, %r720;
	mov.u32 	%r4828, %r846;
$L__BB0_1625:
	shl.b32 	%r2613, %r4827, 3;
	add.s32 	%r2614, %r2613, %r4828;
	mul.wide.s32 	%rd825, %r2614, 4;
	add.s64 	%rd246, %rd240, %rd825;
	ld.u32 	%r2615, [%rd246];
	setp.eq.s32 	%p1234, %r2615, 0;
	@%p1234 bra 	$L__BB0_1627;
	mov.b32 	%r2616, 0;
	st.u32 	[%rd246], %r2616;
	add.s32 	%r4829, %r4829, 1;
$L__BB0_1627:
	add.s32 	%r4827, %r4827, %r866;
	add.s32 	%r4828, %r4828, %r866;
	setp.ne.s32 	%p1235, %r4827, %r7;
	@%p1235 bra 	$L__BB0_1625;
	setp.lt.s32 	%p1236, %r4829, 1;
	@%p1236 bra 	$L__BB0_1790;
	add.s32 	%r2618, %r7, %r4772;
	add.s32 	%r2619, %r2618, 1;
	add.s32 	%r2620, %r846, 1;
	{ // callseq 83, 0
	.param .b64 param0;
	st.param.b64 	[param0], 32;
	.param .b64 retval0;
	call.uni (retval0), 
	malloc, 
	(
	param0
	);
	ld.param.b64 	%rd1517, [retval0];
	} // callseq 83
	mov.b64 	%rd827, 0;
	st.u64 	[%rd1517+16], %rd827;
	st.v2.u32 	[%rd1517], {%r720, %r846};
	st.v2.u32 	[%rd1517+8], {%r2619, %r2620};
	st.u64 	[%rd1517+24], %rd1543;
	add.s32 	%r2621, %r2618, -1;
	{ // callseq 84, 0
	.param .b64 param0;
	st.param.b64 	[param0], 32;
	.param .b64 retval0;
	call.uni (retval0), 
	malloc, 
	(
	param0
	);
	ld.param.b64 	%rd828, [retval0];
	} // callseq 84
	st.u64 	[%rd828+16], %rd827;
	st.v2.u32 	[%rd828], {%r720, %r846};
	st.v2.u32 	[%rd828+8], {%r2621, %r2620};
	st.u64 	[%rd828+24], %rd1543;
	st.u64 	[%rd1517+16], %rd828;
	add.s32 	%r2622, %r846, -1;
	{ // callseq 85, 0
	.param .b64 param0;
	st.param.b64 	[param0], 32;
	.param .b64 retval0;
	call.uni (retval0), 
	malloc, 
	(
	param0
	);
	ld.param.b64 	%rd830, [retval0];
	} // callseq 85
	st.u64 	[%rd830+16], %rd827;
	st.v2.u32 	[%rd830], {%r720, %r846};
	st.v2.u32 	[%rd830+8], {%r2619, %r2622};
	st.u64 	[%rd830+24], %rd1543;
	st.u64 	[%rd828+16], %rd830;
	{ // callseq 86, 0
	.param .b64 param0;
	st.param.b64 	[param0], 32;
	.param .b64 retval0;
	call.uni (retval0), 
	malloc, 
	(
	param0
	);
	ld.param.b64 	%rd1515, [retval0];
	} // callseq 86
	st.u64 	[%rd1515+16], %rd827;
	st.v2.u32 	[%rd1515], {%r720, %r846};
	st.v2.u32 	[%rd1515+8], {%r2621, %r2622};
	st.u64 	[%rd1515+24], %rd1543;
	st.u64 	[%rd830+16], %rd1515;
	mov.b32 	%r4830, 2;
$L__BB0_1630:
	add.s32 	%r879, %r4830, %r720;
	add.s32 	%r880, %r4830, %r846;
	ld.u32 	%r881, [%rd241];
	mov.b32 	%r4831, 2;
	setp.eq.s32 	%p1237, %r881, 1;
	@%p1237 bra 	$L__BB0_1634;
	setp.eq.s32 	%p1238, %r881, 2;
	@%p1238 bra 	$L__BB0_1635;
	setp.eq.s32 	%p1239, %r881, 22;
	@%p1239 bra 	$L__BB0_1635;
	setp.eq.s32 	%p1240, %r881, 11;
	selp.u32 	%r4831, 1, 0, %p1240;
	bra.uni 	$L__BB0_1635;
$L__BB0_1634:
	mov.b32 	%r4831, 1;
$L__BB0_1635:
	max.u32 	%r2625, %r879, %r880;
	setp.gt.u32 	%p1241, %r2625, 7;
	@%p1241 bra 	$L__BB0_1669;
	mov.b32 	%r4832, 2;
	@%p1237 bra 	$L__BB0_1640;
	setp.eq.s32 	%p1243, %r881, 2;
	@%p1243 bra 	$L__BB0_1641;
	setp.eq.s32 	%p1244, %r881, 22;
	@%p1244 bra 	$L__BB0_1641;
	setp.eq.s32 	%p1245, %r881, 11;
	selp.u32 	%r4832, 1, 0, %p1245;
	bra.uni 	$L__BB0_1641;
$L__BB0_1640:
	mov.b32 	%r4832, 1;
$L__BB0_1641:
	setp.eq.s32 	%p1246, %r4832, 0;
	setp.ne.s32 	%p1247, %r4832, %r4831;
	or.pred  	%p1248, %p1246, %p1247;
	@%p1248 bra 	$L__BB0_1669;
	shl.b32 	%r2628, %r879, 3;
	add.s32 	%r2629, %r4830, %r846;
	add.s32 	%r2630, %r2628, %r2629;
	mul.wide.u32 	%rd833, %r2630, 4;
	add.s64 	%rd834, %rd240, %rd833;
	ld.u32 	%r2631, [%rd834];
	setp.ne.s32 	%p1249, %r2631, 0;
	@%p1249 bra 	$L__BB0_1669;
	setp.eq.s32 	%p1250, %r4831, 1;
	setp.ne.s32 	%p1251, %r881, 11;
	and.pred  	%p1252, %p1250, %p1251;
	@%p1252 bra 	$L__BB0_1669;
	setp.eq.s32 	%p1253, %r881, 22;
	@%p1253 bra 	$L__BB0_1646;
	@%p1251 bra 	$L__BB0_1658;
$L__BB0_1646:
	add.s32 	%r2632, %r7, %r4772;
	add.s32 	%r4834, %r2632, 1;
	mov.b16 	%rs483, 0;
	mov.u32 	%r4833, %r846;
$L__BB0_1647:
	shl.b32 	%r2633, %r4834, 3;
	add.s32 	%r2634, %r2633, %r4833;
	mul.wide.u32 	%rd835, %r2634, 4;
	add.s64 	%rd836, %rd240, %rd835;
	ld.u32 	%r889, [%rd836+4];
	setp.eq.s32 	%p1255, %r889, 0;
	mov.b16 	%rs484, 0;
	@%p1255 bra 	$L__BB0_1655;
	and.b16  	%rs250, %rs483, 255;
	setp.ne.s16 	%p1256, %rs250, 0;
	@%p1256 bra 	$L__BB0_2264;
	mov.b32 	%r4835, 2;
	setp.eq.s32 	%p1257, %r889, 1;
	@%p1257 bra 	$L__BB0_1653;
	setp.eq.s32 	%p1258, %r889, 2;
	@%p1258 bra 	$L__BB0_1654;
	setp.eq.s32 	%p1259, %r889, 22;
	@%p1259 bra 	$L__BB0_1654;
	setp.eq.s32 	%p1260, %r889, 11;
	selp.u32 	%r4835, 1, 0, %p1260;
	bra.uni 	$L__BB0_1654;
$L__BB0_1653:
	mov.b32 	%r4835, 1;
$L__BB0_1654:
	setp.eq.s32 	%p1261, %r881, 2;
	setp.eq.s32 	%p1263, %r881, 11;
	selp.u32 	%r2637, 1, 0, %p1263;
	selp.b32 	%r2638, 2, %r2637, %p1253;
	selp.b32 	%r2639, 2, %r2638, %p1261;
	setp.eq.s32 	%p1264, %r4835, %r2639;
	mov.b16 	%rs484, 1;
	@%p1264 bra 	$L__BB0_2264;
$L__BB0_1655:
	add.s32 	%r4834, %r4834, 1;
	setp.eq.s32 	%p1265, %r4834, %r879;
	add.s32 	%r4833, %r4833, 1;
	mov.u16 	%rs483, %rs484;
	@%p1265 bra 	$L__BB0_1656;
	bra.uni 	$L__BB0_1647;
$L__BB0_1656:
	setp.eq.s32 	%p1266, %r881, 11;
	@%p1266 bra 	$L__BB0_1665;
	setp.eq.s32 	%p1267, %r881, 22;
	@%p1267 bra 	$L__BB0_1665;
$L__BB0_1658:
	add.s32 	%r2642, %r879, %r720;
	add.s32 	%r2643, %r4830, %r846;
	add.s32 	%r2644, %r2643, %r846;
	shr.u32 	%r2645, %r2644, 1;
	shl.b32 	%r2646, %r2642, 2;
	and.b32  	%r2647, %r2646, 56;
	add.s32 	%r2648, %r2647, %r2645;
	mul.wide.u32 	%rd839, %r2648, 4;
	add.s64 	%rd840, %rd240, %rd839;
	ld.u32 	%r894, [%rd840];
	setp.eq.s32 	%p1268, %r894, 0;
	@%p1268 bra 	$L__BB0_1669;
	mov.b32 	%r4836, 2;
	setp.eq.s32 	%p1269, %r894, 1;
	@%p1269 bra 	$L__BB0_1663;
	setp.eq.s32 	%p1270, %r894, 2;
	@%p1270 bra 	$L__BB0_1664;
	setp.eq.s32 	%p1271, %r894, 22;
	@%p1271 bra 	$L__BB0_1664;
	setp.eq.s32 	%p1272, %r894, 11;
	selp.u32 	%r4836, 1, 0, %p1272;
	bra.uni 	$L__BB0_1664;
$L__BB0_1663:
	mov.b32 	%r4836, 1;
$L__BB0_1664:
	selp.u32 	%r2651, 1, 0, %p1237;
	setp.eq.s32 	%p1274, %r881, 2;
	selp.b32 	%r2652, 2, %r2651, %p1274;
	setp.eq.s32 	%p1275, %r2652, %r4836;
	@%p1275 bra 	$L__BB0_1669;
$L__BB0_1665:
	mov.b32 	%r4837, 0;
	mov.u32 	%r4838, %r720;
	mov.u32 	%r4839, %r846;
$L__BB0_1666:
	shl.b32 	%r2654, %r4838, 3;
	add.s32 	%r2655, %r2654, %r4839;
	mul.wide.u32 	%rd841, %r2655, 4;
	add.s64 	%rd842, %rd240, %rd841;
	ld.u32 	%r2656, [%rd842];
	setp.ne.s32 	%p1276, %r2656, 0;
	selp.u32 	%r2657, 1, 0, %p1276;
	add.s32 	%r4837, %r4837, %r2657;
	add.s32 	%r4838, %r4838, 1;
	add.s32 	%r4839, %r4839, 1;
	setp.ne.s32 	%p1277, %r4838, %r879;
	@%p1277 bra 	$L__BB0_1666;
	setp.eq.s32 	%p1278, %r4837, 0;
	@%p1278 bra 	$L__BB0_1669;
	{ // callseq 88, 0
	.param .b64 param0;
	st.param.b64 	[param0], 32;
	.param .b64 retval0;
	call.uni (retval0), 
	malloc, 
	(
	param0
	);
	ld.param.b64 	%rd843, [retval0];
	} // callseq 88
	mov.b64 	%rd844, 0;
	st.u64 	[%rd843+16], %rd844;
	st.v2.u32 	[%rd843], {%r720, %r846};
	add.s32 	%r2658, %r4830, %r846;
	st.v2.u32 	[%rd843+8], {%r879, %r2658};
	st.u64 	[%rd843+24], %rd240;
	st.u64 	[%rd1515+16], %rd843;
	mov.u64 	%rd1515, %rd843;
$L__BB0_1669:
	sub.s32 	%r903, %r846, %r4830;
	ld.u32 	%r904, [%rd241];
	mov.b32 	%r4840, 2;
	setp.eq.s32 	%p1279, %r904, 1;
	@%p1279 bra 	$L__BB0_1673;
	setp.eq.s32 	%p1280, %r904, 2;
	@%p1280 bra 	$L__BB0_1674;
	setp.eq.s32 	%p1281, %r904, 22;
	@%p1281 bra 	$L__BB0_1674;
	setp.eq.s32 	%p1282, %r904, 11;
	selp.u32 	%r4840, 1, 0, %p1282;
	bra.uni 	$L__BB0_1674;
$L__BB0_1673:
	mov.b32 	%r4840, 1;
$L__BB0_1674:
	max.u32 	%r2661, %r879, %r903;
	setp.gt.u32 	%p1283, %r2661, 7;
	@%p1283 bra 	$L__BB0_1708;
	mov.b32 	%r4841, 2;
	@%p1279 bra 	$L__BB0_1679;
	setp.eq.s32 	%p1285, %r904, 2;
	@%p1285 bra 	$L__BB0_1680;
	setp.eq.s32 	%p1286, %r904, 22;
	@%p1286 bra 	$L__BB0_1680;
	setp.eq.s32 	%p1287, %r904, 11;
	selp.u32 	%r4841, 1, 0, %p1287;
	bra.uni 	$L__BB0_1680;
$L__BB0_1679:
	mov.b32 	%r4841, 1;
$L__BB0_1680:
	setp.eq.s32 	%p1288, %r4841, 0;
	setp.ne.s32 	%p1289, %r4841, %r4840;
	or.pred  	%p1290, %p1288, %p1289;
	@%p1290 bra 	$L__BB0_1708;
	shl.b32 	%r2664, %r879, 3;
	sub.s32 	%r2665, %r846, %r4830;
	add.s32 	%r2666, %r2664, %r2665;
	mul.wide.u32 	%rd845, %r2666, 4;
	add.s64 	%rd846, %rd240, %rd845;
	ld.u32 	%r2667, [%rd846];
	setp.ne.s32 	%p1291, %r2667, 0;
	@%p1291 bra 	$L__BB0_1708;
	setp.eq.s32 	%p1292, %r4840, 1;
	setp.ne.s32 	%p1293, %r904, 11;
	and.pred  	%p1294, %p1292, %p1293;
	@%p1294 bra 	$L__BB0_1708;
	setp.eq.s32 	%p1295, %r904, 22;
	@%p1295 bra 	$L__BB0_1685;
	@%p1293 bra 	$L__BB0_1697;
$L__BB0_1685:
	add.s32 	%r2668, %r7, %r4772;
	add.s32 	%r4843, %r2668, 1;
	mov.b16 	%rs485, 0;
	mov.u32 	%r4842, %r846;
$L__BB0_1686:
	shl.b32 	%r2669, %r4843, 3;
	cvt.u64.u32 	%rd847, %r2669;
	cvt.s64.s32 	%rd848, %r4842;
	add.s64 	%rd849, %rd847, %rd848;
	shl.b64 	%rd850, %rd849, 2;
	add.s64 	%rd851, %rd240, %rd850;
	ld.u32 	%r912, [%rd851+-4];
	setp.eq.s32 	%p1297, %r912, 0;
	mov.b16 	%rs486, 0;
	@%p1297 bra 	$L__BB0_1694;
	and.b16  	%rs254, %rs485, 255;
	setp.ne.s16 	%p1298, %rs254, 0;
	@%p1298 bra 	$L__BB0_2265;
	mov.b32 	%r4844, 2;
	setp.eq.s32 	%p1299, %r912, 1;
	@%p1299 bra 	$L__BB0_1692;
	setp.eq.s32 	%p1300, %r912, 2;
	@%p1300 bra 	$L__BB0_1693;
	setp.eq.s32 	%p1301, %r912, 22;
	@%p1301 bra 	$L__BB0_1693;
	setp.eq.s32 	%p1302, %r912, 11;
	selp.u32 	%r4844, 1, 0, %p1302;
	bra.uni 	$L__BB0_1693;
$L__BB0_1692:
	mov.b32 	%r4844, 1;
$L__BB0_1693:
	setp.eq.s32 	%p1303, %r904, 2;
	setp.eq.s32 	%p1305, %r904, 11;
	selp.u32 	%r2672, 1, 0, %p1305;
	selp.b32 	%r2673, 2, %r2672, %p1295;
	selp.b32 	%r2674, 2, %r2673, %p1303;
	setp.eq.s32 	%p1306, %r4844, %r2674;
	mov.b16 	%rs486, 1;
	@%p1306 bra 	$L__BB0_2265;
$L__BB0_1694:
	add.s32 	%r4843, %r4843, 1;
	setp.eq.s32 	%p1307, %r4843, %r879;
	add.s32 	%r4842, %r4842, -1;
	mov.u16 	%rs485, %rs486;
	@%p1307 bra 	$L__BB0_1695;
	bra.uni 	$L__BB0_1686;
$L__BB0_1695:
	setp.eq.s32 	%p1308, %r904, 11;
	@%p1308 bra 	$L__BB0_1704;
	setp.eq.s32 	%p1309, %r904, 22;
	@%p1309 bra 	$L__BB0_1704;
$L__BB0_1697:
	add.s32 	%r2677, %r879, %r720;
	sub.s32 	%r2678, %r846, %r4830;
	add.s32 	%r2679, %r2678, %r846;
	shr.u32 	%r2680, %r2679, 1;
	shl.b32 	%r2681, %r2677, 2;
	and.b32  	%r2682, %r2681, 56;
	add.s32 	%r2683, %r2682, %r2680;
	mul.wide.u32 	%rd854, %r2683, 4;
	add.s64 	%rd855, %rd240, %rd854;
	ld.u32 	%r917, [%rd855];
	setp.eq.s32 	%p1310, %r917, 0;
	@%p1310 bra 	$L__BB0_1708;
	mov.b32 	%r4845, 2;
	setp.eq.s32 	%p1311, %r917, 1;
	@%p1311 bra 	$L__BB0_1702;
	setp.eq.s32 	%p1312, %r917, 2;
	@%p1312 bra 	$L__BB0_1703;
	setp.eq.s32 	%p1313, %r917, 22;
	@%p1313 bra 	$L__BB0_1703;
	setp.eq.s32 	%p1314, %r917, 11;
	selp.u32 	%r4845, 1, 0, %p1314;
	bra.uni 	$L__BB0_1703;
$L__BB0_1702:
	mov.b32 	%r4845, 1;
$L__BB0_1703:
	selp.u32 	%r2686, 1, 0, %p1279;
	setp.eq.s32 	%p1316, %r904, 2;
	selp.b32 	%r2687, 2, %r2686, %p1316;
	setp.eq.s32 	%p1317, %r2687, %r4845;
	@%p1317 bra 	$L__BB0_1708;
$L__BB0_1704:
	mov.b32 	%r4846, 0;
	mov.u32 	%r4847, %r720;
	mov.u32 	%r4848, %r846;
$L__BB0_1705:
	shl.b32 	%r2689, %r4847, 3;
	add.s32 	%r2690, %r2689, %r4848;
	mul.wide.s32 	%rd856, %r2690, 4;
	add.s64 	%rd857, %rd240, %rd856;
	ld.u32 	%r2691, [%rd857];
	setp.ne.s32 	%p1318, %r2691, 0;
	selp.u32 	%r2692, 1, 0, %p1318;
	add.s32 	%r4846, %r4846, %r2692;
	add.s32 	%r4847, %r4847, 1;
	add.s32 	%r4848, %r4848, -1;
	setp.ne.s32 	%p1319, %r4847, %r879;
	@%p1319 bra 	$L__BB0_1705;
	setp.eq.s32 	%p1320, %r4846, 0;
	@%p1320 bra 	$L__BB0_1708;
	{ // callseq 90, 0
	.param .b64 param0;
	st.param.b64 	[param0], 32;
	.param .b64 retval0;
	call.uni (retval0), 
	malloc, 
	(
	param0
	);
	ld.param.b64 	%rd858, [retval0];
	} // callseq 90
	mov.b64 	%rd859, 0;
	st.u64 	[%rd858+16], %rd859;
	st.v2.u32 	[%rd858], {%r720, %r846};
	sub.s32 	%r2693, %r846, %r4830;
	st.v2.u32 	[%rd858+8], {%r879, %r2693};
	st.u64 	[%rd858+24], %rd240;
	st.u64 	[%rd1515+16], %rd858;
	mov.u64 	%rd1515, %rd858;
$L__BB0_1708:
	sub.s32 	%r926, %r720, %r4830;
	ld.u32 	%r927, [%rd241];
	mov.b32 	%r4849, 2;
	setp.eq.s32 	%p1321, %r927, 1;
	@%p1321 bra 	$L__BB0_1712;
	setp.eq.s32 	%p1322, %r927, 2;
	@%p1322 bra 	$L__BB0_1713;
	setp.eq.s32 	%p1323, %r927, 22;
	@%p1323 bra 	$L__BB0_1713;
	setp.eq.s32 	%p1324, %r927, 11;
	selp.u32 	%r4849, 1, 0, %p1324;
	bra.uni 	$L__BB0_1713;
$L__BB0_1712:
	mov.b32 	%r4849, 1;
$L__BB0_1713:
	add.s32 	%r2696, %r4830, %r846;
	max.u32 	%r2697, %r926, %r2696;
	setp.gt.u32 	%p1325, %r2697, 7;
	@%p1325 bra 	$L__BB0_1747;
	mov.b32 	%r4850, 2;
	@%p1321 bra 	$L__BB0_1718;
	setp.eq.s32 	%p1327, %r927, 2;
	@%p1327 bra 	$L__BB0_1719;
	setp.eq.s32 	%p1328, %r927, 22;
	@%p1328 bra 	$L__BB0_1719;
	setp.eq.s32 	%p1329, %r927, 11;
	selp.u32 	%r4850, 1, 0, %p1329;
	bra.uni 	$L__BB0_1719;
$L__BB0_1718:
	mov.b32 	%r4850, 1;
$L__BB0_1719:
	setp.eq.s32 	%p1330, %r4850, 0;
	setp.ne.s32 	%p1331, %r4850, %r4849;
	or.pred  	%p1332, %p1330, %p1331;
	@%p1332 bra 	$L__BB0_1747;
	shl.b32 	%r2700, %r926, 3;
	add.s32 	%r2701, %r4830, %r846;
	add.s32 	%r2702, %r2700, %r2701;
	mul.wide.u32 	%rd860, %r2702, 4;
	add.s64 	%rd861, %rd240, %rd860;
	ld.u32 	%r2703, [%rd861];
	setp.ne.s32 	%p1333, %r2703, 0;
	@%p1333 bra 	$L__BB0_1747;
	setp.eq.s32 	%p1334, %r4849, 2;
	setp.ne.s32 	%p1335, %r927, 22;
	and.pred  	%p1336, %p1334, %p1335;
	@%p1336 bra 	$L__BB0_1747;
	setp.eq.s32 	%p1337, %r927, 22;
	@%p1337 bra 	$L__BB0_1724;
	setp.ne.s32 	%p1338, %r927, 11;
	@%p1338 bra 	$L__BB0_1736;
$L__BB0_1724:
	add.s32 	%r2704, %r7, %r4772;
	add.s32 	%r4852, %r2704, -1;
	mov.b16 	%rs487, 0;
	mov.u32 	%r4851, %r846;
$L__BB0_1725:
	shl.b32 	%r2705, %r4852, 3;
	cvt.s64.s32 	%rd862, %r2705;
	cvt.u64.u32 	%rd863, %r4851;
	add.s64 	%rd864, %rd862, %rd863;
	shl.b64 	%rd865, %rd864, 2;
	add.s64 	%rd866, %rd240, %rd865;
	ld.u32 	%r935, [%rd866+4];
	setp.eq.s32 	%p1339, %r935, 0;
	mov.b16 	%rs488, 0;
	@%p1339 bra 	$L__BB0_1733;
	and.b16  	%rs258, %rs487, 255;
	setp.ne.s16 	%p1340, %rs258, 0;
	@%p1340 bra 	$L__BB0_2266;
	mov.b32 	%r4853, 2;
	setp.eq.s32 	%p1341, %r935, 1;
	@%p1341 bra 	$L__BB0_1731;
	setp.eq.s32 	%p1342, %r935, 2;
	@%p1342 bra 	$L__BB0_1732;
	setp.eq.s32 	%p1343, %r935, 22;
	@%p1343 bra 	$L__BB0_1732;
	setp.eq.s32 	%p1344, %r935, 11;
	selp.u32 	%r4853, 1, 0, %p1344;
	bra.uni 	$L__BB0_1732;
$L__BB0_1731:
	mov.b32 	%r4853, 1;
$L__BB0_1732:
	setp.eq.s32 	%p1345, %r927, 2;
	setp.eq.s32 	%p1347, %r927, 11;
	selp.u32 	%r2708, 1, 0, %p1347;
	selp.b32 	%r2709, 2, %r2708, %p1337;
	selp.b32 	%r2710, 2, %r2709, %p1345;
	setp.eq.s32 	%p1348, %r4853, %r2710;
	mov.b16 	%rs488, 1;
	@%p1348 bra 	$L__BB0_2266;
$L__BB0_1733:
	add.s32 	%r4852, %r4852, -1;
	setp.eq.s32 	%p1349, %r4852, %r926;
	add.s32 	%r4851, %r4851, 1;
	mov.u16 	%rs487, %rs488;
	@%p1349 bra 	$L__BB0_1734;
	bra.uni 	$L__BB0_1725;
$L__BB0_1734:
	setp.eq.s32 	%p1350, %r927, 11;
	@%p1350 bra 	$L__BB0_1743;
	setp.eq.s32 	%p1351, %r927, 22;
	@%p1351 bra 	$L__BB0_1743;
$L__BB0_1736:
	add.s32 	%r2713, %r926, %r720;
	add.s32 	%r2714, %r4830, %r846;
	add.s32 	%r2715, %r2714, %r846;
	shr.u32 	%r2716, %r2715, 1;
	shl.b32 	%r2717, %r2713, 2;
	and.b32  	%r2718, %r2717, 56;
	add.s32 	%r2719, %r2718, %r2716;
	mul.wide.u32 	%rd869, %r2719, 4;
	add.s64 	%rd870, %rd240, %rd869;
	ld.u32 	%r940, [%rd870];
	setp.eq.s32 	%p1352, %r940, 0;
	@%p1352 bra 	$L__BB0_1747;
	mov.b32 	%r4854, 2;
	setp.eq.s32 	%p1353, %r940, 1;
	@%p1353 bra 	$L__BB0_1741;
	setp.eq.s32 	%p1354, %r940, 2;
	@%p1354 bra 	$L__BB0_1742;
	setp.eq.s32 	%p1355, %r940, 22;
	@%p1355 bra 	$L__BB0_1742;
	setp.eq.s32 	%p1356, %r940, 11;
	selp.u32 	%r4854, 1, 0, %p1356;
	bra.uni 	$L__BB0_1742;
$L__BB0_1741:
	mov.b32 	%r4854, 1;
$L__BB0_1742:
	selp.u32 	%r2722, 1, 0, %p1321;
	setp.eq.s32 	%p1358, %r927, 2;
	selp.b32 	%r2723, 2, %r2722, %p1358;
	setp.eq.s32 	%p1359, %r2723, %r4854;
	@%p1359 bra 	$L__BB0_1747;
$L__BB0_1743:
	mov.b32 	%r4855, 0;
	mov.u32 	%r4856, %r720;
	mov.u32 	%r4857, %r846;
$L__BB0_1744:
	shl.b32 	%r2725, %r4856, 3;
	add.s32 	%r2726, %r2725, %r4857;
	mul.wide.s32 	%rd871, %r2726, 4;
	add.s64 	%rd872, %rd240, %rd871;
	ld.u32 	%r2727, [%rd872];
	setp.ne.s32 	%p1360, %r2727, 0;
	selp.u32 	%r2728, 1, 0, %p1360;
	add.s32 	%r4855, %r4855, %r2728;
	add.s32 	%r4856, %r4856, -1;
	add.s32 	%r4857, %r4857, 1;
	setp.ne.s32 	%p1361, %r4856, %r926;
	@%p1361 bra 	$L__BB0_1744;
	setp.eq.s32 	%p1362, %r4855, 0;
	@%p1362 bra 	$L__BB0_1747;
	{ // callseq 92, 0
	.param .b64 param0;
	st.param.b64 	[param0], 32;
	.param .b64 retval0;
	call.uni (retval0), 
	malloc, 
	(
	param0
	);
	ld.param.b64 	%rd873, [retval0];
	} // callseq 92
	mov.b64 	%rd874, 0;
	st.u64 	[%rd873+16], %rd874;
	st.v2.u32 	[%rd873], {%r720, %r846};
	add.s32 	%r2729, %r4830, %r846;
	st.v2.u32 	[%rd873+8], {%r926, %r2729};
	st.u64 	[%rd873+24], %rd240;
	st.u64 	[%rd1515+16], %rd873;
	mov.u64 	%rd1515, %rd873;
$L__BB0_1747:
	ld.u32 	%r949, [%rd241];
	mov.b32 	%r4858, 2;
	setp.eq.s32 	%p1363, %r949, 1;
	@%p1363 bra 	$L__BB0_1751;
	setp.eq.s32 	%p1364, %r949, 2;
	@%p1364 bra 	$L__BB0_1752;
	setp.eq.s32 	%p1365, %r949, 22;
	@%p1365 bra 	$L__BB0_1752;
	setp.eq.s32 	%p1366, %r949, 11;
	selp.u32 	%r4858, 1, 0, %p1366;
	bra.uni 	$L__BB0_1752;
$L__BB0_1751:
	mov.b32 	%r4858, 1;
$L__BB0_1752:
	sub.s32 	%r2732, %r846, %r4830;
	max.u32 	%r2733, %r926, %r2732;
	setp.gt.u32 	%p1367, %r2733, 7;
	@%p1367 bra 	$L__BB0_1786;
	mov.b32 	%r4859, 2;
	@%p1363 bra 	$L__BB0_1757;
	setp.eq.s32 	%p1369, %r949, 2;
	@%p1369 bra 	$L__BB0_1758;
	setp.eq.s32 	%p1370, %r949, 22;
	@%p1370 bra 	$L__BB0_1758;
	setp.eq.s32 	%p1371, %r949, 11;
	selp.u32 	%r4859, 1, 0, %p1371;
	bra.uni 	$L__BB0_1758;
$L__BB0_1757:
	mov.b32 	%r4859, 1;
$L__BB0_1758:
	setp.eq.s32 	%p1372, %r4859, 0;
	setp.ne.s32 	%p1373, %r4859, %r4858;
	or.pred  	%p1374, %p1372, %p1373;
	@%p1374 bra 	$L__BB0_1786;
	shl.b32 	%r2736, %r926, 3;
	sub.s32 	%r2737, %r846, %r4830;
	add.s32 	%r2738, %r2736, %r2737;
	mul.wide.u32 	%rd875, %r2738, 4;
	add.s64 	%rd876, %rd240, %rd875;
	ld.u32 	%r2739, [%rd876];
	setp.ne.s32 	%p1375, %r2739, 0;
	@%p1375 bra 	$L__BB0_1786;
	setp.eq.s32 	%p1376, %r4858, 2;
	setp.ne.s32 	%p1377, %r949, 22;
	and.pred  	%p1378, %p1376, %p1377;
	@%p1378 bra 	$L__BB0_1786;
	setp.eq.s32 	%p1379, %r949, 22;
	@%p1379 bra 	$L__BB0_1763;
	setp.ne.s32 	%p1380, %r949, 11;
	@%p1380 bra 	$L__BB0_1775;
$L__BB0_1763:
	add.s32 	%r2740, %r7, %r4772;
	add.s32 	%r4861, %r2740, -1;
	mov.b16 	%rs489, 0;
	mov.u32 	%r4860, %r846;
$L__BB0_1764:
	shl.b32 	%r2741, %r4861, 3;
	cvt.s64.s32 	%rd877, %r2741;
	cvt.s64.s32 	%rd878, %r4860;
	add.s64 	%rd879, %rd877, %rd878;
	shl.b64 	%rd880, %rd879, 2;
	add.s64 	%rd881, %rd240, %rd880;
	ld.u32 	%r957, [%rd881+-4];
	setp.eq.s32 	%p1381, %r957, 0;
	mov.b16 	%rs490, 0;
	@%p1381 bra 	$L__BB0_1772;
	and.b16  	%rs262, %rs489, 255;
	setp.ne.s16 	%p1382, %rs262, 0;
	@%p1382 bra 	$L__BB0_2267;
	mov.b32 	%r4862, 2;
	setp.eq.s32 	%p1383, %r957, 1;
	@%p1383 bra 	$L__BB0_1770;
	setp.eq.s32 	%p1384, %r957, 2;
	@%p1384 bra 	$L__BB0_1771;
	setp.eq.s32 	%p1385, %r957, 22;
	@%p1385 bra 	$L__BB0_1771;
	setp.eq.s32 	%p1386, %r957, 11;
	selp.u32 	%r4862, 1, 0, %p1386;
	bra.uni 	$L__BB0_1771;
$L__BB0_1770:
	mov.b32 	%r4862, 1;
$L__BB0_1771:
	setp.eq.s32 	%p1387, %r949, 2;
	setp.eq.s32 	%p1389, %r949, 11;
	selp.u32 	%r2744, 1, 0, %p1389;
	selp.b32 	%r2745, 2, %r2744, %p1379;
	selp.b32 	%r2746, 2, %r2745, %p1387;
	setp.eq.s32 	%p1390, %r4862, %r2746;
	mov.b16 	%rs490, 1;
	@%p1390 bra 	$L__BB0_2267;
$L__BB0_1772:
	add.s32 	%r4861, %r4861, -1;
	setp.eq.s32 	%p1391, %r4861, %r926;
	add.s32 	%r4860, %r4860, -1;
	mov.u16 	%rs489, %rs490;
	@%p1391 bra 	$L__BB0_1773;
	bra.uni 	$L__BB0_1764;
$L__BB0_1773:
	setp.eq.s32 	%p1392, %r949, 11;
	@%p1392 bra 	$L__BB0_1782;
	setp.eq.s32 	%p1393, %r949, 22;
	@%p1393 bra 	$L__BB0_1782;
$L__BB0_1775:
	add.s32 	%r2749, %r926, %r720;
	sub.s32 	%r2750, %r846, %r4830;
	add.s32 	%r2751, %r2750, %r846;
	shr.u32 	%r2752, %r2751, 1;
	shl.b32 	%r2753, %r2749, 2;
	and.b32  	%r2754, %r2753, 56;
	add.s32 	%r2755, %r2754, %r2752;
	mul.wide.u32 	%rd884, %r2755, 4;
	add.s64 	%rd885, %rd240, %rd884;
	ld.u32 	%r962, [%rd885];
	setp.eq.s32 	%p1394, %r962, 0;
	@%p1394 bra 	$L__BB0_1786;
	mov.b32 	%r4863, 2;
	setp.eq.s32 	%p1395, %r962, 1;
	@%p1395 bra 	$L__BB0_1780;
	setp.eq.s32 	%p1396, %r962, 2;
	@%p1396 bra 	$L__BB0_1781;
	setp.eq.s32 	%p1397, %r962, 22;
	@%p1397 bra 	$L__BB0_1781;
	setp.eq.s32 	%p1398, %r962, 11;
	selp.u32 	%r4863, 1, 0, %p1398;
	bra.uni 	$L__BB0_1781;
$L__BB0_1780:
	mov.b32 	%r4863, 1;
$L__BB0_1781:
	selp.u32 	%r2758, 1, 0, %p1363;
	setp.eq.s32 	%p1400, %r949, 2;
	selp.b32 	%r2759, 2, %r2758, %p1400;
	setp.eq.s32 	%p1401, %r2759, %r4863;
	@%p1401 bra 	$L__BB0_1786;
$L__BB0_1782:
	mov.b32 	%r4864, 0;
	mov.u32 	%r4865, %r720;
	mov.u32 	%r4866, %r846;
$L__BB0_1783:
	shl.b32 	%r2761, %r4865, 3;
	add.s32 	%r2762, %r2761, %r4866;
	mul.wide.s32 	%rd886, %r2762, 4;
	add.s64 	%rd887, %rd240, %rd886;
	ld.u32 	%r2763, [%rd887];
	setp.ne.s32 	%p1402, %r2763, 0;
	selp.u32 	%r2764, 1, 0, %p1402;
	add.s32 	%r4864, %r4864, %r2764;
	add.s32 	%r4865, %r4865, -1;
	add.s32 	%r4866, %r4866, -1;
	setp.ne.s32 	%p1403, %r4865, %r926;
	@%p1403 bra 	$L__BB0_1783;
	setp.eq.s32 	%p1404, %r4864, 0;
	@%p1404 bra 	$L__BB0_1786;
	{ // callseq 94, 0
	.param .b64 param0;
	st.param.b64 	[param0], 32;
	.param .b64 retval0;
	call.uni (retval0), 
	malloc, 
	(
	param0
	);
	ld.param.b64 	%rd888, [retval0];
	} // callseq 94
	mov.b64 	%rd889, 0;
	st.u64 	[%rd888+16], %rd889;
	st.v2.u32 	[%rd888], {%r720, %r846};
	sub.s32 	%r2765, %r846, %r4830;
	st.v2.u32 	[%rd888+8], {%r926, %r2765};
	st.u64 	[%rd888+24], %rd240;
	st.u64 	[%rd1515+16], %rd888;
	mov.u64 	%rd1515, %rd888;
$L__BB0_1786:
	add.s32 	%r4830, %r4830, 1;
	setp.ne.s32 	%p1405, %r4830, 8;
	@%p1405 bra 	$L__BB0_1630;
$L__BB0_1787:
	ld.u64 	%rd1518, [%rd1515+16];
	setp.eq.s64 	%p1406, %rd1518, 0;
	@%p1406 bra 	$L__BB0_1789;
$L__BB0_1788:
	mov.u64 	%rd1515, %rd1518;
	ld.u64 	%rd1518, [%rd1515+16];
	setp.ne.s64 	%p1407, %rd1518, 0;
	@%p1407 bra 	$L__BB0_1788;
$L__BB0_1789:
	ld.u64 	%rd264, [%rd1517+16];
	{ // callseq 95, 0
	.param .b64 param0;
	st.param.b64 	[param0], %rd1517;
	call.uni 
	free, 
	(
	param0
	);
	} // callseq 95
	setp.ne.s64 	%p1408, %rd264, 0;
	mov.u64 	%rd1517, %rd264;
	@%p1408 bra 	$L__BB0_1787;
$L__BB0_1790:
	sub.s32 	%r972, %r7, %r4772;
	ld.u64 	%rd890, [%rd1543+288];
	setp.eq.s64 	%p1409, %rd890, 0;
	selp.b64 	%rd266, %rd1543, %rd890, %p1409;
	mul.wide.u32 	%rd891, %r9, 4;
	add.s64 	%rd892, %rd266, %rd891;
	ld.u32 	%r973, [%rd892];
	mov.b32 	%r4867, 2;
	setp.eq.s32 	%p1410, %r973, 1;
	@%p1410 bra 	$L__BB0_1794;
	setp.eq.s32 	%p1411, %r973, 2;
	@%p1411 bra 	$L__BB0_1795;
	setp.eq.s32 	%p1412, %r973, 22;
	@%p1412 bra 	$L__BB0_1795;
	setp.eq.s32 	%p1413, %r973, 11;
	selp.u32 	%r4867, 1, 0, %p1413;
	bra.uni 	$L__BB0_1795;
$L__BB0_1794:
	mov.b32 	%r4867, 1;
$L__BB0_1795:
	max.u32 	%r2768, %r972, %r721;
	setp.gt.u32 	%p1414, %r2768, 7;
	@%p1414 bra 	$L__BB0_2006;
	mov.b32 	%r4868, 2;
	setp.eq.s32 	%p1415, %r973, 1;
	@%p1415 bra 	$L__BB0_1800;
	setp.eq.s32 	%p1416, %r973, 2;
	@%p1416 bra 	$L__BB0_1801;
	setp.eq.s32 	%p1417, %r973, 22;
	@%p1417 bra 	$L__BB0_1801;
	setp.eq.s32 	%p1418, %r973, 11;
	selp.u32 	%r4868, 1, 0, %p1418;
	bra.uni 	$L__BB0_1801;
$L__BB0_1800:
	mov.b32 	%r4868, 1;
$L__BB0_1801:
	setp.eq.s32 	%p1419, %r4868, 0;
	setp.ne.s32 	%p1420, %r4868, %r4867;
	or.pred  	%p1421, %p1419, %p1420;
	@%p1421 bra 	$L__BB0_2006;
	shl.b32 	%r2771, %r972, 3;
	add.s32 	%r978, %r2771, %r721;
	mul.wide.u32 	%rd893, %r978, 4;
	add.s64 	%rd267, %rd266, %rd893;
	ld.u32 	%r2772, [%rd267];
	setp.ne.s32 	%p1422, %r2772, 0;
	@%p1422 bra 	$L__BB0_2006;
	setp.ne.s32 	%p1423, %r4772, 0;
	setp.eq.s32 	%p1424, %r4867, 2;
	setp.ne.s32 	%p1425, %r973, 22;
	and.pred  	%p1426, %p1423, %p1425;
	and.pred  	%p1427, %p1426, %p1424;
	@%p1427 bra 	$L__BB0_2006;
	setp.eq.s32 	%p1428, %r973, 22;
	@%p1428 bra 	$L__BB0_1806;
	setp.ne.s32 	%p1429, %r973, 11;
	@%p1429 bra 	$L__BB0_1818;
$L__BB0_1806:
	setp.eq.s32 	%p1430, %r4772, 0;
	selp.b32 	%r979, 1, -1, %p1430;
	add.s32 	%r4870, %r7, %r979;
	setp.eq.s32 	%p1431, %r4870, %r972;
	@%p1431 bra 	$L__BB0_1817;
	setp.eq.s32 	%p1432, %r973, 11;
	selp.u32 	%r2773, 1, 0, %p1432;
	setp.eq.s32 	%p1433, %r973, 2;
	setp.eq.s32 	%p1434, %r973, 22;
	selp.b32 	%r2774, 2, %r2773, %p1434;
	selp.b32 	%r981, 2, %r2774, %p1433;
	mov.b16 	%rs492, 0;
	mov.u32 	%r4869, %r8;
$L__BB0_1808:
	add.s32 	%r4869, %r4869, %r979;
	shl.b32 	%r2775, %r4870, 3;
	add.s32 	%r2776, %r2775, %r4869;
	mul.wide.s32 	%rd894, %r2776, 4;
	add.s64 	%rd895, %rd266, %rd894;
	ld.u32 	%r985, [%rd895];
	setp.eq.s32 	%p1435, %r985, 0;
	mov.b16 	%rs493, 0;
	@%p1435 bra 	$L__BB0_1816;
	and.b16  	%rs267, %rs492, 255;
	setp.ne.s16 	%p1436, %rs267, 0;
	@%p1436 bra 	$L__BB0_2268;
	mov.b32 	%r4871, 2;
	setp.eq.s32 	%p1437, %r985, 1;
	@%p1437 bra 	$L__BB0_1814;
	setp.eq.s32 	%p1438, %r985, 2;
	@%p1438 bra 	$L__BB0_1815;
	setp.eq.s32 	%p1439, %r985, 22;
	@%p1439 bra 	$L__BB0_1815;
	setp.eq.s32 	%p1440, %r985, 11;
	selp.u32 	%r4871, 1, 0, %p1440;
	bra.uni 	$L__BB0_1815;
$L__BB0_1814:
	mov.b32 	%r4871, 1;
$L__BB0_1815:
	setp.eq.s32 	%p1441, %r4871, %r981;
	mov.b16 	%rs493, 1;
	@%p1441 bra 	$L__BB0_2268;
$L__BB0_1816:
	add.s32 	%r4870, %r4870, %r979;
	setp.eq.s32 	%p1442, %r4870, %r972;
	mov.u16 	%rs492, %rs493;
	@%p1442 bra 	$L__BB0_1817;
	bra.uni 	$L__BB0_1808;
$L__BB0_1817:
	setp.eq.s32 	%p1443, %r973, 22;
	@%p1443 bra 	$L__BB0_1826;
$L__BB0_1818:
	setp.eq.s32 	%p1444, %r973, 11;
	setp.lt.u32 	%p1445, %r4772, 2;
	or.pred  	%p1446, %p1444, %p1445;
	@%p1446 bra 	$L__BB0_1826;
	add.s32 	%r2781, %r972, %r7;
	add.s32 	%r2782, %r721, %r8;
	shr.u32 	%r2783, %r2782, 1;
	shl.b32 	%r2784, %r2781, 2;
	and.b32  	%r2785, %r2784, 56;
	add.s32 	%r2786, %r2785, %r2783;
	mul.wide.u32 	%rd898, %r2786, 4;
	add.s64 	%rd899, %rd266, %rd898;
	ld.u32 	%r989, [%rd899];
	setp.eq.s32 	%p1447, %r989, 0;
	@%p1447 bra 	$L__BB0_2006;
	mov.b32 	%r4872, 2;
	setp.eq.s32 	%p1448, %r989, 1;
	@%p1448 bra 	$L__BB0_1824;
	setp.eq.s32 	%p1449, %r989, 2;
	@%p1449 bra 	$L__BB0_1825;
	setp.eq.s32 	%p1450, %r989, 22;
	@%p1450 bra 	$L__BB0_1825;
	setp.eq.s32 	%p1451, %r989, 11;
	selp.u32 	%r4872, 1, 0, %p1451;
	bra.uni 	$L__BB0_1825;
$L__BB0_1824:
	mov.b32 	%r4872, 1;
$L__BB0_1825:
	setp.eq.s32 	%p1452, %r973, 1;
	selp.u32 	%r2789, 1, 0, %p1452;
	setp.eq.s32 	%p1453, %r973, 2;
	selp.b32 	%r2790, 2, %r2789, %p1453;
	setp.eq.s32 	%p1454, %r2790, %r4872;
	@%p1454 bra 	$L__BB0_2006;
$L__BB0_1826:
	and.b16  	%rs269, %rs514, 255;
	setp.ne.s16 	%p1455, %rs269, 0;
	@%p1455 bra 	$L__BB0_1828;
	{ // callseq 98, 0
	.param .b64 param0;
	st.param.b64 	[param0], 320;
	.param .b64 retval0;
	call.uni (retval0), 
	malloc, 
	(
	param0
	);
	ld.param.b64 	%rd905, [retval0];
	} // callseq 98
	mov.b64 	%rd907, 0;
	st.u64 	[%rd905+264], %rd907;
	st.u64 	[%rd905+272], %rd907;
	st.u64 	[%rd905+280], %rd907;
	mov.b32 	%r2793, 1000000000;
	mov.b32 	%r2794, -1000000000;
	st.v2.u32 	[%rd905+304], {%r2794, %r2793};
	st.u64 	[%rd1543+264], %rd905;
	st.u64 	[%rd905+288], %rd1543;
	ld.u64 	%rd908, [%rd1543+264];
	st.u64 	[%rd908+280], %rd907;
	ld.u64 	%rd1543, [%rd1543+264];
	bra.uni 	$L__BB0_1829;
$L__BB0_1828:
	{ // callseq 97, 0
	.param .b64 param0;
	st.param.b64 	[param0], 320;
	.param .b64 retval0;
	call.uni (retval0), 
	malloc, 
	(
	param0
	);
	ld.param.b64 	%rd900, [retval0];
	} // callseq 97
	mov.b64 	%rd902, 0;
	st.u64 	[%rd900+264], %rd902;
	st.u64 	[%rd900+272], %rd902;
	st.u64 	[%rd900+280], %rd902;
	st.u64 	[%rd900+288], %rd902;
	mov.b32 	%r2791, 1000000000;
	mov.b32 	%r2792, -1000000000;
	st.v2.u32 	[%rd900+304], {%r2792, %r2791};
	st.u64 	[%rd1543+272], %rd900;
	ld.u64 	%rd903, [%rd1543+288];
	st.u64 	[%rd900+288], %rd903;
	ld.u64 	%rd904, [%rd1543+272];
	st.u64 	[%rd904+280], %rd1543;
	ld.u64 	%rd1543, [%rd1543+272];
$L__BB0_1829:
	ld.u64 	%rd909, [%rd1543+288];
	ld.u8 	%rs270, [%rd909+296];
	setp.eq.s16 	%p1456, %rs270, 0;
	selp.u16 	%rs271, 1, 0, %p1456;
	st.u8 	[%rd1543+296], %rs271;
	mov.b32 	%r2795, 1000000000;
	mov.b32 	%r2796, -1000000000;
	st.v2.u32 	[%rd1543+304], {%r2796, %r2795};
	mov.b32 	%r2797, 0;
	st.u32 	[%rd1543+256], %r2797;
	mov.b64 	%rd910, 0;
	st.u64 	[%rd1543+264], %rd910;
	st.u64 	[%rd1543+272], %rd910;
	ld.u32 	%r2798, [%rd909];
	st.u32 	[%rd1543], %r2798;
	ld.u32 	%r2799, [%rd909+4];
	st.u32 	[%rd1543+4], %r2799;
	ld.u32 	%r2800, [%rd909+8];
	st.u32 	[%rd1543+8], %r2800;
	ld.u32 	%r2801, [%rd909+12];
	st.u32 	[%rd1543+12], %r2801;
	ld.u32 	%r2802, [%rd909+16];
	st.u32 	[%rd1543+16], %r2802;
	ld.u32 	%r2803, [%rd909+20];
	st.u32 	[%rd1543+20], %r2803;
	ld.u32 	%r2804, [%rd909+24];
	st.u32 	[%rd1543+24], %r2804;
	ld.u32 	%r2805, [%rd909+28];
	st.u32 	[%rd1543+28], %r2805;
	ld.u32 	%r2806, [%rd909+32];
	st.u32 	[%rd1543+32], %r2806;
	ld.u32 	%r2807, [%rd909+36];
	st.u32 	[%rd1543+36], %r2807;
	ld.u32 	%r2808, [%rd909+40];
	st.u32 	[%rd1543+40], %r2808;
	ld.u32 	%r2809, [%rd909+44];
	st.u32 	[%rd1543+44], %r2809;
	ld.u32 	%r2810, [%rd909+48];
	st.u32 	[%rd1543+48], %r2810;
	ld.u32 	%r2811, [%rd909+52];
	st.u32 	[%rd1543+52], %r2811;
	ld.u32 	%r2812, [%rd909+56];
	st.u32 	[%rd1543+56], %r2812;
	ld.u32 	%r2813, [%rd909+60];
	st.u32 	[%rd1543+60], %r2813;
	ld.u32 	%r2814, [%rd909+64];
	st.u32 	[%rd1543+64], %r2814;
	ld.u32 	%r2815, [%rd909+68];
	st.u32 	[%rd1543+68], %r2815;
	ld.u32 	%r2816, [%rd909+72];
	st.u32 	[%rd1543+72], %r2816;
	ld.u32 	%r2817, [%rd909+76];
	st.u32 	[%rd1543+76], %r2817;
	ld.u32 	%r2818, [%rd909+80];
	st.u32 	[%rd1543+80], %r2818;
	ld.u32 	%r2819, [%rd909+84];
	st.u32 	[%rd1543+84], %r2819;
	ld.u32 	%r2820, [%rd909+88];
	st.u32 	[%rd1543+88], %r2820;
	ld.u32 	%r2821, [%rd909+92];
	st.u32 	[%rd1543+92], %r2821;
	ld.u32 	%r2822, [%rd909+96];
	st.u32 	[%rd1543+96], %r2822;
	ld.u32 	%r2823, [%rd909+100];
	st.u32 	[%rd1543+100], %r2823;
	ld.u32 	%r2824, [%rd909+104];
	st.u32 	[%rd1543+104], %r2824;
	ld.u32 	%r2825, [%rd909+108];
	st.u32 	[%rd1543+108], %r2825;
	ld.u32 	%r2826, [%rd909+112];
	st.u32 	[%rd1543+112], %r2826;
	ld.u32 	%r2827, [%rd909+116];
	st.u32 	[%rd1543+116], %r2827;
	ld.u32 	%r2828, [%rd909+120];
	st.u32 	[%rd1543+120], %r2828;
	ld.u32 	%r2829, [%rd909+124];
	st.u32 	[%rd1543+124], %r2829;
	ld.u32 	%r2830, [%rd909+128];
	st.u32 	[%rd1543+128], %r2830;
	ld.u32 	%r2831, [%rd909+132];
	st.u32 	[%rd1543+132], %r2831;
	ld.u32 	%r2832, [%rd909+136];
	st.u32 	[%rd1543+136], %r2832;
	ld.u32 	%r2833, [%rd909+140];
	st.u32 	[%rd1543+140], %r2833;
	ld.u32 	%r2834, [%rd909+144];
	st.u32 	[%rd1543+144], %r2834;
	ld.u32 	%r2835, [%rd909+148];
	st.u32 	[%rd1543+148], %r2835;
	ld.u32 	%r2836, [%rd909+152];
	st.u32 	[%rd1543+152], %r2836;
	ld.u32 	%r2837, [%rd909+156];
	st.u32 	[%rd1543+156], %r2837;
	ld.u32 	%r2838, [%rd909+160];
	st.u32 	[%rd1543+160], %r2838;
	ld.u32 	%r2839, [%rd909+164];
	st.u32 	[%rd1543+164], %r2839;
	ld.u32 	%r2840, [%rd909+168];
	st.u32 	[%rd1543+168], %r2840;
	ld.u32 	%r2841, [%rd909+172];
	st.u32 	[%rd1543+172], %r2841;
	ld.u32 	%r2842, [%rd909+176];
	st.u32 	[%rd1543+176], %r2842;
	ld.u32 	%r2843, [%rd909+180];
	st.u32 	[%rd1543+180], %r2843;
	ld.u32 	%r2844, [%rd909+184];
	st.u32 	[%rd1543+184], %r2844;
	ld.u32 	%r2845, [%rd909+188];
	st.u32 	[%rd1543+188], %r2845;
	ld.u32 	%r2846, [%rd909+192];
	st.u32 	[%rd1543+192], %r2846;
	ld.u32 	%r2847, [%rd909+196];
	st.u32 	[%rd1543+196], %r2847;
	ld.u32 	%r2848, [%rd909+200];
	st.u32 	[%rd1543+200], %r2848;
	ld.u32 	%r2849, [%rd909+204];
	st.u32 	[%rd1543+204], %r2849;
	ld.u32 	%r2850, [%rd909+208];
	st.u32 	[%rd1543+208], %r2850;
	ld.u32 	%r2851, [%rd909+212];
	st.u32 	[%rd1543+212], %r2851;
	ld.u32 	%r2852, [%rd909+216];
	st.u32 	[%rd1543+216], %r2852;
	ld.u32 	%r2853, [%rd909+220];
	st.u32 	[%rd1543+220], %r2853;
	ld.u32 	%r2854, [%rd909+224];
	st.u32 	[%rd1543+224], %r2854;
	ld.u32 	%r2855, [%rd909+228];
	st.u32 	[%rd1543+228], %r2855;
	ld.u32 	%r2856, [%rd909+232];
	st.u32 	[%rd1543+232], %r2856;
	ld.u32 	%r2857, [%rd909+236];
	st.u32 	[%rd1543+236], %r2857;
	ld.u32 	%r2858, [%rd909+240];
	st.u32 	[%rd1543+240], %r2858;
	ld.u32 	%r2859, [%rd909+244];
	st.u32 	[%rd1543+244], %r2859;
	ld.u32 	%r2860, [%rd909+248];
	st.u32 	[%rd1543+248], %r2860;
	ld.u32 	%r2861, [%rd909+252];
	st.u32 	[%rd1543+252], %r2861;
	ld.u32 	%r2862, [%rd909+256];
	add.s32 	%r2863, %r2862, 1;
	st.u32 	[%rd909+256], %r2863;
	mul.wide.u32 	%rd911, %r9, 4;
	add.s64 	%rd912, %rd1543, %rd911;
	ld.u32 	%r2864, [%rd912];
	mul.wide.u32 	%rd913, %r978, 4;
	add.s64 	%rd271, %rd1543, %rd913;
	st.u32 	[%rd271], %r2864;
	st.u32 	[%rd912], %r2797;
	setp.eq.s32 	%p1457, %r972, 7;
	@%p1457 bra 	$L__BB0_1831;
	setp.ne.s32 	%p1458, %r972, 0;
	@%p1458 bra 	$L__BB0_1839;
$L__BB0_1831:
	ld.u32 	%r992, [%rd271];
	add.s32 	%r2865, %r992, -1;
	setp.gt.u32 	%p1459, %r2865, 1;
	@%p1459 bra 	$L__BB0_1839;
	setp.eq.s32 	%p1460, %r972, 7;
	@%p1460 bra 	$L__BB0_1835;
	setp.ne.s32 	%p1461, %r972, 0;
	@%p1461 bra 	$L__BB0_1836;
	mul.wide.u32 	%rd916, %r721, 4;
	add.s64 	%rd917, %rd1543, %rd916;
	ld.u32 	%r2867, [%rd917];
	setp.eq.s32 	%p1463, %r2867, 2;
	@%p1463 bra 	$L__BB0_1839;
	bra.uni 	$L__BB0_1836;
$L__BB0_1835:
	mul.wide.u32 	%rd914, %r721, 4;
	add.s64 	%rd915, %rd1543, %rd914;
	ld.u32 	%r2866, [%rd915+224];
	setp.eq.s32 	%p1462, %r2866, 1;
	@%p1462 bra 	$L__BB0_1839;
$L__BB0_1836:
	setp.ne.s32 	%p1464, %r992, 1;
	@%p1464 bra 	$L__BB0_1838;
	mov.b32 	%r2869, 11;
	st.u32 	[%rd271], %r2869;
	bra.uni 	$L__BB0_1839;
$L__BB0_1838:
	mov.b32 	%r2868, 22;
	st.u32 	[%rd271], %r2868;
$L__BB0_1839:
	setp.eq.s32 	%p1465, %r4772, 0;
	mov.b16 	%rs514, 1;
	@%p1465 bra 	$L__BB0_2006;
	mov.b32 	%r4876, 0;
	mov.u32 	%r4874, %r972;
	mov.u32 	%r4875, %r721;
$L__BB0_1841:
	shl.b32 	%r2871, %r4874, 3;
	add.s32 	%r2872, %r2871, %r4875;
	mul.wide.u32 	%rd918, %r2872, 4;
	add.s64 	%rd272, %rd266, %rd918;
	ld.u32 	%r2873, [%rd272];
	setp.eq.s32 	%p1466, %r2873, 0;
	@%p1466 bra 	$L__BB0_1843;
	mov.b32 	%r2874, 0;
	st.u32 	[%rd272], %r2874;
	add.s32 	%r4876, %r4876, 1;
$L__BB0_1843:
	add.s32 	%r4874, %r4874, 1;
	add.s32 	%r4875, %r4875, 1;
	setp.ne.s32 	%p1467, %r4874, %r7;
	@%p1467 bra 	$L__BB0_1841;
	setp.lt.s32 	%p1468, %r4876, 1;
	@%p1468 bra 	$L__BB0_2006;
	add.s32 	%r2876, %r972, 1;
	add.s32 	%r2877, %r721, 1;
	{ // callseq 99, 0
	.param .b64 param0;
	st.param.b64 	[param0], 32;
	.param .b64 retval0;
	call.uni (retval0), 
	malloc, 
	(
	param0
	);
	ld.param.b64 	%rd1528, [retval0];
	} // callseq 99
	mov.b64 	%rd920, 0;
	st.u64 	[%rd1528+16], %rd920;
	st.v2.u32 	[%rd1528], {%r972, %r721};
	st.v2.u32 	[%rd1528+8], {%r2876, %r2877};
	st.u64 	[%rd1528+24], %rd1543;
	add.s32 	%r1004, %r972, -1;
	{ // callseq 100, 0
	.param .b64 param0;
	st.param.b64 	[param0], 32;
	.param .b64 retval0;
	call.uni (retval0), 
	malloc, 
	(
	param0
	);
	ld.param.b64 	%rd921, [retval0];
	} // callseq 100
	st.u64 	[%rd921+16], %rd920;
	st.v2.u32 	[%rd921], {%r972, %r721};
	st.v2.u32 	[%rd921+8], {%r1004, %r2877};
	st.u64 	[%rd921+24], %rd1543;
	st.u64 	[%rd1528+16], %rd921;
	add.s32 	%r2878, %r721, -1;
	{ // callseq 101, 0
	.param .b64 param0;
	st.param.b64 	[param0], 32;
	.param .b64 retval0;
	call.uni (retval0), 
	malloc, 
	(
	param0
	);
	ld.param.b64 	%rd923, [retval0];
	} // callseq 101
	st.u64 	[%rd923+16], %rd920;
	st.v2.u32 	[%rd923], {%r972, %r721};
	st.v2.u32 	[%rd923+8], {%r2876, %r2878};
	st.u64 	[%rd923+24], %rd1543;
	st.u64 	[%rd921+16], %rd923;
	{ // callseq 102, 0
	.param .b64 param0;
	st.param.b64 	[param0], 32;
	.param .b64 retval0;
	call.uni (retval0), 
	malloc, 
	(
	param0
	);
	ld.param.b64 	%rd1526, [retval0];
	} // callseq 102
	st.u64 	[%rd1526+16], %rd920;
	st.v2.u32 	[%rd1526], {%r972, %r721};
	st.v2.u32 	[%rd1526+8], {%r1004, %r2878};
	st.u64 	[%rd1526+24], %rd1543;
	st.u64 	[%rd923+16], %rd1526;
	mov.b32 	%r4877, 2;
$L__BB0_1846:
	add.s32 	%r1006, %r4877, %r972;
	add.s32 	%r1007, %r4877, %r721;
	ld.u32 	%r1008, [%rd267];
	mov.b32 	%r4878, 2;
	setp.eq.s32 	%p1469, %r1008, 1;
	@%p1469 bra 	$L__BB0_1850;
	setp.eq.s32 	%p1470, %r1008, 2;
	@%p1470 bra 	$L__BB0_1851;
	setp.eq.s32 	%p1471, %r1008, 22;
	@%p1471 bra 	$L__BB0_1851;
	setp.eq.s32 	%p1472, %r1008, 11;
	selp.u32 	%r4878, 1, 0, %p1472;
	bra.uni 	$L__BB0_1851;
$L__BB0_1850:
	mov.b32 	%r4878, 1;
$L__BB0_1851:
	max.u32 	%r2881, %r1006, %r1007;
	setp.gt.u32 	%p1473, %r2881, 7;
	@%p1473 bra 	$L__BB0_1885;
	mov.b32 	%r4879, 2;
	@%p1469 bra 	$L__BB0_1856;
	setp.eq.s32 	%p1475, %r1008, 2;
	@%p1475 bra 	$L__BB0_1857;
	setp.eq.s32 	%p1476, %r1008, 22;
	@%p1476 bra 	$L__BB0_1857;
	setp.eq.s32 	%p1477, %r1008, 11;
	selp.u32 	%r4879, 1, 0, %p1477;
	bra.uni 	$L__BB0_1857;
$L__BB0_1856:
	mov.b32 	%r4879, 1;
$L__BB0_1857:
	setp.eq.s32 	%p1478, %r4879, 0;
	setp.ne.s32 	%p1479, %r4879, %r4878;
	or.pred  	%p1480, %p1478, %p1479;
	@%p1480 bra 	$L__BB0_1885;
	shl.b32 	%r2884, %r1006, 3;
	add.s32 	%r2885, %r4877, %r721;
	add.s32 	%r2886, %r2884, %r2885;
	mul.wide.u32 	%rd926, %r2886, 4;
	add.s64 	%rd927, %rd266, %rd926;
	ld.u32 	%r2887, [%rd927];
	setp.ne.s32 	%p1481, %r2887, 0;
	@%p1481 bra 	$L__BB0_1885;
	setp.eq.s32 	%p1482, %r4878, 1;
	setp.ne.s32 	%p1483, %r1008, 11;
	and.pred  	%p1484, %p1482, %p1483;
	@%p1484 bra 	$L__BB0_1885;
	setp.eq.s32 	%p1485, %r1008, 22;
	@%p1485 bra 	$L__BB0_1862;
	@%p1483 bra 	$L__BB0_1874;
$L__BB0_1862:
	add.s32 	%r4881, %r972, 1;
	mov.b16 	%rs494, 0;
	mov.u32 	%r4880, %r721;
$L__BB0_1863:
	shl.b32 	%r2888, %r4881, 3;
	add.s32 	%r2889, %r2888, %r4880;
	mul.wide.u32 	%rd928, %r2889, 4;
	add.s64 	%rd929, %rd266, %rd928;
	ld.u32 	%r1016, [%rd929+4];
	setp.eq.s32 	%p1487, %r1016, 0;
	mov.b16 	%rs495, 0;
	@%p1487 bra 	$L__BB0_1871;
	and.b16  	%rs276, %rs494, 255;
	setp.ne.s16 	%p1488, %rs276, 0;
	@%p1488 bra 	$L__BB0_2269;
	mov.b32 	%r4882, 2;
	setp.eq.s32 	%p1489, %r1016, 1;
	@%p1489 bra 	$L__BB0_1869;
	setp.eq.s32 	%p1490, %r1016, 2;
	@%p1490 bra 	$L__BB0_1870;
	setp.eq.s32 	%p1491, %r1016, 22;
	@%p1491 bra 	$L__BB0_1870;
	setp.eq.s32 	%p1492, %r1016, 11;
	selp.u32 	%r4882, 1, 0, %p1492;
	bra.uni 	$L__BB0_1870;
$L__BB0_1869:
	mov.b32 	%r4882, 1;
$L__BB0_1870:
	setp.eq.s32 	%p1493, %r1008, 2;
	setp.eq.s32 	%p1495, %r1008, 11;
	selp.u32 	%r2892, 1, 0, %p1495;
	selp.b32 	%r2893, 2, %r2892, %p1485;
	selp.b32 	%r2894, 2, %r2893, %p1493;
	setp.eq.s32 	%p1496, %r4882, %r2894;
	mov.b16 	%rs495, 1;
	@%p1496 bra 	$L__BB0_2269;
$L__BB0_1871:
	add.s32 	%r4881, %r4881, 1;
	setp.eq.s32 	%p1497, %r4881, %r1006;
	add.s32 	%r4880, %r4880, 1;
	mov.u16 	%rs494, %rs495;
	@%p1497 bra 	$L__BB0_1872;
	bra.uni 	$L__BB0_1863;
$L__BB0_1872:
	setp.eq.s32 	%p1498, %r1008, 11;
	@%p1498 bra 	$L__BB0_1881;
	setp.eq.s32 	%p1499, %r1008, 22;
	@%p1499 bra 	$L__BB0_1881;
$L__BB0_1874:
	add.s32 	%r2897, %r1006, %r972;
	add.s32 	%r2898, %r4877, %r721;
	add.s32 	%r2899, %r2898, %r721;
	shr.u32 	%r2900, %r2899, 1;
	shl.b32 	%r2901, %r2897, 2;
	and.b32  	%r2902, %r2901, 56;
	add.s32 	%r2903, %r2902, %r2900;
	mul.wide.u32 	%rd932, %r2903, 4;
	add.s64 	%rd933, %rd266, %rd932;
	ld.u32 	%r1021, [%rd933];
	setp.eq.s32 	%p1500, %r1021, 0;
	@%p1500 bra 	$L__BB0_1885;
	mov.b32 	%r4883, 2;
	setp.eq.s32 	%p1501, %r1021, 1;
	@%p1501 bra 	$L__BB0_1879;
	setp.eq.s32 	%p1502, %r1021, 2;
	@%p1502 bra 	$L__BB0_1880;
	setp.eq.s32 	%p1503, %r1021, 22;
	@%p1503 bra 	$L__BB0_1880;
	setp.eq.s32 	%p1504, %r1021, 11;
	selp.u32 	%r4883, 1, 0, %p1504;
	bra.uni 	$L__BB0_1880;
$L__BB0_1879:
	mov.b32 	%r4883, 1;
$L__BB0_1880:
	selp.u32 	%r2906, 1, 0, %p1469;
	setp.eq.s32 	%p1506, %r1008, 2;
	selp.b32 	%r2907, 2, %r2906, %p1506;
	setp.eq.s32 	%p1507, %r2907, %r4883;
	@%p1507 bra 	$L__BB0_1885;
$L__BB0_1881:
	mov.b32 	%r4884, 0;
	mov.u32 	%r4885, %r972;
	mov.u32 	%r4886, %r721;
$L__BB0_1882:
	shl.b32 	%r2909, %r4885, 3;
	add.s32 	%r2910, %r2909, %r4886;
	mul.wide.u32 	%rd934, %r2910, 4;
	add.s64 	%rd935, %rd266, %rd934;
	ld.u32 	%r2911, [%rd935];
	setp.ne.s32 	%p1508, %r2911, 0;
	selp.u32 	%r2912, 1, 0, %p1508;
	add.s32 	%r4884, %r4884, %r2912;
	add.s32 	%r4885, %r4885, 1;
	add.s32 	%r4886, %r4886, 1;
	setp.ne.s32 	%p1509, %r4885, %r1006;
	@%p1509 bra 	$L__BB0_1882;
	setp.eq.s32 	%p1510, %r4884, 0;
	@%p1510 bra 	$L__BB0_1885;
	{ // callseq 104, 0
	.param .b64 param0;
	st.param.b64 	[param0], 32;
	.param .b64 retval0;
	call.uni (retval0), 
	malloc, 
	(
	param0
	);
	ld.param.b64 	%rd936, [retval0];
	} // callseq 104
	mov.b64 	%rd937, 0;
	st.u64 	[%rd936+16], %rd937;
	st.v2.u32 	[%rd936], {%r972, %r721};
	add.s32 	%r2913, %r4877, %r721;
	st.v2.u32 	[%rd936+8], {%r1006, %r2913};
	st.u64 	[%rd936+24], %rd266;
	st.u64 	[%rd1526+16], %rd936;
	mov.u64 	%rd1526, %rd936;
$L__BB0_1885:
	sub.s32 	%r1030, %r721, %r4877;
	ld.u32 	%r1031, [%rd267];
	mov.b32 	%r4887, 2;
	setp.eq.s32 	%p1511, %r1031, 1;
	@%p1511 bra 	$L__BB0_1889;
	setp.eq.s32 	%p1512, %r1031, 2;
	@%p1512 bra 	$L__BB0_1890;
	setp.eq.s32 	%p1513, %r1031, 22;
	@%p1513 bra 	$L__BB0_1890;
	setp.eq.s32 	%p1514, %r1031, 11;
	selp.u32 	%r4887, 1, 0, %p1514;
	bra.uni 	$L__BB0_1890;
$L__BB0_1889:
	mov.b32 	%r4887, 1;
$L__BB0_1890:
	max.u32 	%r2916, %r1006, %r1030;
	setp.gt.u32 	%p1515, %r2916, 7;
	@%p1515 bra 	$L__BB0_1924;
	mov.b32 	%r4888, 2;
	@%p1511 bra 	$L__BB0_1895;
	setp.eq.s32 	%p1517, %r1031, 2;
	@%p1517 bra 	$L__BB0_1896;
	setp.eq.s32 	%p1518, %r1031, 22;
	@%p1518 bra 	$L__BB0_1896;
	setp.eq.s32 	%p1519, %r1031, 11;
	selp.u32 	%r4888, 1, 0, %p1519;
	bra.uni 	$L__BB0_1896;
$L__BB0_1895:
	mov.b32 	%r4888, 1;
$L__BB0_1896:
	setp.eq.s32 	%p1520, %r4888, 0;
	setp.ne.s32 	%p1521, %r4888, %r4887;
	or.pred  	%p1522, %p1520, %p1521;
	@%p1522 bra 	$L__BB0_1924;
	shl.b32 	%r2919, %r1006, 3;
	sub.s32 	%r2920, %r721, %r4877;
	add.s32 	%r2921, %r2919, %r2920;
	mul.wide.u32 	%rd938, %r2921, 4;
	add.s64 	%rd939, %rd266, %rd938;
	ld.u32 	%r2922, [%rd939];
	setp.ne.s32 	%p1523, %r2922, 0;
	@%p1523 bra 	$L__BB0_1924;
	setp.eq.s32 	%p1524, %r4887, 1;
	setp.ne.s32 	%p1525, %r1031, 11;
	and.pred  	%p1526, %p1524, %p1525;
	@%p1526 bra 	$L__BB0_1924;
	setp.eq.s32 	%p1527, %r1031, 22;
	@%p1527 bra 	$L__BB0_1901;
	@%p1525 bra 	$L__BB0_1913;
$L__BB0_1901:
	add.s32 	%r4890, %r972, 1;
	mov.b16 	%rs496, 0;
	mov.u32 	%r4889, %r721;
$L__BB0_1902:
	shl.b32 	%r2923, %r4890, 3;
	cvt.u64.u32 	%rd940, %r2923;
	cvt.s64.s32 	%rd941, %r4889;
	add.s64 	%rd942, %rd940, %rd941;
	shl.b64 	%rd943, %rd942, 2;
	add.s64 	%rd944, %rd266, %rd943;
	ld.u32 	%r1039, [%rd944+-4];
	setp.eq.s32 	%p1529, %r1039, 0;
	mov.b16 	%rs497, 0;
	@%p1529 bra 	$L__BB0_1910;
	and.b16  	%rs280, %rs496, 255;
	setp.ne.s16 	%p1530, %rs280, 0;
	@%p1530 bra 	$L__BB0_2270;
	mov.b32 	%r4891, 2;
	setp.eq.s32 	%p1531, %r1039, 1;
	@%p1531 bra 	$L__BB0_1908;
	setp.eq.s32 	%p1532, %r1039, 2;
	@%p1532 bra 	$L__BB0_1909;
	setp.eq.s32 	%p1533, %r1039, 22;
	@%p1533 bra 	$L__BB0_1909;
	setp.eq.s32 	%p1534, %r1039, 11;
	selp.u32 	%r4891, 1, 0, %p1534;
	bra.uni 	$L__BB0_1909;
$L__BB0_1908:
	mov.b32 	%r4891, 1;
$L__BB0_1909:
	setp.eq.s32 	%p1535, %r1031, 2;
	setp.eq.s32 	%p1537, %r1031, 11;
	selp.u32 	%r2926, 1, 0, %p1537;
	selp.b32 	%r2927, 2, %r2926, %p1527;
	selp.b32 	%r2928, 2, %r2927, %p1535;
	setp.eq.s32 	%p1538, %r4891, %r2928;
	mov.b16 	%rs497, 1;
	@%p1538 bra 	$L__BB0_2270;
$L__BB0_1910:
	add.s32 	%r4890, %r4890, 1;
	setp.eq.s32 	%p1539, %r4890, %r1006;
	add.s32 	%r4889, %r4889, -1;
	mov.u16 	%rs496, %rs497;
	@%p1539 bra 	$L__BB0_1911;
	bra.uni 	$L__BB0_1902;
$L__BB0_1911:
	setp.eq.s32 	%p1540, %r1031, 11;
	@%p1540 bra 	$L__BB0_1920;
	setp.eq.s32 	%p1541, %r1031, 22;
	@%p1541 bra 	$L__BB0_1920;
$L__BB0_1913:
	add.s32 	%r2931, %r1006, %r972;
	sub.s32 	%r2932, %r721, %r4877;
	add.s32 	%r2933, %r2932, %r721;
	shr.u32 	%r2934, %r2933, 1;
	shl.b32 	%r2935, %r2931, 2;
	and.b32  	%r2936, %r2935, 56;
	add.s32 	%r2937, %r2936, %r2934;
	mul.wide.u32 	%rd947, %r2937, 4;
	add.s64 	%rd948, %rd266, %rd947;
	ld.u32 	%r1044, [%rd948];
	setp.eq.s32 	%p1542, %r1044, 0;
	@%p1542 bra 	$L__BB0_1924;
	mov.b32 	%r4892, 2;
	setp.eq.s32 	%p1543, %r1044, 1;
	@%p1543 bra 	$L__BB0_1918;
	setp.eq.s32 	%p1544, %r1044, 2;
	@%p1544 bra 	$L__BB0_1919;
	setp.eq.s32 	%p1545, %r1044, 22;
	@%p1545 bra 	$L__BB0_1919;
	setp.eq.s32 	%p1546, %r1044, 11;
	selp.u32 	%r4892, 1, 0, %p1546;
	bra.uni 	$L__BB0_1919;
$L__BB0_1918:
	mov.b32 	%r4892, 1;
$L__BB0_1919:
	selp.u32 	%r2940, 1, 0, %p1511;
	setp.eq.s32 	%p1548, %r1031, 2;
	selp.b32 	%r2941, 2, %r2940, %p1548;
	setp.eq.s32 	%p1549, %r2941, %r4892;
	@%p1549 bra 	$L__BB0_1924;
$L__BB0_1920:
	mov.b32 	%r4893, 0;
	mov.u32 	%r4894, %r972;
	mov.u32 	%r4895, %r721;
$L__BB0_1921:
	shl.b32 	%r2943, %r4894, 3;
	add.s32 	%r2944, %r2943, %r4895;
	mul.wide.s32 	%rd949, %r2944, 4;
	add.s64 	%rd950, %rd266, %rd949;
	ld.u32 	%r2945, [%rd950];
	setp.ne.s32 	%p1550, %r2945, 0;
	selp.u32 	%r2946, 1, 0, %p1550;
	add.s32 	%r4893, %r4893, %r2946;
	add.s32 	%r4894, %r4894, 1;
	add.s32 	%r4895, %r4895, -1;
	setp.ne.s32 	%p1551, %r4894, %r1006;
	@%p1551 bra 	$L__BB0_1921;
	setp.eq.s32 	%p1552, %r4893, 0;
	@%p1552 bra 	$L__BB0_1924;
	{ // callseq 106, 0
	.param .b64 param0;
	st.param.b64 	[param0], 32;
	.param .b64 retval0;
	call.uni (retval0), 
	malloc, 
	(
	param0
	);
	ld.param.b64 	%rd951, [retval0];
	} // callseq 106
	mov.b64 	%rd952, 0;
	st.u64 	[%rd951+16], %rd952;
	st.v2.u32 	[%rd951], {%r972, %r721};
	sub.s32 	%r2947, %r721, %r4877;
	st.v2.u32 	[%rd951+8], {%r1006, %r2947};
	st.u64 	[%rd951+24], %rd266;
	st.u64 	[%rd1526+16], %rd951;
	mov.u64 	%rd1526, %rd951;
$L__BB0_1924:
	sub.s32 	%r1053, %r972, %r4877;
	ld.u32 	%r1054, [%rd267];
	mov.b32 	%r4896, 2;
	setp.eq.s32 	%p1553, %r1054, 1;
	@%p1553 bra 	$L__BB0_1928;
	setp.eq.s32 	%p1554, %r1054, 2;
	@%p1554 bra 	$L__BB0_1929;
	setp.eq.s32 	%p1555, %r1054, 22;
	@%p1555 bra 	$L__BB0_1929;
	setp.eq.s32 	%p1556, %r1054, 11;
	selp.u32 	%r4896, 1, 0, %p1556;
	bra.uni 	$L__BB0_1929;
$L__BB0_1928:
	mov.b32 	%r4896, 1;
$L__BB0_1929:
	add.s32 	%r2950, %r4877, %r721;
	max.u32 	%r2951, %r1053, %r2950;
	setp.gt.u32 	%p1557, %r2951, 7;
	@%p1557 bra 	$L__BB0_1963;
	mov.b32 	%r4897, 2;
	@%p1553 bra 	$L__BB0_1934;
	setp.eq.s32 	%p1559, %r1054, 2;
	@%p1559 bra 	$L__BB0_1935;
	setp.eq.s32 	%p1560, %r1054, 22;
	@%p1560 bra 	$L__BB0_1935;
	setp.eq.s32 	%p1561, %r1054, 11;
	selp.u32 	%r4897, 1, 0, %p1561;
	bra.uni 	$L__BB0_1935;
$L__BB0_1934:
	mov.b32 	%r4897, 1;
$L__BB0_1935:
	setp.eq.s32 	%p1562, %r4897, 0;
	setp.ne.s32 	%p1563, %r4897, %r4896;
	or.pred  	%p1564, %p1562, %p1563;
	@%p1564 bra 	$L__BB0_1963;
	shl.b32 	%r2954, %r1053, 3;
	add.s32 	%r2955, %r4877, %r721;
	add.s32 	%r2956, %r2954, %r2955;
	mul.wide.u32 	%rd953, %r2956, 4;
	add.s64 	%rd954, %rd266, %rd953;
	ld.u32 	%r2957, [%rd954];
	setp.ne.s32 	%p1565, %r2957, 0;
	@%p1565 bra 	$L__BB0_1963;
	setp.eq.s32 	%p1566, %r4896, 2;
	setp.ne.s32 	%p1567, %r1054, 22;
	and.pred  	%p1568, %p1566, %p1567;
	@%p1568 bra 	$L__BB0_1963;
	setp.eq.s32 	%p1569, %r1054, 22;
	@%p1569 bra 	$L__BB0_1940;
	setp.ne.s32 	%p1570, %r1054, 11;
	@%p1570 bra 	$L__BB0_1952;
$L__BB0_1940:
	mov.b16 	%rs498, 0;
	mov.u32 	%r4898, %r721;
	mov.u32 	%r4899, %r1004;
$L__BB0_1941:
	shl.b32 	%r2958, %r4899, 3;
	cvt.s64.s32 	%rd955, %r2958;
	cvt.u64.u32 	%rd956, %r4898;
	add.s64 	%rd957, %rd955, %rd956;
	shl.b64 	%rd958, %rd957, 2;
	add.s64 	%rd959, %rd266, %rd958;
	ld.u32 	%r1061, [%rd959+4];
	setp.eq.s32 	%p1571, %r1061, 0;
	mov.b16 	%rs499, 0;
	@%p1571 bra 	$L__BB0_1949;
	and.b16  	%rs284, %rs498, 255;
	setp.ne.s16 	%p1572, %rs284, 0;
	@%p1572 bra 	$L__BB0_2271;
	mov.b32 	%r4900, 2;
	setp.eq.s32 	%p1573, %r1061, 1;
	@%p1573 bra 	$L__BB0_1947;
	setp.eq.s32 	%p1574, %r1061, 2;
	@%p1574 bra 	$L__BB0_1948;
	setp.eq.s32 	%p1575, %r1061, 22;
	@%p1575 bra 	$L__BB0_1948;
	setp.eq.s32 	%p1576, %r1061, 11;
	selp.u32 	%r4900, 1, 0, %p1576;
	bra.uni 	$L__BB0_1948;
$L__BB0_1947:
	mov.b32 	%r4900, 1;
$L__BB0_1948:
	setp.eq.s32 	%p1577, %r1054, 2;
	setp.eq.s32 	%p1579, %r1054, 11;
	selp.u32 	%r2961, 1, 0, %p1579;
	selp.b32 	%r2962, 2, %r2961, %p1569;
	selp.b32 	%r2963, 2, %r2962, %p1577;
	setp.eq.s32 	%p1580, %r4900, %r2963;
	mov.b16 	%rs499, 1;
	@%p1580 bra 	$L__BB0_2271;
$L__BB0_1949:
	add.s32 	%r4899, %r4899, -1;
	setp.eq.s32 	%p1581, %r4899, %r1053;
	add.s32 	%r4898, %r4898, 1;
	mov.u16 	%rs498, %rs499;
	@%p1581 bra 	$L__BB0_1950;
	bra.uni 	$L__BB0_1941;
$L__BB0_1950:
	setp.eq.s32 	%p1582, %r1054, 11;
	@%p1582 bra 	$L__BB0_1959;
	setp.eq.s32 	%p1583, %r1054, 22;
	@%p1583 bra 	$L__BB0_1959;
$L__BB0_1952:
	add.s32 	%r2966, %r1053, %r972;
	add.s32 	%r2967, %r4877, %r721;
	add.s32 	%r2968, %r2967, %r721;
	shr.u32 	%r2969, %r2968, 1;
	shl.b32 	%r2970, %r2966, 2;
	and.b32  	%r2971, %r2970, 56;
	add.s32 	%r2972, %r2971, %r2969;
	mul.wide.u32 	%rd962, %r2972, 4;
	add.s64 	%rd963, %rd266, %rd962;
	ld.u32 	%r1066, [%rd963];
	setp.eq.s32 	%p1584, %r1066, 0;
	@%p1584 bra 	$L__BB0_1963;
	mov.b32 	%r4901, 2;
	setp.eq.s32 	%p1585, %r1066, 1;
	@%p1585 bra 	$L__BB0_1957;
	setp.eq.s32 	%p1586, %r1066, 2;
	@%p1586 bra 	$L__BB0_1958;
	setp.eq.s32 	%p1587, %r1066, 22;
	@%p1587 bra 	$L__BB0_1958;
	setp.eq.s32 	%p1588, %r1066, 11;
	selp.u32 	%r4901, 1, 0, %p1588;
	bra.uni 	$L__BB0_1958;
$L__BB0_1957:
	mov.b32 	%r4901, 1;
$L__BB0_1958:
	selp.u32 	%r2975, 1, 0, %p1553;
	setp.eq.s32 	%p1590, %r1054, 2;
	selp.b32 	%r2976, 2, %r2975, %p1590;
	setp.eq.s32 	%p1591, %r2976, %r4901;
	@%p1591 bra 	$L__BB0_1963;
$L__BB0_1959:
	mov.b32 	%r4902, 0;
	mov.u32 	%r4903, %r972;
	mov.u32 	%r4904, %r721;
$L__BB0_1960:
	shl.b32 	%r2978, %r4903, 3;
	add.s32 	%r2979, %r2978, %r4904;
	mul.wide.s32 	%rd964, %r2979, 4;
	add.s64 	%rd965, %rd266, %rd964;
	ld.u32 	%r2980, [%rd965];
	setp.ne.s32 	%p1592, %r2980, 0;
	selp.u32 	%r2981, 1, 0, %p1592;
	add.s32 	%r4902, %r4902, %r2981;
	add.s32 	%r4903, %r4903, -1;
	add.s32 	%r4904, %r4904, 1;
	setp.ne.s32 	%p1593, %r4903, %r1053;
	@%p1593 bra 	$L__BB0_1960;
	setp.eq.s32 	%p1594, %r4902, 0;
	@%p1594 bra 	$L__BB0_1963;
	{ // callseq 108, 0
	.param .b64 param0;
	st.param.b64 	[param0], 32;
	.param .b64 retval0;
	call.uni (retval0), 
	malloc, 
	(
	param0
	);
	ld.param.b64 	%rd966, [retval0];
	} // callseq 108
	mov.b64 	%rd967, 0;
	st.u64 	[%rd966+16], %rd967;
	st.v2.u32 	[%rd966], {%r972, %r721};
	add.s32 	%r2982, %r4877, %r721;
	st.v2.u32 	[%rd966+8], {%r1053, %r2982};
	st.u64 	[%rd966+24], %rd266;
	st.u64 	[%rd1526+16], %rd966;
	mov.u64 	%rd1526, %rd966;
$L__BB0_1963:
	ld.u32 	%r1075, [%rd267];
	mov.b32 	%r4905, 2;
	setp.eq.s32 	%p1595, %r1075, 1;
	@%p1595 bra 	$L__BB0_1967;
	setp.eq.s32 	%p1596, %r1075, 2;
	@%p1596 bra 	$L__BB0_1968;
	setp.eq.s32 	%p1597, %r1075, 22;
	@%p1597 bra 	$L__BB0_1968;
	setp.eq.s32 	%p1598, %r1075, 11;
	selp.u32 	%r4905, 1, 0, %p1598;
	bra.uni 	$L__BB0_1968;
$L__BB0_1967:
	mov.b32 	%r4905, 1;
$L__BB0_1968:
	sub.s32 	%r2985, %r721, %r4877;
	max.u32 	%r2986, %r1053, %r2985;
	setp.gt.u32 	%p1599, %r2986, 7;
	@%p1599 bra 	$L__BB0_2002;
	mov.b32 	%r4906, 2;
	@%p1595 bra 	$L__BB0_1973;
	setp.eq.s32 	%p1601, %r1075, 2;
	@%p1601 bra 	$L__BB0_1974;
	setp.eq.s32 	%p1602, %r1075, 22;
	@%p1602 bra 	$L__BB0_1974;
	setp.eq.s32 	%p1603, %r1075, 11;
	selp.u32 	%r4906, 1, 0, %p1603;
	bra.uni 	$L__BB0_1974;
$L__BB0_1973:
	mov.b32 	%r4906, 1;
$L__BB0_1974:
	setp.eq.s32 	%p1604, %r4906, 0;
	setp.ne.s32 	%p1605, %r4906, %r4905;
	or.pred  	%p1606, %p1604, %p1605;
	@%p1606 bra 	$L__BB0_2002;
	shl.b32 	%r2989, %r1053, 3;
	sub.s32 	%r2990, %r721, %r4877;
	add.s32 	%r2991, %r2989, %r2990;
	mul.wide.u32 	%rd968, %r2991, 4;
	add.s64 	%rd969, %rd266, %rd968;
	ld.u32 	%r2992, [%rd969];
	setp.ne.s32 	%p1607, %r2992, 0;
	@%p1607 bra 	$L__BB0_2002;
	setp.eq.s32 	%p1608, %r4905, 2;
	setp.ne.s32 	%p1609, %r1075, 22;
	and.pred  	%p1610, %p1608, %p1609;
	@%p1610 bra 	$L__BB0_2002;
	setp.eq.s32 	%p1611, %r1075, 22;
	@%p1611 bra 	$L__BB0_1979;
	setp.ne.s32 	%p1612, %r1075, 11;
	@%p1612 bra 	$L__BB0_1991;
$L__BB0_1979:
	mov.b16 	%rs500, 0;
	mov.u32 	%r4907, %r721;
	mov.u32 	%r4908, %r1004;
$L__BB0_1980:
	shl.b32 	%r2993, %r4908, 3;
	cvt.s64.s32 	%rd970, %r2993;
	cvt.s64.s32 	%rd971, %r4907;
	add.s64 	%rd972, %rd970, %rd971;
	shl.b64 	%rd973, %rd972, 2;
	add.s64 	%rd974, %rd266, %rd973;
	ld.u32 	%r1082, [%rd974+-4];
	setp.eq.s32 	%p1613, %r1082, 0;
	mov.b16 	%rs501, 0;
	@%p1613 bra 	$L__BB0_1988;
	and.b16  	%rs288, %rs500, 255;
	setp.ne.s16 	%p1614, %rs288, 0;
	@%p1614 bra 	$L__BB0_2272;
	mov.b32 	%r4909, 2;
	setp.eq.s32 	%p1615, %r1082, 1;
	@%p1615 bra 	$L__BB0_1986;
	setp.eq.s32 	%p1616, %r1082, 2;
	@%p1616 bra 	$L__BB0_1987;
	setp.eq.s32 	%p1617, %r1082, 22;
	@%p1617 bra 	$L__BB0_1987;
	setp.eq.s32 	%p1618, %r1082, 11;
	selp.u32 	%r4909, 1, 0, %p1618;
	bra.uni 	$L__BB0_1987;
$L__BB0_1986:
	mov.b32 	%r4909, 1;
$L__BB0_1987:
	setp.eq.s32 	%p1619, %r1075, 2;
	setp.eq.s32 	%p1621, %r1075, 11;
	selp.u32 	%r2996, 1, 0, %p1621;
	selp.b32 	%r2997, 2, %r2996, %p1611;
	selp.b32 	%r2998, 2, %r2997, %p1619;
	setp.eq.s32 	%p1622, %r4909, %r2998;
	mov.b16 	%rs501, 1;
	@%p1622 bra 	$L__BB0_2272;
$L__BB0_1988:
	add.s32 	%r4908, %r4908, -1;
	setp.eq.s32 	%p1623, %r4908, %r1053;
	add.s32 	%r4907, %r4907, -1;
	mov.u16 	%rs500, %rs501;
	@%p1623 bra 	$L__BB0_1989;
	bra.uni 	$L__BB0_1980;
$L__BB0_1989:
	setp.eq.s32 	%p1624, %r1075, 11;
	@%p1624 bra 	$L__BB0_1998;
	setp.eq.s32 	%p1625, %r1075, 22;
	@%p1625 bra 	$L__BB0_1998;
$L__BB0_1991:
	add.s32 	%r3001, %r1053, %r972;
	sub.s32 	%r3002, %r721, %r4877;
	add.s32 	%r3003, %r3002, %r721;
	shr.u32 	%r3004, %r3003, 1;
	shl.b32 	%r3005, %r3001, 2;
	and.b32  	%r3006, %r3005, 56;
	add.s32 	%r3007, %r3006, %r3004;
	mul.wide.u32 	%rd977, %r3007, 4;
	add.s64 	%rd978, %rd266, %rd977;
	ld.u32 	%r1087, [%rd978];
	setp.eq.s32 	%p1626, %r1087, 0;
	@%p1626 bra 	$L__BB0_2002;
	mov.b32 	%r4910, 2;
	setp.eq.s32 	%p1627, %r1087, 1;
	@%p1627 bra 	$L__BB0_1996;
	setp.eq.s32 	%p1628, %r1087, 2;
	@%p1628 bra 	$L__BB0_1997;
	setp.eq.s32 	%p1629, %r1087, 22;
	@%p1629 bra 	$L__BB0_1997;
	setp.eq.s32 	%p1630, %r1087, 11;
	selp.u32 	%r4910, 1, 0, %p1630;
	bra.uni 	$L__BB0_1997;
$L__BB0_1996:
	mov.b32 	%r4910, 1;
$L__BB0_1997:
	selp.u32 	%r3010, 1, 0, %p1595;
	setp.eq.s32 	%p1632, %r1075, 2;
	selp.b32 	%r3011, 2, %r3010, %p1632;
	setp.eq.s32 	%p1633, %r3011, %r4910;
	@%p1633 bra 	$L__BB0_2002;
$L__BB0_1998:
	mov.b32 	%r4911, 0;
	mov.u32 	%r4912, %r972;
	mov.u32 	%r4913, %r721;
$L__BB0_1999:
	shl.b32 	%r3013, %r4912, 3;
	add.s32 	%r3014, %r3013, %r4913;
	mul.wide.s32 	%rd979, %r3014, 4;
	add.s64 	%rd980, %rd266, %rd979;
	ld.u32 	%r3015, [%rd980];
	setp.ne.s32 	%p1634, %r3015, 0;
	selp.u32 	%r3016, 1, 0, %p1634;
	add.s32 	%r4911, %r4911, %r3016;
	add.s32 	%r4912, %r4912, -1;
	add.s32 	%r4913, %r4913, -1;
	setp.ne.s32 	%p1635, %r4912, %r1053;
	@%p1635 bra 	$L__BB0_1999;
	setp.eq.s32 	%p1636, %r4911, 0;
	@%p1636 bra 	$L__BB0_2002;
	{ // callseq 110, 0
	.param .b64 param0;
	st.param.b64 	[param0], 32;
	.param .b64 retval0;
	call.uni (retval0), 
	malloc, 
	(
	param0
	);
	ld.param.b64 	%rd981, [retval0];
	} // callseq 110
	mov.b64 	%rd982, 0;
	st.u64 	[%rd981+16], %rd982;
	st.v2.u32 	[%rd981], {%r972, %r721};
	sub.s32 	%r3017, %r721, %r4877;
	st.v2.u32 	[%rd981+8], {%r1053, %r3017};
	st.u64 	[%rd981+24], %rd266;
	st.u64 	[%rd1526+16], %rd981;
	mov.u64 	%rd1526, %rd981;
$L__BB0_2002:
	add.s32 	%r4877, %r4877, 1;
	setp.ne.s32 	%p1637, %r4877, 8;
	@%p1637 bra 	$L__BB0_1846;
$L__BB0_2003:
	ld.u64 	%rd1529, [%rd1526+16];
	setp.eq.s64 	%p1638, %rd1529, 0;
	@%p1638 bra 	$L__BB0_2005;
$L__BB0_2004:
	mov.u64 	%rd1526, %rd1529;
	ld.u64 	%rd1529, [%rd1526+16];
	setp.ne.s64 	%p1639, %rd1529, 0;
	@%p1639 bra 	$L__BB0_2004;
$L__BB0_2005:
	ld.u64 	%rd290, [%rd1528+16];
	{ // callseq 111, 0
	.param .b64 param0;
	st.param.b64 	[param0], %rd1528;
	call.uni 
	free, 
	(
	param0
	);
	} // callseq 111
	setp.ne.s64 	%p1640, %rd290, 0;
	mov.u64 	%rd1528, %rd290;
	@%p1640 bra 	$L__BB0_2003;
$L__BB0_2006:
	ld.u64 	%rd983, [%rd1543+288];
	setp.eq.s64 	%p1641, %rd983, 0;
	selp.b64 	%rd292, %rd1543, %rd983, %p1641;
	mul.wide.u32 	%rd984, %r9, 4;
	add.s64 	%rd985, %rd292, %rd984;
	ld.u32 	%r1097, [%rd985];
	mov.b32 	%r4914, 2;
	setp.eq.s32 	%p1642, %r1097, 1;
	@%p1642 bra 	$L__BB0_2010;
	setp.eq.s32 	%p1643, %r1097, 2;
	@%p1643 bra 	$L__BB0_2011;
	setp.eq.s32 	%p1644, %r1097, 22;
	@%p1644 bra 	$L__BB0_2011;
	setp.eq.s32 	%p1645, %r1097, 11;
	selp.u32 	%r4914, 1, 0, %p1645;
	bra.uni 	$L__BB0_2011;
$L__BB0_2010:
	mov.b32 	%r4914, 1;
$L__BB0_2011:
	max.u32 	%r3020, %r972, %r846;
	setp.gt.u32 	%p1646, %r3020, 7;
	@%p1646 bra 	$L__BB0_2222;
	mov.b32 	%r4915, 2;
	setp.eq.s32 	%p1647, %r1097, 1;
	@%p1647 bra 	$L__BB0_2016;
	setp.eq.s32 	%p1648, %r1097, 2;
	@%p1648 bra 	$L__BB0_2017;
	setp.eq.s32 	%p1649, %r1097, 22;
	@%p1649 bra 	$L__BB0_2017;
	setp.eq.s32 	%p1650, %r1097, 11;
	selp.u32 	%r4915, 1, 0, %p1650;
	bra.uni 	$L__BB0_2017;
$L__BB0_2016:
	mov.b32 	%r4915, 1;
$L__BB0_2017:
	setp.eq.s32 	%p1651, %r4915, 0;
	setp.ne.s32 	%p1652, %r4915, %r4914;
	or.pred  	%p1653, %p1651, %p1652;
	@%p1653 bra 	$L__BB0_2222;
	shl.b32 	%r3023, %r972, 3;
	add.s32 	%r1102, %r3023, %r846;
	mul.wide.u32 	%rd986, %r1102, 4;
	add.s64 	%rd293, %rd292, %rd986;
	ld.u32 	%r3024, [%rd293];
	setp.ne.s32 	%p1654, %r3024, 0;
	@%p1654 bra 	$L__BB0_2222;
	setp.ne.s32 	%p1655, %r4772, 0;
	setp.eq.s32 	%p1656, %r4914, 2;
	setp.ne.s32 	%p1657, %r1097, 22;
	and.pred  	%p1658, %p1655, %p1657;
	and.pred  	%p1659, %p1658, %p1656;
	@%p1659 bra 	$L__BB0_2222;
	setp.eq.s32 	%p1660, %r1097, 22;
	@%p1660 bra 	$L__BB0_2022;
	setp.ne.s32 	%p1661, %r1097, 11;
	@%p1661 bra 	$L__BB0_2034;
$L__BB0_2022:
	setp.eq.s32 	%p1662, %r4772, 0;
	selp.b32 	%r1103, 1, -1, %p1662;
	add.s32 	%r4917, %r7, %r1103;
	setp.eq.s32 	%p1663, %r4917, %r972;
	@%p1663 bra 	$L__BB0_2033;
	setp.eq.s32 	%p1664, %r1097, 11;
	selp.u32 	%r3025, 1, 0, %p1664;
	setp.eq.s32 	%p1665, %r1097, 2;
	setp.eq.s32 	%p1666, %r1097, 22;
	selp.b32 	%r3026, 2, %r3025, %p1666;
	selp.b32 	%r1105, 2, %r3026, %p1665;
	mov.b16 	%rs503, 0;
	mov.u32 	%r4916, %r8;
$L__BB0_2024:
	shl.b32 	%r3027, %r4917, 3;
	cvt.s64.s32 	%rd987, %r3027;
	cvt.u64.u32 	%rd988, %r4916;
	add.s64 	%rd989, %rd987, %rd988;
	shl.b64 	%rd990, %rd989, 2;
	add.s64 	%rd991, %rd292, %rd990;
	ld.u32 	%r1108, [%rd991+4];
	setp.eq.s32 	%p1667, %r1108, 0;
	mov.b16 	%rs504, 0;
	@%p1667 bra 	$L__BB0_2032;
	and.b16  	%rs293, %rs503, 255;
	setp.ne.s16 	%p1668, %rs293, 0;
	@%p1668 bra 	$L__BB0_2273;
	mov.b32 	%r4918, 2;
	setp.eq.s32 	%p1669, %r1108, 1;
	@%p1669 bra 	$L__BB0_2030;
	setp.eq.s32 	%p1670, %r1108, 2;
	@%p1670 bra 	$L__BB0_2031;
	setp.eq.s32 	%p1671, %r1108, 22;
	@%p1671 bra 	$L__BB0_2031;
	setp.eq.s32 	%p1672, %r1108, 11;
	selp.u32 	%r4918, 1, 0, %p1672;
	bra.uni 	$L__BB0_2031;
$L__BB0_2030:
	mov.b32 	%r4918, 1;
$L__BB0_2031:
	setp.eq.s32 	%p1673, %r4918, %r1105;
	mov.b16 	%rs504, 1;
	@%p1673 bra 	$L__BB0_2273;
$L__BB0_2032:
	add.s32 	%r4917, %r4917, %r1103;
	setp.eq.s32 	%p1674, %r4917, %r972;
	add.s32 	%r4916, %r4916, 1;
	mov.u16 	%rs503, %rs504;
	@%p1674 bra 	$L__BB0_2033;
	bra.uni 	$L__BB0_2024;
$L__BB0_2033:
	setp.eq.s32 	%p1675, %r1097, 22;
	@%p1675 bra 	$L__BB0_2042;
$L__BB0_2034:
	setp.eq.s32 	%p1676, %r1097, 11;
	setp.lt.u32 	%p1677, %r4772, 2;
	or.pred  	%p1678, %p1677, %p1676;
	@%p1678 bra 	$L__BB0_2042;
	add.s32 	%r3032, %r972, %r7;
	add.s32 	%r3033, %r846, %r8;
	shr.u32 	%r3034, %r3033, 1;
	shl.b32 	%r3035, %r3032, 2;
	and.b32  	%r3036, %r3035, 56;
	add.s32 	%r3037, %r3036, %r3034;
	mul.wide.u32 	%rd994, %r3037, 4;
	add.s64 	%rd995, %rd292, %rd994;
	ld.u32 	%r1113, [%rd995];
	setp.eq.s32 	%p1679, %r1113, 0;
	@%p1679 bra 	$L__BB0_2222;
	mov.b32 	%r4919, 2;
	setp.eq.s32 	%p1680, %r1113, 1;
	@%p1680 bra 	$L__BB0_2040;
	setp.eq.s32 	%p1681, %r1113, 2;
	@%p1681 bra 	$L__BB0_2041;
	setp.eq.s32 	%p1682, %r1113, 22;
	@%p1682 bra 	$L__BB0_2041;
	setp.eq.s32 	%p1683, %r1113, 11;
	selp.u32 	%r4919, 1, 0, %p1683;
	bra.uni 	$L__BB0_2041;
$L__BB0_2040:
	mov.b32 	%r4919, 1;
$L__BB0_2041:
	setp.eq.s32 	%p1684, %r1097, 1;
	selp.u32 	%r3040, 1, 0, %p1684;
	setp.eq.s32 	%p1685, %r1097, 2;
	selp.b32 	%r3041, 2, %r3040, %p1685;
	setp.eq.s32 	%p1686, %r3041, %r4919;
	@%p1686 bra 	$L__BB0_2222;
$L__BB0_2042:
	and.b16  	%rs295, %rs514, 255;
	setp.ne.s16 	%p1687, %rs295, 0;
	@%p1687 bra 	$L__BB0_2044;
	{ // callseq 114, 0
	.param .b64 param0;
	st.param.b64 	[param0], 320;
	.param .b64 retval0;
	call.uni (retval0), 
	malloc, 
	(
	param0
	);
	ld.param.b64 	%rd1001, [retval0];
	} // callseq 114
	mov.b64 	%rd1003, 0;
	st.u64 	[%rd1001+264], %rd1003;
	st.u64 	[%rd1001+272], %rd1003;
	st.u64 	[%rd1001+280], %rd1003;
	mov.b32 	%r3044, 1000000000;
	mov.b32 	%r3045, -1000000000;
	st.v2.u32 	[%rd1001+304], {%r3045, %r3044};
	st.u64 	[%rd1543+264], %rd1001;
	st.u64 	[%rd1001+288], %rd1543;
	ld.u64 	%rd1004, [%rd1543+264];
	st.u64 	[%rd1004+280], %rd1003;
	ld.u64 	%rd1543, [%rd1543+264];
	bra.uni 	$L__BB0_2045;
$L__BB0_2044:
	{ // callseq 113, 0
	.param .b64 param0;
	st.param.b64 	[param0], 320;
	.param .b64 retval0;
	call.uni (retval0), 
	malloc, 
	(
	param0
	);
	ld.param.b64 	%rd996, [retval0];
	} // callseq 113
	mov.b64 	%rd998, 0;
	st.u64 	[%rd996+264], %rd998;
	st.u64 	[%rd996+272], %rd998;
	st.u64 	[%rd996+280], %rd998;
	st.u64 	[%rd996+288], %rd998;
	mov.b32 	%r3042, 1000000000;
	mov.b32 	%r3043, -1000000000;
	st.v2.u32 	[%rd996+304], {%r3043, %r3042};
	st.u64 	[%rd1543+272], %rd996;
	ld.u64 	%rd999, [%rd1543+288];
	st.u64 	[%rd996+288], %rd999;
	ld.u64 	%rd1000, [%rd1543+272];
	st.u64 	[%rd1000+280], %rd1543;
	ld.u64 	%rd1543, [%rd1543+272];
$L__BB0_2045:
	ld.u64 	%rd1005, [%rd1543+288];
	ld.u8 	%rs296, [%rd1005+296];
	setp.eq.s16 	%p1688, %rs296, 0;
	selp.u16 	%rs297, 1, 0, %p1688;
	st.u8 	[%rd1543+296], %rs297;
	mov.b32 	%r3046, 1000000000;
	mov.b32 	%r3047, -1000000000;
	st.v2.u32 	[%rd1543+304], {%r3047, %r3046};
	mov.b32 	%r3048, 0;
	st.u32 	[%rd1543+256], %r3048;
	mov.b64 	%rd1006, 0;
	st.u64 	[%rd1543+264], %rd1006;
	st.u64 	[%rd1543+272], %rd1006;
	ld.u32 	%r3049, [%rd1005];
	st.u32 	[%rd1543], %r3049;
	ld.u32 	%r3050, [%rd1005+4];
	st.u32 	[%rd1543+4], %r3050;
	ld.u32 	%r3051, [%rd1005+8];
	st.u32 	[%rd1543+8], %r3051;
	ld.u32 	%r3052, [%rd1005+12];
	st.u32 	[%rd1543+12], %r3052;
	ld.u32 	%r3053, [%rd1005+16];
	st.u32 	[%rd1543+16], %r3053;
	ld.u32 	%r3054, [%rd1005+20];
	st.u32 	[%rd1543+20], %r3054;
	ld.u32 	%r3055, [%rd1005+24];
	st.u32 	[%rd1543+24], %r3055;
	ld.u32 	%r3056, [%rd1005+28];
	st.u32 	[%rd1543+28], %r3056;
	ld.u32 	%r3057, [%rd1005+32];
	st.u32 	[%rd1543+32], %r3057;
	ld.u32 	%r3058, [%rd1005+36];
	st.u32 	[%rd1543+36], %r3058;
	ld.u32 	%r3059, [%rd1005+40];
	st.u32 	[%rd1543+40], %r3059;
	ld.u32 	%r3060, [%rd1005+44];
	st.u32 	[%rd1543+44], %r3060;
	ld.u32 	%r3061, [%rd1005+48];
	st.u32 	[%rd1543+48], %r3061;
	ld.u32 	%r3062, [%rd1005+52];
	st.u32 	[%rd1543+52], %r3062;
	ld.u32 	%r3063, [%rd1005+56];
	st.u32 	[%rd1543+56], %r3063;
	ld.u32 	%r3064, [%rd1005+60];
	st.u32 	[%rd1543+60], %r3064;
	ld.u32 	%r3065, [%rd1005+64];
	st.u32 	[%rd1543+64], %r3065;
	ld.u32 	%r3066, [%rd1005+68];
	st.u32 	[%rd1543+68], %r3066;
	ld.u32 	%r3067, [%rd1005+72];
	st.u32 	[%rd1543+72], %r3067;
	ld.u32 	%r3068, [%rd1005+76];
	st.u32 	[%rd1543+76], %r3068;
	ld.u32 	%r3069, [%rd1005+80];
	st.u32 	[%rd1543+80], %r3069;
	ld.u32 	%r3070, [%rd1005+84];
	st.u32 	[%rd1543+84], %r3070;
	ld.u32 	%r3071, [%rd1005+88];
	st.u32 	[%rd1543+88], %r3071;
	ld.u32 	%r3072, [%rd1005+92];
	st.u32 	[%rd1543+92], %r3072;
	ld.u32 	%r3073, [%rd1005+96];
	st.u32 	[%rd1543+96], %r3073;
	ld.u32 	%r3074, [%rd1005+100];
	st.u32 	[%rd1543+100], %r3074;
	ld.u32 	%r3075, [%rd1005+104];
	st.u32 	[%rd1543+104], %r3075;
	ld.u32 	%r3076, [%rd1005+108];
	st.u32 	[%rd1543+108], %r3076;
	ld.u32 	%r3077, [%rd1005+112];
	st.u32 	[%rd1543+112], %r3077;
	ld.u32 	%r3078, [%rd1005+116];
	st.u32 	[%rd1543+116], %r3078;
	ld.u32 	%r3079, [%rd1005+120];
	st.u32 	[%rd1543+120], %r3079;
	ld.u32 	%r3080, [%rd1005+124];
	st.u32 	[%rd1543+124], %r3080;
	ld.u32 	%r3081, [%rd1005+128];
	st.u32 	[%rd1543+128], %r3081;
	ld.u32 	%r3082, [%rd1005+132];
	st.u32 	[%rd1543+132], %r3082;
	ld.u32 	%r3083, [%rd1005+136];
	st.u32 	[%rd1543+136], %r3083;
	ld.u32 	%r3084, [%rd1005+140];
	st.u32 	[%rd1543+140], %r3084;
	ld.u32 	%r3085, [%rd1005+144];
	st.u32 	[%rd1543+144], %r3085;
	ld.u32 	%r3086, [%rd1005+148];
	st.u32 	[%rd1543+148], %r3086;
	ld.u32 	%r3087, [%rd1005+152];
	st.u32 	[%rd1543+152], %r3087;
	ld.u32 	%r3088, [%rd1005+156];
	st.u32 	[%rd1543+156], %r3088;
	ld.u32 	%r3089, [%rd1005+160];
	st.u32 	[%rd1543+160], %r3089;
	ld.u32 	%r3090, [%rd1005+164];
	st.u32 	[%rd1543+164], %r3090;
	ld.u32 	%r3091, [%rd1005+168];
	st.u32 	[%rd1543+168], %r3091;
	ld.u32 	%r3092, [%rd1005+172];
	st.u32 	[%rd1543+172], %r3092;
	ld.u32 	%r3093, [%rd1005+176];
	st.u32 	[%rd1543+176], %r3093;
	ld.u32 	%r3094, [%rd1005+180];
	st.u32 	[%rd1543+180], %r3094;
	ld.u32 	%r3095, [%rd1005+184];
	st.u32 	[%rd1543+184], %r3095;
	ld.u32 	%r3096, [%rd1005+188];
	st.u32 	[%rd1543+188], %r3096;
	ld.u32 	%r3097, [%rd1005+192];
	st.u32 	[%rd1543+192], %r3097;
	ld.u32 	%r3098, [%rd1005+196];
	st.u32 	[%rd1543+196], %r3098;
	ld.u32 	%r3099, [%rd1005+200];
	st.u32 	[%rd1543+200], %r3099;
	ld.u32 	%r3100, [%rd1005+204];
	st.u32 	[%rd1543+204], %r3100;
	ld.u32 	%r3101, [%rd1005+208];
	st.u32 	[%rd1543+208], %r3101;
	ld.u32 	%r3102, [%rd1005+212];
	st.u32 	[%rd1543+212], %r3102;
	ld.u32 	%r3103, [%rd1005+216];
	st.u32 	[%rd1543+216], %r3103;
	ld.u32 	%r3104, [%rd1005+220];
	st.u32 	[%rd1543+220], %r3104;
	ld.u32 	%r3105, [%rd1005+224];
	st.u32 	[%rd1543+224], %r3105;
	ld.u32 	%r3106, [%rd1005+228];
	st.u32 	[%rd1543+228], %r3106;
	ld.u32 	%r3107, [%rd1005+232];
	st.u32 	[%rd1543+232], %r3107;
	ld.u32 	%r3108, [%rd1005+236];
	st.u32 	[%rd1543+236], %r3108;
	ld.u32 	%r3109, [%rd1005+240];
	st.u32 	[%rd1543+240], %r3109;
	ld.u32 	%r3110, [%rd1005+244];
	st.u32 	[%rd1543+244], %r3110;
	ld.u32 	%r3111, [%rd1005+248];
	st.u32 	[%rd1543+248], %r3111;
	ld.u32 	%r3112, [%rd1005+252];
	st.u32 	[%rd1543+252], %r3112;
	ld.u32 	%r3113, [%rd1005+256];
	add.s32 	%r3114, %r3113, 1;
	st.u32 	[%rd1005+256], %r3114;
	mul.wide.u32 	%rd1007, %r9, 4;
	add.s64 	%rd1008, %rd1543, %rd1007;
	ld.u32 	%r3115, [%rd1008];
	mul.wide.u32 	%rd1009, %r1102, 4;
	add.s64 	%rd297, %rd1543, %rd1009;
	st.u32 	[%rd297], %r3115;
	st.u32 	[%rd1008], %r3048;
	setp.eq.s32 	%p1689, %r972, 7;
	@%p1689 bra 	$L__BB0_2047;
	setp.ne.s32 	%p1690, %r972, 0;
	@%p1690 bra 	$L__BB0_2055;
$L__BB0_2047:
	ld.u32 	%r1116, [%rd297];
	add.s32 	%r3116, %r1116, -1;
	setp.gt.u32 	%p1691, %r3116, 1;
	@%p1691 bra 	$L__BB0_2055;
	setp.eq.s32 	%p1692, %r972, 7;
	@%p1692 bra 	$L__BB0_2051;
	setp.ne.s32 	%p1693, %r972, 0;
	@%p1693 bra 	$L__BB0_2052;
	mul.wide.u32 	%rd1012, %r846, 4;
	add.s64 	%rd1013, %rd1543, %rd1012;
	ld.u32 	%r3118, [%rd1013];
	setp.eq.s32 	%p1695, %r3118, 2;
	@%p1695 bra 	$L__BB0_2055;
	bra.uni 	$L__BB0_2052;
$L__BB0_2051:
	mul.wide.u32 	%rd1010, %r846, 4;
	add.s64 	%rd1011, %rd1543, %rd1010;
	ld.u32 	%r3117, [%rd1011+224];
	setp.eq.s32 	%p1694, %r3117, 1;
	@%p1694 bra 	$L__BB0_2055;
$L__BB0_2052:
	setp.ne.s32 	%p1696, %r1116, 1;
	@%p1696 bra 	$L__BB0_2054;
	mov.b32 	%r3120, 11;
	st.u32 	[%rd297], %r3120;
	bra.uni 	$L__BB0_2055;
$L__BB0_2054:
	mov.b32 	%r3119, 22;
	st.u32 	[%rd297], %r3119;
$L__BB0_2055:
	setp.eq.s32 	%p1697, %r4772, 0;
	selp.b32 	%r1117, 1, -1, %p1697;
	mov.b16 	%rs514, 1;
	@%p1697 bra 	$L__BB0_2222;
	mov.b32 	%r4923, 0;
	mov.u32 	%r4921, %r972;
	mov.u32 	%r4922, %r846;
$L__BB0_2057:
	shl.b32 	%r3122, %r4921, 3;
	add.s32 	%r3123, %r3122, %r4922;
	mul.wide.s32 	%rd1014, %r3123, 4;
	add.s64 	%rd298, %rd292, %rd1014;
	ld.u32 	%r3124, [%rd298];
	setp.eq.s32 	%p1698, %r3124, 0;
	@%p1698 bra 	$L__BB0_2059;
	mov.b32 	%r3125, 0;
	st.u32 	[%rd298], %r3125;
	add.s32 	%r4923, %r4923, 1;
$L__BB0_2059:
	add.s32 	%r4921, %r4921, 1;
	add.s32 	%r4922, %r4922, %r1117;
	setp.ne.s32 	%p1699, %r4921, %r7;
	@%p1699 bra 	$L__BB0_2057;
	setp.lt.s32 	%p1700, %r4923, 1;
	@%p1700 bra 	$L__BB0_2222;
	add.s32 	%r1125, %r972, 1;
	add.s32 	%r3127, %r846, 1;
	{ // callseq 115, 0
	.param .b64 param0;
	st.param.b64 	[param0], 32;
	.param .b64 retval0;
	call.uni (retval0), 
	malloc, 
	(
	param0
	);
	ld.param.b64 	%rd1539, [retval0];
	} // callseq 115
	mov.b64 	%rd1016, 0;
	st.u64 	[%rd1539+16], %rd1016;
	st.v2.u32 	[%rd1539], {%r972, %r846};
	st.v2.u32 	[%rd1539+8], {%r1125, %r3127};
	st.u64 	[%rd1539+24], %rd1543;
	add.s32 	%r1130, %r972, -1;
	{ // callseq 116, 0
	.param .b64 param0;
	st.param.b64 	[param0], 32;
	.param .b64 retval0;
	call.uni (retval0), 
	malloc, 
	(
	param0
	);
	ld.param.b64 	%rd1017, [retval0];
	} // callseq 116
	st.u64 	[%rd1017+16], %rd1016;
	st.v2.u32 	[%rd1017], {%r972, %r846};
	st.v2.u32 	[%rd1017+8], {%r1130, %r3127};
	st.u64 	[%rd1017+24], %rd1543;
	st.u64 	[%rd1539+16], %rd1017;
	add.s32 	%r3128, %r846, -1;
	{ // callseq 117, 0
	.param .b64 param0;
	st.param.b64 	[param0], 32;
	.param .b64 retval0;
	call.uni (retval0), 
	malloc, 
	(
	param0
	);
	ld.param.b64 	%rd1019, [retval0];
	} // callseq 117
	st.u64 	[%rd1019+16], %rd1016;
	st.v2.u32 	[%rd1019], {%r972, %r846};
	st.v2.u32 	[%rd1019+8], {%r1125, %r3128};
	st.u64 	[%rd1019+24], %rd1543;
	st.u64 	[%rd1017+16], %rd1019;
	{ // callseq 118, 0
	.param .b64 param0;
	st.param.b64 	[param0], 32;
	.param .b64 retval0;
	call.uni (retval0), 
	malloc, 
	(
	param0
	);
	ld.param.b64 	%rd1537, [retval0];
	} // callseq 118
	st.u64 	[%rd1537+16], %rd1016;
	st.v2.u32 	[%rd1537], {%r972, %r846};
	st.v2.u32 	[%rd1537+8], {%r1130, %r3128};
	st.u64 	[%rd1537+24], %rd1543;
	st.u64 	[%rd1019+16], %rd1537;
	mov.b32 	%r4924, 2;
$L__BB0_2062:
	add.s32 	%r1132, %r4924, %r972;
	add.s32 	%r1133, %r4924, %r846;
	ld.u32 	%r1134, [%rd293];
	mov.b32 	%r4925, 2;
	setp.eq.s32 	%p1701, %r1134, 1;
	@%p1701 bra 	$L__BB0_2066;
	setp.eq.s32 	%p1702, %r1134, 2;
	@%p1702 bra 	$L__BB0_2067;
	setp.eq.s32 	%p1703, %r1134, 22;
	@%p1703 bra 	$L__BB0_2067;
	setp.eq.s32 	%p1704, %r1134, 11;
	selp.u32 	%r4925, 1, 0, %p1704;
	bra.uni 	$L__BB0_2067;
$L__BB0_2066:
	mov.b32 	%r4925, 1;
$L__BB0_2067:
	max.u32 	%r3131, %r1132, %r1133;
	setp.gt.u32 	%p1705, %r3131, 7;
	@%p1705 bra 	$L__BB0_2101;
	mov.b32 	%r4926, 2;
	@%p1701 bra 	$L__BB0_2072;
	setp.eq.s32 	%p1707, %r1134, 2;
	@%p1707 bra 	$L__BB0_2073;
	setp.eq.s32 	%p1708, %r1134, 22;
	@%p1708 bra 	$L__BB0_2073;
	setp.eq.s32 	%p1709, %r1134, 11;
	selp.u32 	%r4926, 1, 0, %p1709;
	bra.uni 	$L__BB0_2073;
$L__BB0_2072:
	mov.b32 	%r4926, 1;
$L__BB0_2073:
	setp.eq.s32 	%p1710, %r4926, 0;
	setp.ne.s32 	%p1711, %r4926, %r4925;
	or.pred  	%p1712, %p1710, %p1711;
	@%p1712 bra 	$L__BB0_2101;
	shl.b32 	%r3134, %r1132, 3;
	add.s32 	%r3135, %r4924, %r846;
	add.s32 	%r3136, %r3134, %r3135;
	mul.wide.u32 	%rd1022, %r3136, 4;
	add.s64 	%rd1023, %rd292, %rd1022;
	ld.u32 	%r3137, [%rd1023];
	setp.ne.s32 	%p1713, %r3137, 0;
	@%p1713 bra 	$L__BB0_2101;
	setp.eq.s32 	%p1714, %r4925, 1;
	setp.ne.s32 	%p1715, %r1134, 11;
	and.pred  	%p1716, %p1714, %p1715;
	@%p1716 bra 	$L__BB0_2101;
	setp.eq.s32 	%p1717, %r1134, 22;
	@%p1717 bra 	$L__BB0_2078;
	@%p1715 bra 	$L__BB0_2090;
$L__BB0_2078:
	mov.b16 	%rs505, 0;
	mov.u32 	%r4927, %r846;
	mov.u32 	%r4928, %r1125;
$L__BB0_2079:
	shl.b32 	%r3138, %r4928, 3;
	add.s32 	%r3139, %r3138, %r4927;
	mul.wide.u32 	%rd1024, %r3139, 4;
	add.s64 	%rd1025, %rd292, %rd1024;
	ld.u32 	%r1141, [%rd1025+4];
	setp.eq.s32 	%p1719, %r1141, 0;
	mov.b16 	%rs506, 0;
	@%p1719 bra 	$L__BB0_2087;
	and.b16  	%rs302, %rs505, 255;
	setp.ne.s16 	%p1720, %rs302, 0;
	@%p1720 bra 	$L__BB0_2274;
	mov.b32 	%r4929, 2;
	setp.eq.s32 	%p1721, %r1141, 1;
	@%p1721 bra 	$L__BB0_2085;
	setp.eq.s32 	%p1722, %r1141, 2;
	@%p1722 bra 	$L__BB0_2086;
	setp.eq.s32 	%p1723, %r1141, 22;
	@%p1723 bra 	$L__BB0_2086;
	setp.eq.s32 	%p1724, %r1141, 11;
	selp.u32 	%r4929, 1, 0, %p1724;
	bra.uni 	$L__BB0_2086;
$L__BB0_2085:
	mov.b32 	%r4929, 1;
$L__BB0_2086:
	setp.eq.s32 	%p1725, %r1134, 2;
	setp.eq.s32 	%p1727, %r1134, 11;
	selp.u32 	%r3142, 1, 0, %p1727;
	selp.b32 	%r3143, 2, %r3142, %p1717;
	selp.b32 	%r3144, 2, %r3143, %p1725;
	setp.eq.s32 	%p1728, %r4929, %r3144;
	mov.b16 	%rs506, 1;
	@%p1728 bra 	$L__BB0_2274;
$L__BB0_2087:
	add.s32 	%r4928, %r4928, 1;
	setp.eq.s32 	%p1729, %r4928, %r1132;
	add.s32 	%r4927, %r4927, 1;
	mov.u16 	%rs505, %rs506;
	@%p1729 bra 	$L__BB0_2088;
	bra.uni 	$L__BB0_2079;
$L__BB0_2088:
	setp.eq.s32 	%p1730, %r1134, 11;
	@%p1730 bra 	$L__BB0_2097;
	setp.eq.s32 	%p1731, %r1134, 22;
	@%p1731 bra 	$L__BB0_2097;
$L__BB0_2090:
	add.s32 	%r3147, %r1132, %r972;
	add.s32 	%r3148, %r4924, %r846;
	add.s32 	%r3149, %r3148, %r846;
	shr.u32 	%r3150, %r3149, 1;
	shl.b32 	%r3151, %r3147, 2;
	and.b32  	%r3152, %r3151, 56;
	add.s32 	%r3153, %r3152, %r3150;
	mul.wide.u32 	%rd1028, %r3153, 4;
	add.s64 	%rd1029, %rd292, %rd1028;
	ld.u32 	%r1146, [%rd1029];
	setp.eq.s32 	%p1732, %r1146, 0;
	@%p1732 bra 	$L__BB0_2101;
	mov.b32 	%r4930, 2;
	setp.eq.s32 	%p1733, %r1146, 1;
	@%p1733 bra 	$L__BB0_2095;
	setp.eq.s32 	%p1734, %r1146, 2;
	@%p1734 bra 	$L__BB0_2096;
	setp.eq.s32 	%p1735, %r1146, 22;
	@%p1735 bra 	$L__BB0_2096;
	setp.eq.s32 	%p1736, %r1146, 11;
	selp.u32 	%r4930, 1, 0, %p1736;
	bra.uni 	$L__BB0_2096;
$L__BB0_2095:
	mov.b32 	%r4930, 1;
$L__BB0_2096:
	selp.u32 	%r3156, 1, 0, %p1701;
	setp.eq.s32 	%p1738, %r1134, 2;
	selp.b32 	%r3157, 2, %r3156, %p1738;
	setp.eq.s32 	%p1739, %r3157, %r4930;
	@%p1739 bra 	$L__BB0_2101;
$L__BB0_2097:
	mov.b32 	%r4931, 0;
	mov.u32 	%r4932, %r972;
	mov.u32 	%r4933, %r846;
$L__BB0_2098:
	shl.b32 	%r3159, %r4932, 3;
	add.s32 	%r3160, %r3159, %r4933;
	mul.wide.u32 	%rd1030, %r3160, 4;
	add.s64 	%rd1031, %rd292, %rd1030;
	ld.u32 	%r3161, [%rd1031];
	setp.ne.s32 	%p1740, %r3161, 0;
	selp.u32 	%r3162, 1, 0, %p1740;
	add.s32 	%r4931, %r4931, %r3162;
	add.s32 	%r4932, %r4932, 1;
	add.s32 	%r4933, %r4933, 1;
	setp.ne.s32 	%p1741, %r4932, %r1132;
	@%p1741 bra 	$L__BB0_2098;
	setp.eq.s32 	%p1742, %r4931, 0;
	@%p1742 bra 	$L__BB0_2101;
	{ // callseq 120, 0
	.param .b64 param0;
	st.param.b64 	[param0], 32;
	.param .b64 retval0;
	call.uni (retval0), 
	malloc, 
	(
	param0
	);
	ld.param.b64 	%rd1032, [retval0];
	} // callseq 120
	mov.b64 	%rd1033, 0;
	st.u64 	[%rd1032+16], %rd1033;
	st.v2.u32 	[%rd1032], {%r972, %r846};
	add.s32 	%r3163, %r4924, %r846;
	st.v2.u32 	[%rd1032+8], {%r1132, %r3163};
	st.u64 	[%rd1032+24], %rd292;
	st.u64 	[%rd1537+16], %rd1032;
	mov.u64 	%rd1537, %rd1032;
$L__BB0_2101:
	sub.s32 	%r1155, %r846, %r4924;
	ld.u32 	%r1156, [%rd293];
	mov.b32 	%r4934, 2;
	setp.eq.s32 	%p1743, %r1156, 1;
	@%p1743 bra 	$L__BB0_2105;
	setp.eq.s32 	%p1744, %r1156, 2;
	@%p1744 bra 	$L__BB0_2106;
	setp.eq.s32 	%p1745, %r1156, 22;
	@%p1745 bra 	$L__BB0_2106;
	setp.eq.s32 	%p1746, %r1156, 11;
	selp.u32 	%r4934, 1, 0, %p1746;
	bra.uni 	$L__BB0_2106;
$L__BB0_2105:
	mov.b32 	%r4934, 1;
$L__BB0_2106:
	max.u32 	%r3166, %r1132, %r1155;
	setp.gt.u32 	%p1747, %r3166, 7;
	@%p1747 bra 	$L__BB0_2140;
	mov.b32 	%r4935, 2;
	@%p1743 bra 	$L__BB0_2111;
	setp.eq.s32 	%p1749, %r1156, 2;
	@%p1749 bra 	$L__BB0_2112;
	setp.eq.s32 	%p1750, %r1156, 22;
	@%p1750 bra 	$L__BB0_2112;
	setp.eq.s32 	%p1751, %r1156, 11;
	selp.u32 	%r4935, 1, 0, %p1751;
	bra.uni 	$L__BB0_2112;
$L__BB0_2111:
	mov.b32 	%r4935, 1;
$L__BB0_2112:
	setp.eq.s32 	%p1752, %r4935, 0;
	setp.ne.s32 	%p1753, %r4935, %r4934;
	or.pred  	%p1754, %p1752, %p1753;
	@%p1754 bra 	$L__BB0_2140;
	shl.b32 	%r3169, %r1132, 3;
	sub.s32 	%r3170, %r846, %r4924;
	add.s32 	%r3171, %r3169, %r3170;
	mul.wide.u32 	%rd1034, %r3171, 4;
	add.s64 	%rd1035, %rd292, %rd1034;
	ld.u32 	%r3172, [%rd1035];
	setp.ne.s32 	%p1755, %r3172, 0;
	@%p1755 bra 	$L__BB0_2140;
	setp.eq.s32 	%p1756, %r4934, 1;
	setp.ne.s32 	%p1757, %r1156, 11;
	and.pred  	%p1758, %p1756, %p1757;
	@%p1758 bra 	$L__BB0_2140;
	setp.eq.s32 	%p1759, %r1156, 22;
	@%p1759 bra 	$L__BB0_2117;
	@%p1757 bra 	$L__BB0_2129;
$L__BB0_2117:
	mov.b16 	%rs507, 0;
	mov.u32 	%r4936, %r846;
	mov.u32 	%r4937, %r1125;
$L__BB0_2118:
	shl.b32 	%r3173, %r4937, 3;
	cvt.u64.u32 	%rd1036, %r3173;
	cvt.s64.s32 	%rd1037, %r4936;
	add.s64 	%rd1038, %rd1036, %rd1037;
	shl.b64 	%rd1039, %rd1038, 2;
	add.s64 	%rd1040, %rd292, %rd1039;
	ld.u32 	%r1163, [%rd1040+-4];
	setp.eq.s32 	%p1761, %r1163, 0;
	mov.b16 	%rs508, 0;
	@%p1761 bra 	$L__BB0_2126;
	and.b16  	%rs306, %rs507, 255;
	setp.ne.s16 	%p1762, %rs306, 0;
	@%p1762 bra 	$L__BB0_2275;
	mov.b32 	%r4938, 2;
	setp.eq.s32 	%p1763, %r1163, 1;
	@%p1763 bra 	$L__BB0_2124;
	setp.eq.s32 	%p1764, %r1163, 2;
	@%p1764 bra 	$L__BB0_2125;
	setp.eq.s32 	%p1765, %r1163, 22;
	@%p1765 bra 	$L__BB0_2125;
	setp.eq.s32 	%p1766, %r1163, 11;
	selp.u32 	%r4938, 1, 0, %p1766;
	bra.uni 	$L__BB0_2125;
$L__BB0_2124:
	mov.b32 	%r4938, 1;
$L__BB0_2125:
	setp.eq.s32 	%p1767, %r1156, 2;
	setp.eq.s32 	%p1769, %r1156, 11;
	selp.u32 	%r3176, 1, 0, %p1769;
	selp.b32 	%r3177, 2, %r3176, %p1759;
	selp.b32 	%r3178, 2, %r3177, %p1767;
	setp.eq.s32 	%p1770, %r4938, %r3178;
	mov.b16 	%rs508, 1;
	@%p1770 bra 	$L__BB0_2275;
$L__BB0_2126:
	add.s32 	%r4937, %r4937, 1;
	setp.eq.s32 	%p1771, %r4937, %r1132;
	add.s32 	%r4936, %r4936, -1;
	mov.u16 	%rs507, %rs508;
	@%p1771 bra 	$L__BB0_2127;
	bra.uni 	$L__BB0_2118;
$L__BB0_2127:
	setp.eq.s32 	%p1772, %r1156, 11;
	@%p1772 bra 	$L__BB0_2136;
	setp.eq.s32 	%p1773, %r1156, 22;
	@%p1773 bra 	$L__BB0_2136;
$L__BB0_2129:
	add.s32 	%r3181, %r1132, %r972;
	sub.s32 	%r3182, %r846, %r4924;
	add.s32 	%r3183, %r3182, %r846;
	shr.u32 	%r3184, %r3183, 1;
	shl.b32 	%r3185, %r3181, 2;
	and.b32  	%r3186, %r3185, 56;
	add.s32 	%r3187, %r3186, %r3184;
	mul.wide.u32 	%rd1043, %r3187, 4;
	add.s64 	%rd1044, %rd292, %rd1043;
	ld.u32 	%r1168, [%rd1044];
	setp.eq.s32 	%p1774, %r1168, 0;
	@%p1774 bra 	$L__BB0_2140;
	mov.b32 	%r4939, 2;
	setp.eq.s32 	%p1775, %r1168, 1;
	@%p1775 bra 	$L__BB0_2134;
	setp.eq.s32 	%p1776, %r1168, 2;
	@%p1776 bra 	$L__BB0_2135;
	setp.eq.s32 	%p1777, %r1168, 22;
	@%p1777 bra 	$L__BB0_2135;
	setp.eq.s32 	%p1778, %r1168, 11;
	selp.u32 	%r4939, 1, 0, %p1778;
	bra.uni 	$L__BB0_2135;
$L__BB0_2134:
	mov.b32 	%r4939, 1;
$L__BB0_2135:
	selp.u32 	%r3190, 1, 0, %p1743;
	setp.eq.s32 	%p1780, %r1156, 2;
	selp.b32 	%r3191, 2, %r3190, %p1780;
	setp.eq.s32 	%p1781, %r3191, %r4939;
	@%p1781 bra 	$L__BB0_2140;
$L__BB0_2136:
	mov.b32 	%r4940, 0;
	mov.u32 	%r4941, %r972;
	mov.u32 	%r4942, %r846;
$L__BB0_2137:
	shl.b32 	%r3193, %r4941, 3;
	add.s32 	%r3194, %r3193, %r4942;
	mul.wide.s32 	%rd1045, %r3194, 4;
	add.s64 	%rd1046, %rd292, %rd1045;
	ld.u32 	%r3195, [%rd1046];
	setp.ne.s32 	%p1782, %r3195, 0;
	selp.u32 	%r3196, 1, 0, %p1782;
	add.s32 	%r4940, %r4940, %r3196;
	add.s32 	%r4941, %r4941, 1;
	add.s32 	%r4942, %r4942, -1;
	setp.ne.s32 	%p1783, %r4941, %r1132;
	@%p1783 bra 	$L__BB0_2137;
	setp.eq.s32 	%p1784, %r4940, 0;
	@%p1784 bra 	$L__BB0_2140;
	{ // callseq 122, 0
	.param .b64 param0;
	st.param.b64 	[param0], 32;
	.param .b64 retval0;
	call.uni (retval0), 
	malloc, 
	(
	param0
	);
	ld.param.b64 	%rd1047, [retval0];
	} // callseq 122
	mov.b64 	%rd1048, 0;
	st.u64 	[%rd1047+16], %rd1048;
	st.v2.u32 	[%rd1047], {%r972, %r846};
	sub.s32 	%r3197, %r846, %r4924;
	st.v2.u32 	[%rd1047+8], {%r1132, %r3197};
	st.u64 	[%rd1047+24], %rd292;
	st.u64 	[%rd1537+16], %rd1047;
	mov.u64 	%rd1537, %rd1047;
$L__BB0_2140:
	sub.s32 	%r1177, %r972, %r4924;
	ld.u32 	%r1178, [%rd293];
	mov.b32 	%r4943, 2;
	setp.eq.s32 	%p1785, %r1178, 1;
	@%p1785 bra 	$L__BB0_2144;
	setp.eq.s32 	%p1786, %r1178, 2;
	@%p1786 bra 	$L__BB0_2145;
	setp.eq.s32 	%p1787, %r1178, 22;
	@%p1787 bra 	$L__BB0_2145;
	setp.eq.s32 	%p1788, %r1178, 11;
	selp.u32 	%r4943, 1, 0, %p1788;
	bra.uni 	$L__BB0_2145;
$L__BB0_2144:
	mov.b32 	%r4943, 1;
$L__BB0_2145:
	add.s32 	%r3200, %r4924, %r846;
	max.u32 	%r3201, %r1177, %r3200;
	setp.gt.u32 	%p1789, %r3201, 7;
	@%p1789 bra 	$L__BB0_2179;
	mov.b32 	%r4944, 2;
	@%p1785 bra 	$L__BB0_2150;
	setp.eq.s32 	%p1791, %r1178, 2;
	@%p1791 bra 	$L__BB0_2151;
	setp.eq.s32 	%p1792, %r1178, 22;
	@%p1792 bra 	$L__BB0_2151;
	setp.eq.s32 	%p1793, %r1178, 11;
	selp.u32 	%r4944, 1, 0, %p1793;
	bra.uni 	$L__BB0_2151;
$L__BB0_2150:
	mov.b32 	%r4944, 1;
$L__BB0_2151:
	setp.eq.s32 	%p1794, %r4944, 0;
	setp.ne.s32 	%p1795, %r4944, %r4943;
	or.pred  	%p1796, %p1794, %p1795;
	@%p1796 bra 	$L__BB0_2179;
	shl.b32 	%r3204, %r1177, 3;
	add.s32 	%r3205, %r4924, %r846;
	add.s32 	%r3206, %r3204, %r3205;
	mul.wide.u32 	%rd1049, %r3206, 4;
	add.s64 	%rd1050, %rd292, %rd1049;
	ld.u32 	%r3207, [%rd1050];
	setp.ne.s32 	%p1797, %r3207, 0;
	@%p1797 bra 	$L__BB0_2179;
	setp.eq.s32 	%p1798, %r4943, 2;
	setp.ne.s32 	%p1799, %r1178, 22;
	and.pred  	%p1800, %p1798, %p1799;
	@%p1800 bra 	$L__BB0_2179;
	setp.eq.s32 	%p1801, %r1178, 22;
	@%p1801 bra 	$L__BB0_2156;
	setp.ne.s32 	%p1802, %r1178, 11;
	@%p1802 bra 	$L__BB0_2168;
$L__BB0_2156:
	mov.b16 	%rs509, 0;
	mov.u32 	%r4945, %r846;
	mov.u32 	%r4946, %r1130;
$L__BB0_2157:
	shl.b32 	%r3208, %r4946, 3;
	cvt.s64.s32 	%rd1051, %r3208;
	cvt.u64.u32 	%rd1052, %r4945;
	add.s64 	%rd1053, %rd1051, %rd1052;
	shl.b64 	%rd1054, %rd1053, 2;
	add.s64 	%rd1055, %rd292, %rd1054;
	ld.u32 	%r1185, [%rd1055+4];
	setp.eq.s32 	%p1803, %r1185, 0;
	mov.b16 	%rs510, 0;
	@%p1803 bra 	$L__BB0_2165;
	and.b16  	%rs310, %rs509, 255;
	setp.ne.s16 	%p1804, %rs310, 0;
	@%p1804 bra 	$L__BB0_2276;
	mov.b32 	%r4947, 2;
	setp.eq.s32 	%p1805, %r1185, 1;
	@%p1805 bra 	$L__BB0_2163;
	setp.eq.s32 	%p1806, %r1185, 2;
	@%p1806 bra 	$L__BB0_2164;
	setp.eq.s32 	%p1807, %r1185, 22;
	@%p1807 bra 	$L__BB0_2164;
	setp.eq.s32 	%p1808, %r1185, 11;
	selp.u32 	%r4947, 1, 0, %p1808;
	bra.uni 	$L__BB0_2164;
$L__BB0_2163:
	mov.b32 	%r4947, 1;
$L__BB0_2164:
	setp.eq.s32 	%p1809, %r1178, 2;
	setp.eq.s32 	%p1811, %r1178, 11;
	selp.u32 	%r3211, 1, 0, %p1811;
	selp.b32 	%r3212, 2, %r3211, %p1801;
	selp.b32 	%r3213, 2, %r3212, %p1809;
	setp.eq.s32 	%p1812, %r4947, %r3213;
	mov.b16 	%rs510, 1;
	@%p1812 bra 	$L__BB0_2276;
$L__BB0_2165:
	add.s32 	%r4946, %r4946, -1;
	setp.eq.s32 	%p1813, %r4946, %r1177;
	add.s32 	%r4945, %r4945, 1;
	mov.u16 	%rs509, %rs510;
	@%p1813 bra 	$L__BB0_2166;
	bra.uni 	$L__BB0_2157;
$L__BB0_2166:
	setp.eq.s32 	%p1814, %r1178, 11;
	@%p1814 bra 	$L__BB0_2175;
	setp.eq.s32 	%p1815, %r1178, 22;
	@%p1815 bra 	$L__BB0_2175;
$L__BB0_2168:
	add.s32 	%r3216, %r1177, %r972;
	add.s32 	%r3217, %r4924, %r846;
	add.s32 	%r3218, %r3217, %r846;
	shr.u32 	%r3219, %r3218, 1;
	shl.b32 	%r3220, %r3216, 2;
	and.b32  	%r3221, %r3220, 56;
	add.s32 	%r3222, %r3221, %r3219;
	mul.wide.u32 	%rd1058, %r3222, 4;
	add.s64 	%rd1059, %rd292, %rd1058;
	ld.u32 	%r1190, [%rd1059];
	setp.eq.s32 	%p1816, %r1190, 0;
	@%p1816 bra 	$L__BB0_2179;
	mov.b32 	%r4948, 2;
	setp.eq.s32 	%p1817, %r1190, 1;
	@%p1817 bra 	$L__BB0_2173;
	setp.eq.s32 	%p1818, %r1190, 2;
	@%p1818 bra 	$L__BB0_2174;
	setp.eq.s32 	%p1819, %r1190, 22;
	@%p1819 bra 	$L__BB0_2174;
	setp.eq.s32 	%p1820, %r1190, 11;
	selp.u32 	%r4948, 1, 0, %p1820;
	bra.uni 	$L__BB0_2174;
$L__BB0_2173:
	mov.b32 	%r4948, 1;
$L__BB0_2174:
	selp.u32 	%r3225, 1, 0, %p1785;
	setp.eq.s32 	%p1822, %r1178, 2;
	selp.b32 	%r3226, 2, %r3225, %p1822;
	setp.eq.s32 	%p1823, %r3226, %r4948;
	@%p1823 bra 	$L__BB0_2179;
$L__BB0_2175:
	mov.b32 	%r4949, 0;
	mov.u32 	%r4950, %r972;
	mov.u32 	%r4951, %r846;
$L__BB0_2176:
	shl.b32 	%r3228, %r4950, 3;
	add.s32 	%r3229, %r3228, %r4951;
	mul.wide.s32 	%rd1060, %r3229, 4;
	add.s64 	%rd1061, %rd292, %rd1060;
	ld.u32 	%r3230, [%rd1061];
	setp.ne.s32 	%p1824, %r3230, 0;
	selp.u32 	%r3231, 1, 0, %p1824;
	add.s32 	%r4949, %r4949, %r3231;
	add.s32 	%r4950, %r4950, -1;
	add.s32 	%r4951, %r4951, 1;
	setp.ne.s32 	%p1825, %r4950, %r1177;
	@%p1825 bra 	$L__BB0_2176;
	setp.eq.s32 	%p1826, %r4949, 0;
	@%p1826 bra 	$L__BB0_2179;
	{ // callseq 124, 0
	.param .b64 param0;
	st.param.b64 	[param0], 32;
	.param .b64 retval0;
	call.uni (retval0), 
	malloc, 
	(
	param0
	);
	ld.param.b64 	%rd1062, [retval0];
	} // callseq 124
	mov.b64 	%rd1063, 0;
	st.u64 	[%rd1062+16], %rd1063;
	st.v2.u32 	[%rd1062], {%r972, %r846};
	add.s32 	%r3232, %r4924, %r846;
	st.v2.u32 	[%rd1062+8], {%r1177, %r3232};
	st.u64 	[%rd1062+24], %rd292;
	st.u64 	[%rd1537+16], %rd1062;
	mov.u64 	%rd1537, %rd1062;
$L__BB0_2179:
	ld.u32 	%r1199, [%rd293];
	mov.b32 	%r4952, 2;
	setp.eq.s32 	%p1827, %r1199, 1;
	@%p1827 bra 	$L__BB0_2183;
	setp.eq.s32 	%p1828, %r1199, 2;
	@%p1828 bra 	$L__BB0_2184;
	setp.eq.s32 	%p1829, %r1199, 22;
	@%p1829 bra 	$L__BB0_2184;
	setp.eq.s32 	%p1830, %r1199, 11;
	selp.u32 	%r4952, 1, 0, %p1830;
	bra.uni 	$L__BB0_2184;
$L__BB0_2183:
	mov.b32 	%r4952, 1;
$L__BB0_2184:
	sub.s32 	%r3235, %r846, %r4924;
	max.u32 	%r3236, %r1177, %r3235;
	setp.gt.u32 	%p1831, %r3236, 7;
	@%p1831 bra 	$L__BB0_2218;
	mov.b32 	%r4953, 2;
	@%p1827 bra 	$L__BB0_2189;
	setp.eq.s32 	%p1833, %r1199, 2;
	@%p1833 bra 	$L__BB0_2190;
	setp.eq.s32 	%p1834, %r1199, 22;
	@%p1834 bra 	$L__BB0_2190;
	setp.eq.s32 	%p1835, %r1199, 11;
	selp.u32 	%r4953, 1, 0, %p1835;
	bra.uni 	$L__BB0_2190;
$L__BB0_2189:
	mov.b32 	%r4953, 1;
$L__BB0_2190:
	setp.eq.s32 	%p1836, %r4953, 0;
	setp.ne.s32 	%p1837, %r4953, %r4952;
	or.pred  	%p1838, %p1836, %p1837;
	@%p1838 bra 	$L__BB0_2218;
	shl.b32 	%r3239, %r1177, 3;
	sub.s32 	%r3240, %r846, %r4924;
	add.s32 	%r3241, %r3239, %r3240;
	mul.wide.u32 	%rd1064, %r3241, 4;
	add.s64 	%rd1065, %rd292, %rd1064;
	ld.u32 	%r3242, [%rd1065];
	setp.ne.s32 	%p1839, %r3242, 0;
	@%p1839 bra 	$L__BB0_2218;
	setp.eq.s32 	%p1840, %r4952, 2;
	setp.ne.s32 	%p1841, %r1199, 22;
	and.pred  	%p1842, %p1840, %p1841;
	@%p1842 bra 	$L__BB0_2218;
	setp.eq.s32 	%p1843, %r1199, 22;
	@%p1843 bra 	$L__BB0_2195;
	setp.ne.s32 	%p1844, %r1199, 11;
	@%p1844 bra 	$L__BB0_2207;
$L__BB0_2195:
	mov.b16 	%rs511, 0;
	mov.u32 	%r4954, %r846;
	mov.u32 	%r4955, %r1130;
$L__BB0_2196:
	shl.b32 	%r3243, %r4955, 3;
	cvt.s64.s32 	%rd1066, %r3243;
	cvt.s64.s32 	%rd1067, %r4954;
	add.s64 	%rd1068, %rd1066, %rd1067;
	shl.b64 	%rd1069, %rd1068, 2;
	add.s64 	%rd1070, %rd292, %rd1069;
	ld.u32 	%r1206, [%rd1070+-4];
	setp.eq.s32 	%p1845, %r1206, 0;
	mov.b16 	%rs512, 0;
	@%p1845 bra 	$L__BB0_2204;
	and.b16  	%rs314, %rs511, 255;
	setp.ne.s16 	%p1846, %rs314, 0;
	@%p1846 bra 	$L__BB0_2277;
	mov.b32 	%r4956, 2;
	setp.eq.s32 	%p1847, %r1206, 1;
	@%p1847 bra 	$L__BB0_2202;
	setp.eq.s32 	%p1848, %r1206, 2;
	@%p1848 bra 	$L__BB0_2203;
	setp.eq.s32 	%p1849, %r1206, 22;
	@%p1849 bra 	$L__BB0_2203;
	setp.eq.s32 	%p1850, %r1206, 11;
	selp.u32 	%r4956, 1, 0, %p1850;
	bra.uni 	$L__BB0_2203;
$L__BB0_2202:
	mov.b32 	%r4956, 1;
$L__BB0_2203:
	setp.eq.s32 	%p1851, %r1199, 2;
	setp.eq.s32 	%p1853, %r1199, 11;
	selp.u32 	%r3246, 1, 0, %p1853;
	selp.b32 	%r3247, 2, %r3246, %p1843;
	selp.b32 	%r3248, 2, %r3247, %p1851;
	setp.eq.s32 	%p1854, %r4956, %r3248;
	mov.b16 	%rs512, 1;
	@%p1854 bra 	$L__BB0_2277;
$L__BB0_2204:
	add.s32 	%r4955, %r4955, -1;
	setp.eq.s32 	%p1855, %r4955, %r1177;
	add.s32 	%r4954, %r4954, -1;
	mov.u16 	%rs511, %rs512;
	@%p1855 bra 	$L__BB0_2205;
	bra.uni 	$L__BB0_2196;
$L__BB0_2205:
	setp.eq.s32 	%p1856, %r1199, 11;
	@%p1856 bra 	$L__BB0_2214;
	setp.eq.s32 	%p1857, %r1199, 22;
	@%p1857 bra 	$L__BB0_2214;
$L__BB0_2207:
	add.s32 	%r3251, %r1177, %r972;
	sub.s32 	%r3252, %r846, %r4924;
	add.s32 	%r3253, %r3252, %r846;
	shr.u32 	%r3254, %r3253, 1;
	shl.b32 	%r3255, %r3251, 2;
	and.b32  	%r3256, %r3255, 56;
	add.s32 	%r3257, %r3256, %r3254;
	mul.wide.u32 	%rd1073, %r3257, 4;
	add.s64 	%rd1074, %rd292, %rd1073;
	ld.u32 	%r1211, [%rd1074];
	setp.eq.s32 	%p1858, %r1211, 0;
	@%p1858 bra 	$L__BB0_2218;
	mov.b32 	%r4957, 2;
	setp.eq.s32 	%p1859, %r1211, 1;
	@%p1859 bra 	$L__BB0_2212;
	setp.eq.s32 	%p1860, %r1211, 2;
	@%p1860 bra 	$L__BB0_2213;
	setp.eq.s32 	%p1861, %r1211, 22;
	@%p1861 bra 	$L__BB0_2213;
	setp.eq.s32 	%p1862, %r1211, 11;
	selp.u32 	%r4957, 1, 0, %p1862;
	bra.uni 	$L__BB0_2213;
$L__BB0_2212:
	mov.b32 	%r4957, 1;
$L__BB0_2213:
	selp.u32 	%r3260, 1, 0, %p1827;
	setp.eq.s32 	%p1864, %r1199, 2;
	selp.b32 	%r3261, 2, %r3260, %p1864;
	setp.eq.s32 	%p1865, %r3261, %r4957;
	@%p1865 bra 	$L__BB0_2218;
$L__BB0_2214:
	mov.b32 	%r4958, 0;
	mov.u32 	%r4959, %r972;
	mov.u32 	%r4960, %r846;
$L__BB0_2215:
	shl.b32 	%r3263, %r4959, 3;
	add.s32 	%r3264, %r3263, %r4960;
	mul.wide.s32 	%rd1075, %r3264, 4;
	add.s64 	%rd1076, %rd292, %rd1075;
	ld.u32 	%r3265, [%rd1076];
	setp.ne.s32 	%p1866, %r3265, 0;
	selp.u32 	%r3266, 1, 0, %p1866;
	add.s32 	%r4958, %r4958, %r3266;
	add.s32 	%r4959, %r4959, -1;
	add.s32 	%r4960, %r4960, -1;
	setp.ne.s32 	%p1867, %r4959, %r1177;
	@%p1867 bra 	$L__BB0_2215;
	setp.eq.s32 	%p1868, %r4958, 0;
	@%p1868 bra 	$L__BB0_2218;
	{ // callseq 126, 0
	.param .b64 param0;
	st.param.b64 	[param0], 32;
	.param .b64 retval0;
	call.uni (retval0), 
	malloc, 
	(
	param0
	);
	ld.param.b64 	%rd1077, [retval0];
	} // callseq 126
	mov.b64 	%rd1078, 0;
	st.u64 	[%rd1077+16], %rd1078;
	st.v2.u32 	[%rd1077], {%r972, %r846};
	sub.s32 	%r3267, %r846, %r4924;
	st.v2.u32 	[%rd1077+8], {%r1177, %r3267};
	st.u64 	[%rd1077+24], %rd292;
	st.u64 	[%rd1537+16], %rd1077;
	mov.u64 	%rd1537, %rd1077;
$L__BB0_2218:
	add.s32 	%r4924, %r4924, 1;
	setp.ne.s32 	%p1869, %r4924, 8;
	@%p1869 bra 	$L__BB0_2062;
$L__BB0_2219:
	ld.u64 	%rd1540, [%rd1537+16];
	setp.eq.s64 	%p1870, %rd1540, 0;
	@%p1870 bra 	$L__BB0_2221;
$L__BB0_2220:
	mov.u64 	%rd1537, %rd1540;
	ld.u64 	%rd1540, [%rd1537+16];
	setp.ne.s64 	%p1871, %rd1540, 0;
	@%p1871 bra 	$L__BB0_2220;
$L__BB0_2221:
	ld.u64 	%rd316, [%rd1539+16];
	{ // callseq 127, 0
	.param .b64 param0;
	st.param.b64 	[param0], %rd1539;
	call.uni 
	free, 
	(
	param0
	);
	} // callseq 127
	setp.ne.s64 	%p1872, %rd316, 0;
	mov.u64 	%rd1539, %rd316;
	@%p1872 bra 	$L__BB0_2219;
$L__BB0_2222:
	add.s32 	%r4772, %r4772, 1;
	setp.ne.s32 	%p1873, %r4772, 8;
	@%p1873 bra 	$L__BB0_1358;
$L__BB0_2223:
	add.s32 	%r4532, %r4532, 1;
	setp.ne.s32 	%p2429, %r4532, 64;
	@%p2429 bra 	$L__BB0_4;
	and.b16  	%rs408, %rs514, 255;
	setp.ne.s16 	%p2430, %rs408, 0;
	@%p2430 bra 	$L__BB0_2226;
	cvta.global.u64 	%rd1412, %rd1411;
	{ // callseq 176, 0
	.param .b64 param0;
	st.param.b64 	[param0], %rd1412;
	.param .b64 param1;
	st.param.b64 	[param1], 0;
	.param .b32 retval0;
	call.uni (retval0), 
	vprintf, 
	(
	param0, 
	param1
	);
	ld.param.b32 	%r4522, [retval0];
	} // callseq 176
$L__BB0_2226:
	ld.param.u32 	%r4528, [create_tree_param_2];
	setp.eq.s32 	%p2431, %r4529, %r4528;
	bar.sync 	0;
	@%p2431 bra 	$L__BB0_2233;
	ld.u32 	%r4524, [%rd1544+256];
	div.s32 	%r4530, %r4530, %r4524;
	div.s32 	%r1224, %r4531, %r4530;
	setp.ge.s32 	%p2432, %r1224, %r4524;
	@%p2432 bra 	$L__BB0_2233;
	ld.u64 	%rd1544, [%rd1544+264];
	setp.eq.s64 	%p2433, %rd1544, 0;
	@%p2433 bra 	$L__BB0_2233;
	setp.lt.s32 	%p2434, %r1224, 1;
	@%p2434 bra 	$L__BB0_2278;
	mov.b32 	%r4961, 0;
	bra.uni 	$L__BB0_2232;
$L__BB0_2231:
	add.s32 	%r4961, %r4961, 1;
	setp.eq.s32 	%p2436, %r4961, %r1224;
	@%p2436 bra 	$L__BB0_2278;
$L__BB0_2232:
	ld.u64 	%rd1544, [%rd1544+272];
	setp.eq.s64 	%p2435, %rd1544, 0;
	@%p2435 bra 	$L__BB0_2233;
	bra.uni 	$L__BB0_2231;
$L__BB0_2233:
	ret;
$L__BB0_2234:
	mov.u64 	%rd1322, $str;
	cvta.global.u64 	%rd1323, %rd1322;
	{ // callseq 161, 0
	.param .b64 param0;
	st.param.b64 	[param0], %rd1323;
	.param .b64 param1;
	st.param.b64 	[param1], 0;
	.param .b32 retval0;
	call.uni (retval0), 
	vprintf, 
	(
	param0, 
	param1
	);
	ld.param.b32 	%r4193, [retval0];
	} // callseq 161
	bra.uni 	$L__BB0_168;
$L__BB0_2235:
	mov.u64 	%rd1387, $str;
	cvta.global.u64 	%rd1388, %rd1387;
	{ // callseq 171, 0
	.param .b64 param0;
	st.param.b64 	[param0], %rd1388;
	.param .b64 param1;
	st.param.b64 	[param1], 0;
	.param .b32 retval0;
	call.uni (retval0), 
	vprintf, 
	(
	param0, 
	param1
	);
	ld.param.b32 	%r4422, [retval0];
	} // callseq 171
	bra.uni 	$L__BB0_267;
$L__BB0_2236:
	mov.u64 	%rd1157, $str;
	cvta.global.u64 	%rd1158, %rd1157;
	{ // callseq 137, 0
	.param .b64 param0;
	st.param.b64 	[param0], %rd1158;
	.param .b64 param1;
	st.param.b64 	[param1], 0;
	.param .b32 retval0;
	call.uni (retval0), 
	vprintf, 
	(
	param0, 
	param1
	);
	ld.param.b32 	%r3562, [retval0];
	} // callseq 137
	bra.uni 	$L__BB0_396;
$L__BB0_2237:
	mov.u64 	%rd1216, $str;
	cvta.global.u64 	%rd1217, %rd1216;
	{ // callseq 147, 0
	.param .b64 param0;
	st.param.b64 	[param0], %rd1217;
	.param .b64 param1;
	st.param.b64 	[param1], 0;
	.param .b32 retval0;
	call.uni (retval0), 
	vprintf, 
	(
	param0, 
	param1
	);
	ld.param.b32 	%r3790, [retval0];
	} // callseq 147
	bra.uni 	$L__BB0_492;
$L__BB0_2238:
	mov.u64 	%rd335, $str;
	cvta.global.u64 	%rd336, %rd335;
	{ // callseq 0, 0
	.param .b64 param0;
	st.param.b64 	[param0], %rd336;
	.param .b64 param1;
	st.param.b64 	[param1], 0;
	.param .b32 retval0;
	call.uni (retval0), 
	vprintf, 
	(
	param0, 
	param1
	);
	ld.param.b32 	%r1255, [retval0];
	} // callseq 0
	bra.uni 	$L__BB0_707;
$L__BB0_2239:
	mov.u64 	%rd369, $str;
	cvta.global.u64 	%rd370, %rd369;
	{ // callseq 7, 0
	.param .b64 param0;
	st.param.b64 	[param0], %rd370;
	.param .b64 param1;
	st.param.b64 	[param1], 0;
	.param .b32 retval0;
	call.uni (retval0), 
	vprintf, 
	(
	param0, 
	param1
	);
	ld.param.b32 	%r1373, [retval0];
	} // callseq 7
	bra.uni 	$L__BB0_586;
$L__BB0_2240:
	mov.u64 	%rd384, $str;
	cvta.global.u64 	%rd385, %rd384;
	{ // callseq 9, 0
	.param .b64 param0;
	st.param.b64 	[param0], %rd385;
	.param .b64 param1;
	st.param.b64 	[param1], 0;
	.param .b32 retval0;
	call.uni (retval0), 
	vprintf, 
	(
	param0, 
	param1
	);
	ld.param.b32 	%r1408, [retval0];
	} // callseq 9
	bra.uni 	$L__BB0_625;
$L__BB0_2241:
	mov.u64 	%rd399, $str;
	cvta.global.u64 	%rd400, %rd399;
	{ // callseq 11, 0
	.param .b64 param0;
	st.param.b64 	[param0], %rd400;
	.param .b64 param1;
	st.param.b64 	[param1], 0;
	.param .b32 retval0;
	call.uni (retval0), 
	vprintf, 
	(
	param0, 
	param1
	);
	ld.param.b32 	%r1443, [retval0];
	} // callseq 11
	bra.uni 	$L__BB0_664;
$L__BB0_2242:
	mov.u64 	%rd414, $str;
	cvta.global.u64 	%rd415, %rd414;
	{ // callseq 13, 0
	.param .b64 param0;
	st.param.b64 	[param0], %rd415;
	.param .b64 param1;
	st.param.b64 	[param1], 0;
	.param .b32 retval0;
	call.uni (retval0), 
	vprintf, 
	(
	param0, 
	param1
	);
	ld.param.b32 	%r1478, [retval0];
	} // callseq 13
	bra.uni 	$L__BB0_703;
$L__BB0_2243:
	mov.u64 	%rd428, $str;
	cvta.global.u64 	%rd429, %rd428;
	{ // callseq 16, 0
	.param .b64 param0;
	st.param.b64 	[param0], %rd429;
	.param .b64 param1;
	st.param.b64 	[param1], 0;
	.param .b32 retval0;
	call.uni (retval0), 
	vprintf, 
	(
	param0, 
	param1
	);
	ld.param.b32 	%r1510, [retval0];
	} // callseq 16
	bra.uni 	$L__BB0_923;
$L__BB0_2244:
	mov.u64 	%rd462, $str;
	cvta.global.u64 	%rd463, %rd462;
	{ // callseq 23, 0
	.param .b64 param0;
	st.param.b64 	[param0], %rd463;
	.param .b64 param1;
	st.param.b64 	[param1], 0;
	.param .b32 retval0;
	call.uni (retval0), 
	vprintf, 
	(
	param0, 
	param1
	);
	ld.param.b32 	%r1628, [retval0];
	} // callseq 23
	bra.uni 	$L__BB0_802;
$L__BB0_2245:
	mov.u64 	%rd477, $str;
	cvta.global.u64 	%rd478, %rd477;
	{ // callseq 25, 0
	.param .b64 param0;
	st.param.b64 	[param0], %rd478;
	.param .b64 param1;
	st.param.b64 	[param1], 0;
	.param .b32 retval0;
	call.uni (retval0), 
	vprintf, 
	(
	param0, 
	param1
	);
	ld.param.b32 	%r1663, [retval0];
	} // callseq 25
	bra.uni 	$L__BB0_841;
$L__BB0_2246:
	mov.u64 	%rd492, $str;
	cvta.global.u64 	%rd493, %rd492;
	{ // callseq 27, 0
	.param .b64 param0;
	st.param.b64 	[param0], %rd493;
	.param .b64 param1;
	st.param.b64 	[param1], 0;
	.param .b32 retval0;
	call.uni (retval0), 
	vprintf, 
	(
	param0, 
	param1
	);
	ld.param.b32 	%r1697, [retval0];
	} // callseq 27
	bra.uni 	$L__BB0_880;
$L__BB0_2247:
	mov.u64 	%rd507, $str;
	cvta.global.u64 	%rd508, %rd507;
	{ // callseq 29, 0
	.param .b64 param0;
	st.param.b64 	[param0], %rd508;
	.param .b64 param1;
	st.param.b64 	[param1], 0;
	.param .b32 retval0;
	call.uni (retval0), 
	vprintf, 
	(
	param0, 
	param1
	);
	ld.param.b32 	%r1733, [retval0];
	} // callseq 29
	bra.uni 	$L__BB0_919;
$L__BB0_2248:
	mov.u64 	%rd521, $str;
	cvta.global.u64 	%rd522, %rd521;
	{ // callseq 32, 0
	.param .b64 param0;
	st.param.b64 	[param0], %rd522;
	.param .b64 param1;
	st.param.b64 	[param1], 0;
	.param .b32 retval0;
	call.uni (retval0), 
	vprintf, 
	(
	param0, 
	param1
	);
	ld.param.b32 	%r1765, [retval0];
	} // callseq 32
	bra.uni 	$L__BB0_1139;
$L__BB0_2249:
	mov.u64 	%rd555, $str;
	cvta.global.u64 	%rd556, %rd555;
	{ // callseq 39, 0
	.param .b64 param0;
	st.param.b64 	[param0], %rd556;
	.param .b64 param1;
	st.param.b64 	[param1], 0;
	.param .b32 retval0;
	call.uni (retval0), 
	vprintf, 
	(
	param0, 
	param1
	);
	ld.param.b32 	%r1882, [retval0];
	} // callseq 39
	bra.uni 	$L__BB0_1018;
$L__BB0_2250:
	mov.u64 	%rd570, $str;
	cvta.global.u64 	%rd571, %rd570;
	{ // callseq 41, 0
	.param .b64 param0;
	st.param.b64 	[param0], %rd571;
	.param .b64 param1;
	st.param.b64 	[param1], 0;
	.param .b32 retval0;
	call.uni (retval0), 
	vprintf, 
	(
	param0, 
	param1
	);
	ld.param.b32 	%r1916, [retval0];
	} // callseq 41
	bra.uni 	$L__BB0_1057;
$L__BB0_2251:
	mov.u64 	%rd585, $str;
	cvta.global.u64 	%rd586, %rd585;
	{ // callseq 43, 0
	.param .b64 param0;
	st.param.b64 	[param0], %rd586;
	.param .b64 param1;
	st.param.b64 	[param1], 0;
	.param .b32 retval0;
	call.uni (retval0), 
	vprintf, 
	(
	param0, 
	param1
	);
	ld.param.b32 	%r1951, [retval0];
	} // callseq 43
	bra.uni 	$L__BB0_1096;
$L__BB0_2252:
	mov.u64 	%rd600, $str;
	cvta.global.u64 	%rd601, %rd600;
	{ // callseq 45, 0
	.param .b64 param0;
	st.param.b64 	[param0], %rd601;
	.param .b64 param1;
	st.param.b64 	[param1], 0;
	.param .b32 retval0;
	call.uni (retval0), 
	vprintf, 
	(
	param0, 
	param1
	);
	ld.param.b32 	%r1986, [retval0];
	} // callseq 45
	bra.uni 	$L__BB0_1135;
$L__BB0_2253:
	mov.u64 	%rd617, $str;
	cvta.global.u64 	%rd618, %rd617;
	{ // callseq 48, 0
	.param .b64 param0;
	st.param.b64 	[param0], %rd618;
	.param .b64 param1;
	st.param.b64 	[param1], 0;
	.param .b32 retval0;
	call.uni (retval0), 
	vprintf, 
	(
	param0, 
	param1
	);
	ld.param.b32 	%r2017, [retval0];
	} // callseq 48
	bra.uni 	$L__BB0_1355;
$L__BB0_2254:
	mov.u64 	%rd651, $str;
	cvta.global.u64 	%rd652, %rd651;
	{ // callseq 55, 0
	.param .b64 param0;
	st.param.b64 	[param0], %rd652;
	.param .b64 param1;
	st.param.b64 	[param1], 0;
	.param .b32 retval0;
	call.uni (retval0), 
	vprintf, 
	(
	param0, 
	param1
	);
	ld.param.b32 	%r2132, [retval0];
	} // callseq 55
	bra.uni 	$L__BB0_1234;
$L__BB0_2255:
	mov.u64 	%rd666, $str;
	cvta.global.u64 	%rd667, %rd666;
	{ // callseq 57, 0
	.param .b64 param0;
	st.param.b64 	[param0], %rd667;
	.param .b64 param1;
	st.param.b64 	[param1], 0;
	.param .b32 retval0;
	call.uni (retval0), 
	vprintf, 
	(
	param0, 
	param1
	);
	ld.param.b32 	%r2166, [retval0];
	} // callseq 57
	bra.uni 	$L__BB0_1273;
$L__BB0_2256:
	mov.u64 	%rd681, $str;
	cvta.global.u64 	%rd682, %rd681;
	{ // callseq 59, 0
	.param .b64 param0;
	st.param.b64 	[param0], %rd682;
	.param .b64 param1;
	st.param.b64 	[param1], 0;
	.param .b32 retval0;
	call.uni (retval0), 
	vprintf, 
	(
	param0, 
	param1
	);
	ld.param.b32 	%r2201, [retval0];
	} // callseq 59
	bra.uni 	$L__BB0_1312;
$L__BB0_2257:
	mov.u64 	%rd696, $str;
	cvta.global.u64 	%rd697, %rd696;
	{ // callseq 61, 0
	.param .b64 param0;
	st.param.b64 	[param0], %rd697;
	.param .b64 param1;
	st.param.b64 	[param1], 0;
	.param .b32 retval0;
	call.uni (retval0), 
	vprintf, 
	(
	param0, 
	param1
	);
	ld.param.b32 	%r2236, [retval0];
	} // callseq 61
	bra.uni 	$L__BB0_1351;
$L__BB0_2258:
	mov.u64 	%rd710, $str;
	cvta.global.u64 	%rd711, %rd710;
	{ // callseq 64, 0
	.param .b64 param0;
	st.param.b64 	[param0], %rd711;
	.param .b64 param1;
	st.param.b64 	[param1], 0;
	.param .b32 retval0;
	call.uni (retval0), 
	vprintf, 
	(
	param0, 
	param1
	);
	ld.param.b32 	%r2269, [retval0];
	} // callseq 64
	bra.uni 	$L__BB0_1574;
$L__BB0_2259:
	mov.u64 	%rd744, $str;
	cvta.global.u64 	%rd745, %rd744;
	{ // callseq 71, 0
	.param .b64 param0;
	st.param.b64 	[param0], %rd745;
	.param .b64 param1;
	st.param.b64 	[param1], 0;
	.param .b32 retval0;
	call.uni (retval0), 
	vprintf, 
	(
	param0, 
	param1
	);
	ld.param.b32 	%r2385, [retval0];
	} // callseq 71
	bra.uni 	$L__BB0_1453;
$L__BB0_2260:
	mov.u64 	%rd759, $str;
	cvta.global.u64 	%rd760, %rd759;
	{ // callseq 73, 0
	.param .b64 param0;
	st.param.b64 	[param0], %rd760;
	.param .b64 param1;
	st.param.b64 	[param1], 0;
	.param .b32 retval0;
	call.uni (retval0), 
	vprintf, 
	(
	param0, 
	param1
	);
	ld.param.b32 	%r2419, [retval0];
	} // callseq 73
	bra.uni 	$L__BB0_1492;
$L__BB0_2261:
	mov.u64 	%rd774, $str;
	cvta.global.u64 	%rd775, %rd774;
	{ // callseq 75, 0
	.param .b64 param0;
	st.param.b64 	[param0], %rd775;
	.param .b64 param1;
	st.param.b64 	[param1], 0;
	.param .b32 retval0;
	call.uni (retval0), 
	vprintf, 
	(
	param0, 
	param1
	);
	ld.param.b32 	%r2454, [retval0];
	} // callseq 75
	bra.uni 	$L__BB0_1531;
$L__BB0_2262:
	mov.u64 	%rd789, $str;
	cvta.global.u64 	%rd790, %rd789;
	{ // callseq 77, 0
	.param .b64 param0;
	st.param.b64 	[param0], %rd790;
	.param .b64 param1;
	st.param.b64 	[param1], 0;
	.param .b32 retval0;
	call.uni (retval0), 
	vprintf, 
	(
	param0, 
	param1
	);
	ld.param.b32 	%r2489, [retval0];
	} // callseq 77
	bra.uni 	$L__BB0_1570;
$L__BB0_2263:
	mov.u64 	%rd803, $str;
	cvta.global.u64 	%rd804, %rd803;
	{ // callseq 80, 0
	.param .b64 param0;
	st.param.b64 	[param0], %rd804;
	.param .b64 param1;
	st.param.b64 	[param1], 0;
	.param .b32 retval0;
	call.uni (retval0), 
	vprintf, 
	(
	param0, 
	param1
	);
	ld.param.b32 	%r2521, [retval0];
	} // callseq 80
	bra.uni 	$L__BB0_1790;
$L__BB0_2264:
	mov.u64 	%rd837, $str;
	cvta.global.u64 	%rd838, %rd837;
	{ // callseq 87, 0
	.param .b64 param0;
	st.param.b64 	[param0], %rd838;
	.param .b64 param1;
	st.param.b64 	[param1], 0;
	.param .b32 retval0;
	call.uni (retval0), 
	vprintf, 
	(
	param0, 
	param1
	);
	ld.param.b32 	%r2640, [retval0];
	} // callseq 87
	bra.uni 	$L__BB0_1669;
$L__BB0_2265:
	mov.u64 	%rd852, $str;
	cvta.global.u64 	%rd853, %rd852;
	{ // callseq 89, 0
	.param .b64 param0;
	st.param.b64 	[param0], %rd853;
	.param .b64 param1;
	st.param.b64 	[param1], 0;
	.param .b32 retval0;
	call.uni (retval0), 
	vprintf, 
	(
	param0, 
	param1
	);
	ld.param.b32 	%r2675, [retval0];
	} // callseq 89
	bra.uni 	$L__BB0_1708;
$L__BB0_2266:
	mov.u64 	%rd867, $str;
	cvta.global.u64 	%rd868, %rd867;
	{ // callseq 91, 0
	.param .b64 param0;
	st.param.b64 	[param0], %rd868;
	.param .b64 param1;
	st.param.b64 	[param1], 0;
	.param .b32 retval0;
	call.uni (retval0), 
	vprintf, 
	(
	param0, 
	param1
	);
	ld.param.b32 	%r2711, [retval0];
	} // callseq 91
	bra.uni 	$L__BB0_1747;
$L__BB0_2267:
	mov.u64 	%rd882, $str;
	cvta.global.u64 	%rd883, %rd882;
	{ // callseq 93, 0
	.param .b64 param0;
	st.param.b64 	[param0], %rd883;
	.param .b64 param1;
	st.param.b64 	[param1], 0;
	.param .b32 retval0;
	call.uni (retval0), 
	vprintf, 
	(
	param0, 
	param1
	);
	ld.param.b32 	%r2747, [retval0];
	} // callseq 93
	bra.uni 	$L__BB0_1786;
$L__BB0_2268:
	mov.u64 	%rd896, $str;
	cvta.global.u64 	%rd897, %rd896;
	{ // callseq 96, 0
	.param .b64 param0;
	st.param.b64 	[param0], %rd897;
	.param .b64 param1;
	st.param.b64 	[param1], 0;
	.param .b32 retval0;
	call.uni (retval0), 
	vprintf, 
	(
	param0, 
	param1
	);
	ld.param.b32 	%r2779, [retval0];
	} // callseq 96
	bra.uni 	$L__BB0_2006;
$L__BB0_2269:
	mov.u64 	%rd930, $str;
	cvta.global.u64 	%rd931, %rd930;
	{ // callseq 103, 0
	.param .b64 param0;
	st.param.b64 	[param0], %rd931;
	.param .b64 param1;
	st.param.b64 	[param1], 0;
	.param .b32 retval0;
	call.uni (retval0), 
	vprintf, 
	(
	param0, 
	param1
	);
	ld.param.b32 	%r2895, [retval0];
	} // callseq 103
	bra.uni 	$L__BB0_1885;
$L__BB0_2270:
	mov.u64 	%rd945, $str;
	cvta.global.u64 	%rd946, %rd945;
	{ // callseq 105, 0
	.param .b64 param0;
	st.param.b64 	[param0], %rd946;
	.param .b64 param1;
	st.param.b64 	[param1], 0;
	.param .b32 retval0;
	call.uni (retval0), 
	vprintf, 
	(
	param0, 
	param1
	);
	ld.param.b32 	%r2929, [retval0];
	} // callseq 105
	bra.uni 	$L__BB0_1924;
$L__BB0_2271:
	mov.u64 	%rd960, $str;
	cvta.global.u64 	%rd961, %rd960;
	{ // callseq 107, 0
	.param .b64 param0;
	st.param.b64 	[param0], %rd961;
	.param .b64 param1;
	st.param.b64 	[param1], 0;
	.param .b32 retval0;
	call.uni (retval0), 
	vprintf, 
	(
	param0, 
	param1
	);
	ld.param.b32 	%r2964, [retval0];
	} // callseq 107
	bra.uni 	$L__BB0_1963;
$L__BB0_2272:
	mov.u64 	%rd975, $str;
	cvta.global.u64 	%rd976, %rd975;
	{ // callseq 109, 0
	.param .b64 param0;
	st.param.b64 	[param0], %rd976;
	.param .b64 param1;
	st.param.b64 	[param1], 0;
	.param .b32 retval0;
	call.uni (retval0), 
	vprintf, 
	(
	param0, 
	param1
	);
	ld.param.b32 	%r2999, [retval0];
	} // callseq 109
	bra.uni 	$L__BB0_2002;
$L__BB0_2273:
	mov.u64 	%rd992, $str;
	cvta.global.u64 	%rd993, %rd992;
	{ // callseq 112, 0
	.param .b64 param0;
	st.param.b64 	[param0], %rd993;
	.param .b64 param1;
	st.param.b64 	[param1], 0;
	.param .b32 retval0;
	call.uni (retval0), 
	vprintf, 
	(
	param0, 
	param1
	);
	ld.param.b32 	%r3030, [retval0];
	} // callseq 112
	bra.uni 	$L__BB0_2222;
$L__BB0_2274:
	mov.u64 	%rd1026, $str;
	cvta.global.u64 	%rd1027, %rd1026;
	{ // callseq 119, 0
	.param .b64 param0;
	st.param.b64 	[param0], %rd1027;
	.param .b64 param1;
	st.param.b64 	[param1], 0;
	.param .b32 retval0;
	call.uni (retval0), 
	vprintf, 
	(
	param0, 
	param1
	);
	ld.param.b32 	%r3145, [retval0];
	} // callseq 119
	bra.uni 	$L__BB0_2101;
$L__BB0_2275:
	mov.u64 	%rd1041, $str;
	cvta.global.u64 	%rd1042, %rd1041;
	{ // callseq 121, 0
	.param .b64 param0;
	st.param.b64 	[param0], %rd1042;
	.param .b64 param1;
	st.param.b64 	[param1], 0;
	.param .b32 retval0;
	call.uni (retval0), 
	vprintf, 
	(
	param0, 
	param1
	);
	ld.param.b32 	%r3179, [retval0];
	} // callseq 121
	bra.uni 	$L__BB0_2140;
$L__BB0_2276:
	mov.u64 	%rd1056, $str;
	cvta.global.u64 	%rd1057, %rd1056;
	{ // callseq 123, 0
	.param .b64 param0;
	st.param.b64 	[param0], %rd1057;
	.param .b64 param1;
	st.param.b64 	[param1], 0;
	.param .b32 retval0;
	call.uni (retval0), 
	vprintf, 
	(
	param0, 
	param1
	);
	ld.param.b32 	%r3214, [retval0];
	} // callseq 123
	bra.uni 	$L__BB0_2179;
$L__BB0_2277:
	mov.u64 	%rd1071, $str;
	cvta.global.u64 	%rd1072, %rd1071;
	{ // callseq 125, 0
	.param .b64 param0;
	st.param.b64 	[param0], %rd1072;
	.param .b64 param1;
	st.param.b64 	[param1], 0;
	.param .b32 retval0;
	call.uni (retval0), 
	vprintf, 
	(
	param0, 
	param1
	);
	ld.param.b32 	%r3249, [retval0];
	} // callseq 125
	bra.uni 	$L__BB0_2218;
$L__BB0_2278:
	bar.sync 	0;
	rem.s32 	%r4531, %r4531, %r4530;
	bra.uni 	$L__BB0_2;

}
	// .globl	delete_tree
.visible .entry delete_tree(
	.param .u64 .ptr .align 1 delete_tree_param_0,
	.param .u32 delete_tree_param_1,
	.param .u64 .ptr .align 1 delete_tree_param_2
)
{
	.reg .pred 	%p<29>;
	.reg .b32 	%r<62>;
	.reg .b64 	%rd<76>;
	// demoted variable
	.shared .align 4 .u32 _ZZ11delete_treeE5count;
	ld.param.u64 	%rd35, [delete_tree_param_0];
	ld.param.u32 	%r27, [delete_tree_param_1];
	ld.param.u64 	%rd36, [delete_tree_param_2];
	cvta.to.global.u64 	%rd1, %rd36;
	mov.u32 	%r28, %ctaid.x;
	mov.u32 	%r29, %ntid.x;
	mov.u32 	%r30, %tid.x;
	mad.lo.s32 	%r1, %r28, %r29, %r30;
	mov.b32 	%r31, 0;
	st.shared.u32 	[_ZZ11delete_treeE5count], %r31;
	setp.ne.s32 	%p1, %r1, 0;
	@%p1 bra 	$L__BB1_27;
	cvta.to.global.u64 	%rd38, %rd35;
	mov.u64 	%rd39, $str$7;
	cvta.global.u64 	%rd40, %rd39;
	{ // callseq 177, 0
	.param .b64 param0;
	st.param.b64 	[param0], %rd40;
	.param .b64 param1;
	st.param.b64 	[param1], 0;
	.param .b32 retval0;
	call.uni (retval0), 
	vprintf, 
	(
	param0, 
	param1
	);
	ld.param.b32 	%r33, [retval0];
	} // callseq 177
	ld.global.u64 	%rd65, [%rd38+264];
	setp.eq.s64 	%p2, %rd65, 0;
	mov.b32 	%r48, 0;
	mov.b64 	%rd64, 0;
	@%p2 bra 	$L__BB1_5;
	ld.u64 	%rd56, [%rd65+272];
	setp.eq.s64 	%p3, %rd56, 0;
	mov.b32 	%r48, 1;
	mov.u64 	%rd64, %rd65;
	@%p3 bra 	$L__BB1_5;
	mov.b32 	%r48, 1;
$L__BB1_4:
	mov.u64 	%rd64, %rd56;
	add.s32 	%r48, %r48, 1;
	ld.u64 	%rd56, [%rd64+272];
	setp.ne.s64 	%p4, %rd56, 0;
	@%p4 bra 	$L__BB1_4;
$L__BB1_5:
	setp.eq.s32 	%p5, %r48, 0;
	mov.b32 	%r37, 0;
	mov.u32 	%r56, %r37;
	@%p5 bra 	$L__BB1_18;
$L__BB1_6:
	ld.u32 	%r38, [%rd65+256];
	add.s32 	%r39, %r38, %r48;
	setp.ge.s32 	%p6, %r39, %r27;
	mov.u32 	%r56, %r48;
	@%p6 bra 	$L__BB1_18;
	ld.u64 	%rd63, [%rd65+272];
	setp.eq.s64 	%p7, %rd63, 0;
	@%p7 bra 	$L__BB1_9;
	ld.u64 	%rd41, [%rd65+288];
	ld.u64 	%rd42, [%rd63+288];
	setp.eq.s64 	%p8, %rd41, %rd42;
	@%p8 bra 	$L__BB1_10;
$L__BB1_9:
	mov.b64 	%rd43, 0;
	st.u64 	[%rd65+272], %rd43;
$L__BB1_10:
	add.s32 	%r48, %r48, -1;
	ld.u64 	%rd62, [%rd65+264];
	setp.eq.s64 	%p9, %rd62, 0;
	@%p9 bra 	$L__BB1_17;
	setp.eq.s64 	%p10, %rd63, 0;
	mov.u64 	%rd60, %rd62;
	@%p10 bra 	$L__BB1_13;
	st.u64 	[%rd64+272], %rd62;
	mov.u64 	%rd60, %rd63;
$L__BB1_13:
	ld.u64 	%rd61, [%rd62+272];
	setp.eq.s64 	%p11, %rd61, 0;
	mov.b32 	%r51, 1;
	@%p11 bra 	$L__BB1_16;
	mov.b32 	%r51, 1;
$L__BB1_15:
	mov.u64 	%rd62, %rd61;
	add.s32 	%r51, %r51, 1;
	ld.u64 	%rd61, [%rd62+272];
	setp.ne.s64 	%p12, %rd61, 0;
	@%p12 bra 	$L__BB1_15;
$L__BB1_16:
	add.s32 	%r48, %r51, %r48;
	mov.u64 	%rd63, %rd60;
	mov.u64 	%rd64, %rd62;
$L__BB1_17:
	{ // callseq 178, 0
	.param .b64 param0;
	st.param.b64 	[param0], %rd65;
	call.uni 
	free, 
	(
	param0
	);
	} // callseq 178
	setp.ne.s32 	%p13, %r48, 0;
	mov.u64 	%rd65, %rd63;
	mov.u32 	%r56, %r37;
	@%p13 bra 	$L__BB1_6;
$L__BB1_18:
	setp.eq.s32 	%p14, %r56, 0;
	@%p14 bra 	$L__BB1_27;
	ld.shared.u32 	%r54, [_ZZ11delete_treeE5count];
$L__BB1_20:
	setp.eq.s64 	%p15, %rd65, 0;
	mov.b64 	%rd67, 0;
	@%p15 bra 	$L__BB1_25;
	ld.u64 	%rd67, [%rd65+272];
	setp.eq.s64 	%p16, %rd67, 0;
	@%p16 bra 	$L__BB1_23;
	ld.u64 	%rd45, [%rd65+288];
	ld.u64 	%rd46, [%rd67+288];
	setp.eq.s64 	%p17, %rd45, %rd46;
	@%p17 bra 	$L__BB1_24;
$L__BB1_23:
	mov.b64 	%rd47, 0;
	st.u64 	[%rd65+272], %rd47;
$L__BB1_24:
	add.s32 	%r56, %r56, -1;
$L__BB1_25:
	mul.wide.s32 	%rd48, %r54, 8;
	add.s64 	%rd49, %rd1, %rd48;
	st.global.u64 	[%rd49], %rd65;
	add.s32 	%r54, %r54, 1;
	setp.ne.s32 	%p18, %r56, 0;
	mov.u64 	%rd65, %rd67;
	@%p18 bra 	$L__BB1_20;
	st.shared.u32 	[_ZZ11delete_treeE5count], %r54;
$L__BB1_27:
	bar.sync 	0;
	ld.shared.u32 	%r43, [_ZZ11delete_treeE5count];
	setp.ge.s32 	%p19, %r1, %r43;
	@%p19 bra 	$L__BB1_43;
	mul.wide.s32 	%rd50, %r1, 8;
	add.s64 	%rd51, %rd1, %rd50;
	ld.global.u64 	%rd68, [%rd51];
	setp.eq.s64 	%p20, %rd68, 0;
	@%p20 bra 	$L__BB1_43;
	mov.b32 	%r58, 1;
	mov.u64 	%rd74, %rd68;
$L__BB1_30:
	setp.eq.s64 	%p21, %rd68, 0;
	mov.b64 	%rd75, 0;
	@%p21 bra 	$L__BB1_35;
	ld.u64 	%rd75, [%rd68+272];
	setp.eq.s64 	%p22, %rd75, 0;
	@%p22 bra 	$L__BB1_33;
	ld.u64 	%rd53, [%rd68+288];
	ld.u64 	%rd54, [%rd75+288];
	setp.eq.s64 	%p23, %rd53, %rd54;
	@%p23 bra 	$L__BB1_34;
$L__BB1_33:
	mov.b64 	%rd55, 0;
	st.u64 	[%rd68+272], %rd55;
$L__BB1_34:
	add.s32 	%r58, %r58, -1;
$L__BB1_35:
	ld.u64 	%rd73, [%rd68+264];
	setp.eq.s64 	%p24, %rd73, 0;
	@%p24 bra 	$L__BB1_42;
	setp.eq.s64 	%p25, %rd75, 0;
	mov.u64 	%rd71, %rd73;
	@%p25 bra 	$L__BB1_38;
	st.u64 	[%rd74+272], %rd73;
	mov.u64 	%rd71, %rd75;
$L__BB1_38:
	ld.u64 	%rd72, [%rd73+272];
	setp.eq.s64 	%p26, %rd72, 0;
	mov.b32 	%r60, 1;
	@%p26 bra 	$L__BB1_41;
	mov.b32 	%r60, 1;
$L__BB1_40:
	mov.u64 	%rd73, %rd72;
	add.s32 	%r60, %r60, 1;
	ld.u64 	%rd72, [%rd73+272];
	setp.ne.s64 	%p27, %rd72, 0;
	@%p27 bra 	$L__BB1_40;
$L__BB1_41:
	add.s32 	%r58, %r60, %r58;
	mov.u64 	%rd74, %rd73;
	mov.u64 	%rd75, %rd71;
$L__BB1_42:
	{ // callseq 179, 0
	.param .b64 param0;
	st.param.b64 	[param0], %rd68;
	call.uni 
	free, 
	(
	param0
	);
	} // callseq 179
	setp.ne.s32 	%p28, %r58, 0;
	mov.u64 	%rd68, %rd75;
	@%p28 bra 	$L__BB1_30;
$L__BB1_43:
	ret;

}
	// .globl	alpha_beta
.visible .entry alpha_beta(
	.param .u64 .ptr .align 1 alpha_beta_param_0,
	.param .u32 alpha_beta_param_1,
	.param .u64 .ptr .align 1 alpha_beta_param_2
)
{
	.reg .pred 	%p<497>;
	.reg .b16 	%rs<3>;
	.reg .b32 	%r<1114>;
	.reg .b64 	%rd<298>;
	.reg .b64 	%fd<67>;
	// demoted variable
	.shared .align 4 .u32 _ZZ10alpha_betaE5count;
	ld.param.u32 	%r568, [alpha_beta_param_1];
	ld.param.u64 	%rd118, [alpha_beta_param_2];
	cvta.to.global.u64 	%rd1, %rd118;
	mov.u32 	%r569, %ctaid.x;
	mov.u32 	%r570, %ntid.x;
	mov.u32 	%r571, %tid.x;
	mad.lo.s32 	%r1, %r569, %r570, %r571;
	mov.b32 	%r572, 0;
	st.shared.u32 	[_ZZ10alpha_betaE5count], %r572;
	setp.ne.s32 	%p17, %r1, 0;
	@%p17 bra 	$L__BB2_27;
	ld.param.u64 	%rd229, [alpha_beta_param_0];
	setp.eq.s64 	%p18, %rd229, 0;
	mov.b64 	%rd242, 0;
	mov.b32 	%r887, 0;
	@%p18 bra 	$L__BB2_5;
	ld.param.u64 	%rd242, [alpha_beta_param_0];
	cvta.to.global.u64 	%rd120, %rd242;
	ld.global.u64 	%rd235, [%rd120+272];
	setp.eq.s64 	%p19, %rd235, 0;
	mov.b32 	%r887, 1;
	@%p19 bra 	$L__BB2_5;
	mov.b32 	%r887, 1;
$L__BB2_4:
	mov.u64 	%rd242, %rd235;
	add.s32 	%r887, %r887, 1;
	ld.u64 	%rd235, [%rd242+272];
	setp.ne.s64 	%p20, %rd235, 0;
	@%p20 bra 	$L__BB2_4;
$L__BB2_5:
	ld.param.u64 	%rd244, [alpha_beta_param_0];
	setp.eq.s32 	%p21, %r887, 0;
	mov.b32 	%r576, 0;
	mov.u32 	%r895, %r576;
	@%p21 bra 	$L__BB2_19;
	ld.param.u64 	%rd244, [alpha_beta_param_0];
$L__BB2_7:
	ld.u32 	%r577, [%rd244+256];
	add.s32 	%r578, %r577, %r887;
	setp.ge.s32 	%p22, %r578, %r568;
	mov.u32 	%r895, %r887;
	@%p22 bra 	$L__BB2_19;
	ld.u64 	%rd243, [%rd244+272];
	setp.eq.s64 	%p23, %rd243, 0;
	@%p23 bra 	$L__BB2_10;
	ld.u64 	%rd121, [%rd244+288];
	ld.u64 	%rd122, [%rd243+288];
	setp.eq.s64 	%p24, %rd121, %rd122;
	@%p24 bra 	$L__BB2_11;
$L__BB2_10:
	mov.b64 	%rd123, 0;
	st.u64 	[%rd244+272], %rd123;
$L__BB2_11:
	add.s32 	%r887, %r887, -1;
	ld.u64 	%rd241, [%rd244+264];
	setp.eq.s64 	%p25, %rd241, 0;
	@%p25 bra 	$L__BB2_18;
	setp.eq.s64 	%p26, %rd243, 0;
	mov.u64 	%rd239, %rd241;
	@%p26 bra 	$L__BB2_14;
	st.u64 	[%rd242+272], %rd241;
	mov.u64 	%rd239, %rd243;
$L__BB2_14:
	ld.u64 	%rd240, [%rd241+272];
	setp.eq.s64 	%p27, %rd240, 0;
	mov.b32 	%r890, 1;
	@%p27 bra 	$L__BB2_17;
	mov.b32 	%r890, 1;
$L__BB2_16:
	mov.u64 	%rd241, %rd240;
	add.s32 	%r890, %r890, 1;
	ld.u64 	%rd240, [%rd241+272];
	setp.ne.s64 	%p28, %rd240, 0;
	@%p28 bra 	$L__BB2_16;
$L__BB2_17:
	add.s32 	%r887, %r890, %r887;
	mov.u64 	%rd242, %rd241;
	mov.u64 	%rd243, %rd239;
$L__BB2_18:
	mov.b32 	%r582, 1000000000;
	mov.b32 	%r583, -1000000000;
	st.v2.u32 	[%rd244+304], {%r583, %r582};
	setp.ne.s32 	%p29, %r887, 0;
	mov.u64 	%rd244, %rd243;
	mov.u32 	%r895, %r576;
	@%p29 bra 	$L__BB2_7;
$L__BB2_19:
	setp.eq.s32 	%p30, %r895, 0;
	@%p30 bra 	$L__BB2_27;
	mov.b32 	%r893, 0;
$L__BB2_21:
	setp.eq.s64 	%p31, %rd244, 0;
	mov.b64 	%rd246, 0;
	@%p31 bra 	$L__BB2_26;
	ld.u64 	%rd246, [%rd244+272];
	setp.eq.s64 	%p32, %rd246, 0;
	@%p32 bra 	$L__BB2_24;
	ld.u64 	%rd125, [%rd244+288];
	ld.u64 	%rd126, [%rd246+288];
	setp.eq.s64 	%p33, %rd125, %rd126;
	@%p33 bra 	$L__BB2_25;
$L__BB2_24:
	mov.b64 	%rd127, 0;
	st.u64 	[%rd244+272], %rd127;
$L__BB2_25:
	add.s32 	%r895, %r895, -1;
$L__BB2_26:
	mov.b32 	%r585, 1000000000;
	mov.b32 	%r586, -1000000000;
	st.v2.u32 	[%rd244+304], {%r586, %r585};
	mul.wide.s32 	%rd128, %r893, 8;
	add.s64 	%rd129, %rd1, %rd128;
	st.global.u64 	[%rd129], %rd244;
	add.s32 	%r893, %r893, 1;
	st.shared.u32 	[_ZZ10alpha_betaE5count], %r893;
	setp.ne.s32 	%p34, %r895, 0;
	mov.u64 	%rd244, %rd246;
	@%p34 bra 	$L__BB2_21;
$L__BB2_27:
	bar.sync 	0;
	ld.shared.u32 	%r587, [_ZZ10alpha_betaE5count];
	setp.ge.s32 	%p35, %r1, %r587;
	@%p35 bra 	$L__BB2_296;
	mul.wide.s32 	%rd131, %r1, 8;
	add.s64 	%rd132, %rd1, %rd131;
	ld.global.u64 	%rd258, [%rd132];
	setp.eq.s64 	%p36, %rd258, 0;
	mov.b64 	%rd259, 0;
	mov.b32 	%r1000, 0;
	mov.u64 	%rd260, %rd259;
	@%p36 bra 	$L__BB2_279;
	mov.b32 	%r999, 1;
	mov.b32 	%r1000, 0;
	mov.b64 	%rd260, 0;
	mov.u64 	%rd259, %rd260;
	mov.u64 	%rd257, %rd258;
$L__BB2_30:
	mov.u64 	%rd25, %rd257;
	setp.eq.s64 	%p37, %rd25, 0;
	mov.b64 	%rd257, 0;
	@%p37 bra 	$L__BB2_35;
	ld.u64 	%rd257, [%rd25+272];
	setp.eq.s64 	%p38, %rd257, 0;
	@%p38 bra 	$L__BB2_33;
	ld.u64 	%rd135, [%rd25+288];
	ld.u64 	%rd136, [%rd257+288];
	setp.eq.s64 	%p39, %rd135, %rd136;
	@%p39 bra 	$L__BB2_34;
$L__BB2_33:
	mov.b64 	%rd137, 0;
	st.u64 	[%rd25+272], %rd137;
$L__BB2_34:
	add.s32 	%r999, %r999, -1;
$L__BB2_35:
	ld.u32 	%r591, [%rd25+304];
	setp.ne.s32 	%p40, %r591, -1000000000;
	@%p40 bra 	$L__BB2_37;
	ld.u32 	%r592, [%rd25+308];
	setp.eq.s32 	%p41, %r592, 1000000000;
	@%p41 bra 	$L__BB2_40;
$L__BB2_37:
	setp.eq.s64 	%p42, %rd260, 0;
	mov.u64 	%rd252, %rd25;
	@%p42 bra 	$L__BB2_39;
	st.u64 	[%rd259+272], %rd25;
	mov.u64 	%rd252, %rd260;
$L__BB2_39:
	add.s32 	%r1000, %r1000, 1;
	mov.u64 	%rd259, %rd25;
	mov.u64 	%rd260, %rd252;
	bra.uni 	$L__BB2_278;
$L__BB2_40:
	ld.u64 	%rd256, [%rd25+264];
	setp.ne.s64 	%p43, %rd256, 0;
	@%p43 bra 	$L__BB2_272;
	mov.b32 	%r899, 0;
	mov.u32 	%r908, %r899;
$L__BB2_42:
	mul.wide.u32 	%rd138, %r899, 4;
	add.s64 	%rd30, %rd25, %rd138;
	ld.u32 	%r25, [%rd30];
	setp.eq.s32 	%p47, %r25, 11;
	@%p47 bra 	$L__BB2_46;
	setp.eq.s32 	%p48, %r25, 2;
	@%p48 bra 	$L__BB2_47;
	setp.ne.s32 	%p49, %r25, 1;
	@%p49 bra 	$L__BB2_48;
	add.s32 	%r901, %r908, 3;
	bra.uni 	$L__BB2_49;
$L__BB2_46:
	add.s32 	%r901, %r908, 5;
	bra.uni 	$L__BB2_49;
$L__BB2_47:
	add.s32 	%r901, %r908, -3;
	bra.uni 	$L__BB2_49;
$L__BB2_48:
	setp.eq.s32 	%p50, %r25, 22;
	add.s32 	%r596, %r908, -5;
	selp.b32 	%r901, %r596, %r908, %p50;
$L__BB2_49:
	ld.u32 	%r31, [%rd30+4];
	setp.eq.s32 	%p51, %r31, 1;
	@%p51 bra 	$L__BB2_55;
	setp.eq.s32 	%p52, %r31, 2;
	@%p52 bra 	$L__BB2_53;
	setp.eq.s32 	%p53, %r31, 11;
	@%p53 bra 	$L__BB2_54;
	setp.eq.s32 	%p54, %r31, 22;
	add.s32 	%r597, %r901, -5;
	selp.b32 	%r902, %r597, %r901, %p54;
	bra.uni 	$L__BB2_56;
$L__BB2_53:
	add.s32 	%r902, %r901, -3;
	bra.uni 	$L__BB2_56;
$L__BB2_54:
	add.s32 	%r902, %r901, 5;
	bra.uni 	$L__BB2_56;
$L__BB2_55:
	add.s32 	%r902, %r901, 3;
$L__BB2_56:
	ld.u32 	%r37, [%rd30+8];
	setp.eq.s32 	%p55, %r37, 1;
	@%p55 bra 	$L__BB2_62;
	setp.eq.s32 	%p56, %r37, 2;
	@%p56 bra 	$L__BB2_60;
	setp.eq.s32 	%p57, %r37, 11;
	@%p57 bra 	$L__BB2_61;
	setp.eq.s32 	%p58, %r37, 22;
	add.s32 	%r598, %r902, -5;
	selp.b32 	%r903, %r598, %r902, %p58;
	bra.uni 	$L__BB2_63;
$L__BB2_60:
	add.s32 	%r903, %r902, -3;
	bra.uni 	$L__BB2_63;
$L__BB2_61:
	add.s32 	%r903, %r902, 5;
	bra.uni 	$L__BB2_63;
$L__BB2_62:
	add.s32 	%r903, %r902, 3;
$L__BB2_63:
	ld.u32 	%r43, [%rd30+12];
	setp.eq.s32 	%p59, %r43, 1;
	@%p59 bra 	$L__BB2_69;
	setp.eq.s32 	%p60, %r43, 2;
	@%p60 bra 	$L__BB2_67;
	setp.eq.s32 	%p61, %r43, 11;
	@%p61 bra 	$L__BB2_68;
	setp.eq.s32 	%p62, %r43, 22;
	add.s32 	%r599, %r903, -5;
	selp.b32 	%r904, %r599, %r903, %p62;
	bra.uni 	$L__BB2_70;
$L__BB2_67:
	add.s32 	%r904, %r903, -3;
	bra.uni 	$L__BB2_70;
$L__BB2_68:
	add.s32 	%r904, %r903, 5;
	bra.uni 	$L__BB2_70;
$L__BB2_69:
	add.s32 	%r904, %r903, 3;
$L__BB2_70:
	ld.u32 	%r49, [%rd30+16];
	setp.eq.s32 	%p63, %r49, 1;
	@%p63 bra 	$L__BB2_76;
	setp.eq.s32 	%p64, %r49, 2;
	@%p64 bra 	$L__BB2_74;
	setp.eq.s32 	%p65, %r49, 11;
	@%p65 bra 	$L__BB2_75;
	setp.eq.s32 	%p66, %r49, 22;
	add.s32 	%r600, %r904, -5;
	selp.b32 	%r905, %r600, %r904, %p66;
	bra.uni 	$L__BB2_77;
$L__BB2_74:
	add.s32 	%r905, %r904, -3;
	bra.uni 	$L__BB2_77;
$L__BB2_75:
	add.s32 	%r905, %r904, 5;
	bra.uni 	$L__BB2_77;
$L__BB2_76:
	add.s32 	%r905, %r904, 3;
$L__BB2_77:
	ld.u32 	%r55, [%rd30+20];
	setp.eq.s32 	%p67, %r55, 1;
	@%p67 bra 	$L__BB2_83;
	setp.eq.s32 	%p68, %r55, 2;
	@%p68 bra 	$L__BB2_81;
	setp.eq.s32 	%p69, %r55, 11;
	@%p69 bra 	$L__BB2_82;
	setp.eq.s32 	%p70, %r55, 22;
	add.s32 	%r601, %r905, -5;
	selp.b32 	%r906, %r601, %r905, %p70;
	bra.uni 	$L__BB2_84;
$L__BB2_81:
	add.s32 	%r906, %r905, -3;
	bra.uni 	$L__BB2_84;
$L__BB2_82:
	add.s32 	%r906, %r905, 5;
	bra.uni 	$L__BB2_84;
$L__BB2_83:
	add.s32 	%r906, %r905, 3;
$L__BB2_84:
	ld.u32 	%r61, [%rd30+24];
	setp.eq.s32 	%p71, %r61, 1;
	@%p71 bra 	$L__BB2_90;
	setp.eq.s32 	%p72, %r61, 2;
	@%p72 bra 	$L__BB2_88;
	setp.eq.s32 	%p73, %r61, 11;
	@%p73 bra 	$L__BB2_89;
	setp.eq.s32 	%p74, %r61, 22;
	add.s32 	%r602, %r906, -5;
	selp.b32 	%r907, %r602, %r906, %p74;
	bra.uni 	$L__BB2_91;
$L__BB2_88:
	add.s32 	%r907, %r906, -3;
	bra.uni 	$L__BB2_91;
$L__BB2_89:
	add.s32 	%r907, %r906, 5;
	bra.uni 	$L__BB2_91;
$L__BB2_90:
	add.s32 	%r907, %r906, 3;
$L__BB2_91:
	ld.u32 	%r67, [%rd30+28];
	setp.eq.s32 	%p75, %r67, 1;
	@%p75 bra 	$L__BB2_97;
	setp.eq.s32 	%p76, %r67, 2;
	@%p76 bra 	$L__BB2_95;
	setp.eq.s32 	%p77, %r67, 11;
	@%p77 bra 	$L__BB2_96;
	setp.eq.s32 	%p78, %r67, 22;
	add.s32 	%r603, %r907, -5;
	selp.b32 	%r908, %r603, %r907, %p78;
	bra.uni 	$L__BB2_98;
$L__BB2_95:
	add.s32 	%r908, %r907, -3;
	bra.uni 	$L__BB2_98;
$L__BB2_96:
	add.s32 	%r908, %r907, 5;
	bra.uni 	$L__BB2_98;
$L__BB2_97:
	add.s32 	%r908, %r907, 3;
$L__BB2_98:
	add.s32 	%r899, %r899, 8;
	setp.ne.s32 	%p79, %r899, 64;
	@%p79 bra 	$L__BB2_42;
	cvt.rn.f64.s32 	%fd17, %r908;
	mul.f64 	%fd18, %fd17, 0d4048C00000000000;
	div.rn.f64 	%fd19, %fd18, 0d404C800000000000;
	add.f64 	%fd20, %fd19, 0d4048C00000000000;
	cvt.rzi.s32.f64 	%r74, %fd20;
	mov.b32 	%r909, 0;
	mov.u32 	%r910, %r909;
	mov.u32 	%r911, %r909;
	mov.u32 	%r912, %r909;
	mov.u32 	%r913, %r909;
$L__BB2_100:
	shl.b32 	%r605, %r909, 3;
	mul.wide.u32 	%rd139, %r605, 4;
	add.s64 	%rd31, %rd25, %rd139;
	ld.u32 	%r80, [%rd31];
	setp.ne.s32 	%p80, %r80, 1;
	@%p80 bra 	$L__BB2_102;
	add.s32 	%r911, %r911, 1;
	sub.s32 	%r608, %r913, %r909;
	add.s32 	%r913, %r608, 7;
	bra.uni 	$L__BB2_103;
$L__BB2_102:
	setp.eq.s32 	%p81, %r80, 2;
	selp.b32 	%r606, %r909, 0, %p81;
	add.s32 	%r912, %r606, %r912;
	selp.u32 	%r607, 1, 0, %p81;
	add.s32 	%r910, %r910, %r607;
$L__BB2_103:
	ld.u32 	%r89, [%rd31+4];
	setp.eq.s32 	%p82, %r89, 1;
	@%p82 bra 	$L__BB2_105;
	setp.eq.s32 	%p83, %r89, 2;
	selp.b32 	%r609, %r909, 0, %p83;
	add.s32 	%r912, %r609, %r912;
	selp.u32 	%r610, 1, 0, %p83;
	add.s32 	%r910, %r910, %r610;
	bra.uni 	$L__BB2_106;
$L__BB2_105:
	add.s32 	%r911, %r911, 1;
	sub.s32 	%r611, %r913, %r909;
	add.s32 	%r913, %r611, 7;
$L__BB2_106:
	ld.u32 	%r98, [%rd31+8];
	setp.eq.s32 	%p84, %r98, 1;
	@%p84 bra 	$L__BB2_108;
	setp.eq.s32 	%p85, %r98, 2;
	selp.b32 	%r612, %r909, 0, %p85;
	add.s32 	%r912, %r612, %r912;
	selp.u32 	%r613, 1, 0, %p85;
	add.s32 	%r910, %r910, %r613;
	bra.uni 	$L__BB2_109;
$L__BB2_108:
	add.s32 	%r911, %r911, 1;
	sub.s32 	%r614, %r913, %r909;
	add.s32 	%r913, %r614, 7;
$L__BB2_109:
	ld.u32 	%r107, [%rd31+12];
	setp.eq.s32 	%p86, %r107, 1;
	@%p86 bra 	$L__BB2_111;
	setp.eq.s32 	%p87, %r107, 2;
	selp.b32 	%r615, %r909, 0, %p87;
	add.s32 	%r912, %r615, %r912;
	selp.u32 	%r616, 1, 0, %p87;
	add.s32 	%r910, %r910, %r616;
	bra.uni 	$L__BB2_112;
$L__BB2_111:
	add.s32 	%r911, %r911, 1;
	sub.s32 	%r617, %r913, %r909;
	add.s32 	%r913, %r617, 7;
$L__BB2_112:
	ld.u32 	%r116, [%rd31+16];
	setp.eq.s32 	%p88, %r116, 1;
	@%p88 bra 	$L__BB2_114;
	setp.eq.s32 	%p89, %r116, 2;
	selp.b32 	%r618, %r909, 0, %p89;
	add.s32 	%r912, %r618, %r912;
	selp.u32 	%r619, 1, 0, %p89;
	add.s32 	%r910, %r910, %r619;
	bra.uni 	$L__BB2_115;
$L__BB2_114:
	add.s32 	%r911, %r911, 1;
	sub.s32 	%r620, %r913, %r909;
	add.s32 	%r913, %r620, 7;
$L__BB2_115:
	ld.u32 	%r125, [%rd31+20];
	setp.eq.s32 	%p90, %r125, 1;
	@%p90 bra 	$L__BB2_117;
	setp.eq.s32 	%p91, %r125, 2;
	selp.b32 	%r621, %r909, 0, %p91;
	add.s32 	%r912, %r621, %r912;
	selp.u32 	%r622, 1, 0, %p91;
	add.s32 	%r910, %r910, %r622;
	bra.uni 	$L__BB2_118;
$L__BB2_117:
	add.s32 	%r911, %r911, 1;
	sub.s32 	%r623, %r913, %r909;
	add.s32 	%r913, %r623, 7;
$L__BB2_118:
	ld.u32 	%r134, [%rd31+24];
	setp.eq.s32 	%p92, %r134, 1;
	@%p92 bra 	$L__BB2_120;
	setp.eq.s32 	%p93, %r134, 2;
	selp.b32 	%r624, %r909, 0, %p93;
	add.s32 	%r912, %r624, %r912;
	selp.u32 	%r625, 1, 0, %p93;
	add.s32 	%r910, %r910, %r625;
	bra.uni 	$L__BB2_121;
$L__BB2_120:
	add.s32 	%r911, %r911, 1;
	sub.s32 	%r626, %r913, %r909;
	add.s32 	%r913, %r626, 7;
$L__BB2_121:
	ld.u32 	%r143, [%rd31+28];
	setp.eq.s32 	%p94, %r143, 1;
	@%p94 bra 	$L__BB2_123;
	setp.eq.s32 	%p95, %r143, 2;
	selp.b32 	%r627, %r909, 0, %p95;
	add.s32 	%r912, %r627, %r912;
	selp.u32 	%r628, 1, 0, %p95;
	add.s32 	%r910, %r910, %r628;
	bra.uni 	$L__BB2_124;
$L__BB2_123:
	add.s32 	%r911, %r911, 1;
	sub.s32 	%r629, %r913, %r909;
	add.s32 	%r913, %r629, 7;
$L__BB2_124:
	add.s32 	%r909, %r909, 1;
	setp.ne.s32 	%p96, %r909, 8;
	@%p96 bra 	$L__BB2_100;
	setp.eq.s32 	%p97, %r911, 0;
	mov.f64 	%fd59, 0d0000000000000000;
	@%p97 bra 	$L__BB2_127;
	cvt.rn.f64.s32 	%fd22, %r913;
	cvt.rn.f64.s32 	%fd23, %r911;
	div.rn.f64 	%fd59, %fd22, %fd23;
$L__BB2_127:
	setp.eq.s32 	%p98, %r910, 0;
	mov.f64 	%fd60, 0d0000000000000000;
	@%p98 bra 	$L__BB2_129;
	cvt.rn.f64.s32 	%fd25, %r912;
	cvt.rn.f64.s32 	%fd26, %r910;
	div.rn.f64 	%fd60, %fd25, %fd26;
$L__BB2_129:
	sub.f64 	%fd27, %fd60, %fd59;
	fma.rn.f64 	%fd28, %fd27, 0d3FDFAE147AE147AE, 0d4048C00000000000;
	cvt.rzi.s32.f64 	%r631, %fd28;
	mad.lo.s32 	%r153, %r74, 100, %r631;
	mov.b32 	%r946, 0;
	{ // callseq 180, 0
	.param .b64 param0;
	st.param.b64 	[param0], 256;
	.param .b64 retval0;
	call.uni (retval0), 
	malloc, 
	(
	param0
	);
	ld.param.b64 	%rd140, [retval0];
	} // callseq 180
$L__BB2_130:
	mov.b32 	%r947, 0;
$L__BB2_131:
	shl.b32 	%r634, %r946, 3;
	add.s32 	%r635, %r634, %r947;
	mul.wide.u32 	%rd141, %r635, 4;
	add.s64 	%rd142, %rd140, %rd141;
	mov.b32 	%r636, 0;
	st.u32 	[%rd142], %r636;
	add.s64 	%rd33, %rd25, %rd141;
	ld.u32 	%r633, [%rd33];
	setp.eq.s32 	%p99, %r633, 22;
	@%p99 bra 	$L__BB2_133;
	setp.ne.s32 	%p100, %r633, 11;
	@%p100 bra 	$L__BB2_221;
$L__BB2_133:
	min.u32 	%r637, %r947, %r946;
	setp.lt.u32 	%p101, %r637, 2;
	@%p101 bra 	$L__BB2_155;
	mov.u32 	%r948, %r946;
	mov.u32 	%r949, %r947;
$L__BB2_135:
	add.s32 	%r953, %r949, -1;
	add.s32 	%r954, %r948, -1;
	shl.b32 	%r638, %r954, 3;
	add.s32 	%r160, %r638, %r953;
	mul.wide.u32 	%rd143, %r160, 4;
	add.s64 	%rd144, %rd25, %rd143;
	ld.u32 	%r161, [%rd144];
	setp.eq.s32 	%p102, %r161, 0;
	@%p102 bra 	$L__BB2_154;
	ld.u32 	%r162, [%rd33];
	mov.b32 	%r950, 2;
	setp.eq.s32 	%p103, %r162, 1;
	@%p103 bra 	$L__BB2_140;
	setp.eq.s32 	%p104, %r162, 2;
	@%p104 bra 	$L__BB2_141;
	setp.eq.s32 	%p105, %r162, 22;
	@%p105 bra 	$L__BB2_141;
	setp.eq.s32 	%p106, %r162, 11;
	selp.u32 	%r950, 1, 0, %p106;
	bra.uni 	$L__BB2_141;
$L__BB2_140:
	mov.b32 	%r950, 1;
$L__BB2_141:
	mov.b32 	%r951, 2;
	setp.eq.s32 	%p107, %r161, 1;
	@%p107 bra 	$L__BB2_145;
	setp.eq.s32 	%p108, %r161, 2;
	@%p108 bra 	$L__BB2_146;
	setp.eq.s32 	%p109, %r161, 22;
	@%p109 bra 	$L__BB2_146;
	setp.eq.s32 	%p110, %r161, 11;
	selp.u32 	%r951, 1, 0, %p110;
	bra.uni 	$L__BB2_146;
$L__BB2_145:
	mov.b32 	%r951, 1;
$L__BB2_146:
	setp.eq.s32 	%p111, %r950, %r951;
	@%p111 bra 	$L__BB2_155;
	add.s32 	%r954, %r948, -2;
	add.s32 	%r953, %r949, -2;
	shl.b32 	%r643, %r954, 3;
	add.s32 	%r644, %r643, %r953;
	mul.wide.u32 	%rd145, %r644, 4;
	add.s64 	%rd146, %rd25, %rd145;
	ld.u32 	%r645, [%rd146];
	setp.ne.s32 	%p112, %r645, 0;
	@%p112 bra 	$L__BB2_155;
	mov.b32 	%r952, 2;
	setp.eq.s32 	%p113, %r161, 1;
	@%p113 bra 	$L__BB2_152;
	setp.eq.s32 	%p114, %r161, 2;
	@%p114 bra 	$L__BB2_153;
	setp.eq.s32 	%p115, %r161, 22;
	@%p115 bra 	$L__BB2_153;
	setp.eq.s32 	%p116, %r161, 11;
	selp.u32 	%r952, 1, 0, %p116;
	bra.uni 	$L__BB2_153;
$L__BB2_152:
	mov.b32 	%r952, 1;
$L__BB2_153:
	add.s64 	%rd148, %rd140, %rd143;
	st.u32 	[%rd148], %r952;
$L__BB2_154:
	min.s32 	%r648, %r953, %r954;
	setp.gt.s32 	%p117, %r648, 1;
	mov.u32 	%r948, %r954;
	mov.u32 	%r949, %r953;
	@%p117 bra 	$L__BB2_135;
$L__BB2_155:
	setp.lt.u32 	%p118, %r946, 2;
	setp.gt.u32 	%p119, %r947, 5;
	or.pred  	%p120, %p119, %p118;
	@%p120 bra 	$L__BB2_177;
	mov.u32 	%r955, %r946;
	mov.u32 	%r956, %r947;
$L__BB2_157:
	add.s32 	%r960, %r956, 1;
	add.s32 	%r961, %r955, -1;
	shl.b32 	%r649, %r961, 3;
	cvt.s64.s32 	%rd149, %r649;
	cvt.s64.s32 	%rd34, %r956;
	add.s64 	%rd35, %rd149, %rd34;
	shl.b64 	%rd150, %rd35, 2;
	add.s64 	%rd151, %rd25, %rd150;
	ld.u32 	%r177, [%rd151+4];
	setp.eq.s32 	%p121, %r177, 0;
	@%p121 bra 	$L__BB2_176;
	ld.u32 	%r178, [%rd33];
	mov.b32 	%r957, 2;
	setp.eq.s32 	%p122, %r178, 1;
	@%p122 bra 	$L__BB2_162;
	setp.eq.s32 	%p123, %r178, 2;
	@%p123 bra 	$L__BB2_163;
	setp.eq.s32 	%p124, %r178, 22;
	@%p124 bra 	$L__BB2_163;
	setp.eq.s32 	%p125, %r178, 11;
	selp.u32 	%r957, 1, 0, %p125;
	bra.uni 	$L__BB2_163;
$L__BB2_162:
	mov.b32 	%r957, 1;
$L__BB2_163:
	mov.b32 	%r958, 2;
	setp.eq.s32 	%p126, %r177, 1;
	@%p126 bra 	$L__BB2_167;
	setp.eq.s32 	%p127, %r177, 2;
	@%p127 bra 	$L__BB2_168;
	setp.eq.s32 	%p128, %r177, 22;
	@%p128 bra 	$L__BB2_168;
	setp.eq.s32 	%p129, %r177, 11;
	selp.u32 	%r958, 1, 0, %p129;
	bra.uni 	$L__BB2_168;
$L__BB2_167:
	mov.b32 	%r958, 1;
$L__BB2_168:
	setp.eq.s32 	%p130, %r957, %r958;
	@%p130 bra 	$L__BB2_177;
	cvt.u32.u64 	%r183, %rd34;
	add.s32 	%r961, %r955, -2;
	shl.b32 	%r654, %r961, 3;
	cvt.s64.s32 	%rd152, %r654;
	add.s64 	%rd153, %rd152, %rd34;
	shl.b64 	%rd154, %rd153, 2;
	add.s64 	%rd155, %rd25, %rd154;
	ld.u32 	%r655, [%rd155+8];
	setp.ne.s32 	%p131, %r655, 0;
	@%p131 bra 	$L__BB2_177;
	mov.b32 	%r959, 2;
	@%p126 bra 	$L__BB2_174;
	setp.eq.s32 	%p133, %r177, 2;
	@%p133 bra 	$L__BB2_175;
	setp.eq.s32 	%p134, %r177, 22;
	@%p134 bra 	$L__BB2_175;
	setp.eq.s32 	%p135, %r177, 11;
	selp.u32 	%r959, 1, 0, %p135;
	bra.uni 	$L__BB2_175;
$L__BB2_174:
	mov.b32 	%r959, 1;
$L__BB2_175:
	add.s64 	%rd157, %rd140, %rd150;
	st.u32 	[%rd157+4], %r959;
	add.s32 	%r960, %r183, 2;
$L__BB2_176:
	setp.gt.s32 	%p136, %r961, 1;
	setp.lt.s32 	%p137, %r960, 6;
	and.pred  	%p138, %p137, %p136;
	mov.u32 	%r955, %r961;
	mov.u32 	%r956, %r960;
	@%p138 bra 	$L__BB2_157;
$L__BB2_177:
	setp.lt.u32 	%p139, %r947, 2;
	setp.gt.u32 	%p140, %r946, 5;
	or.pred  	%p141, %p139, %p140;
	@%p141 bra 	$L__BB2_199;
	mov.u32 	%r962, %r946;
	mov.u32 	%r963, %r947;
$L__BB2_179:
	add.s32 	%r967, %r963, -1;
	add.s32 	%r968, %r962, 1;
	shl.b32 	%r658, %r968, 3;
	cvt.s64.s32 	%rd158, %r658;
	cvt.s64.s32 	%rd36, %r963;
	add.s64 	%rd37, %rd158, %rd36;
	shl.b64 	%rd159, %rd37, 2;
	add.s64 	%rd160, %rd25, %rd159;
	ld.u32 	%r194, [%rd160+-4];
	setp.eq.s32 	%p142, %r194, 0;
	@%p142 bra 	$L__BB2_198;
	ld.u32 	%r195, [%rd33];
	mov.b32 	%r964, 2;
	setp.eq.s32 	%p143, %r195, 1;
	@%p143 bra 	$L__BB2_184;
	setp.eq.s32 	%p144, %r195, 2;
	@%p144 bra 	$L__BB2_185;
	setp.eq.s32 	%p145, %r195, 22;
	@%p145 bra 	$L__BB2_185;
	setp.eq.s32 	%p146, %r195, 11;
	selp.u32 	%r964, 1, 0, %p146;
	bra.uni 	$L__BB2_185;
$L__BB2_184:
	mov.b32 	%r964, 1;
$L__BB2_185:
	mov.b32 	%r965, 2;
	setp.eq.s32 	%p147, %r194, 1;
	@%p147 bra 	$L__BB2_189;
	setp.eq.s32 	%p148, %r194, 2;
	@%p148 bra 	$L__BB2_190;
	setp.eq.s32 	%p149, %r194, 22;
	@%p149 bra 	$L__BB2_190;
	setp.eq.s32 	%p150, %r194, 11;
	selp.u32 	%r965, 1, 0, %p150;
	bra.uni 	$L__BB2_190;
$L__BB2_189:
	mov.b32 	%r965, 1;
$L__BB2_190:
	setp.eq.s32 	%p151, %r964, %r965;
	@%p151 bra 	$L__BB2_199;
	cvt.u32.u64 	%r200, %rd36;
	add.s32 	%r968, %r962, 2;
	shl.b32 	%r663, %r968, 3;
	cvt.s64.s32 	%rd161, %r663;
	add.s64 	%rd162, %rd161, %rd36;
	shl.b64 	%rd163, %rd162, 2;
	add.s64 	%rd164, %rd25, %rd163;
	ld.u32 	%r664, [%rd164+-8];
	setp.ne.s32 	%p152, %r664, 0;
	@%p152 bra 	$L__BB2_199;
	mov.b32 	%r966, 2;
	@%p147 bra 	$L__BB2_196;
	setp.eq.s32 	%p154, %r194, 2;
	@%p154 bra 	$L__BB2_197;
	setp.eq.s32 	%p155, %r194, 22;
	@%p155 bra 	$L__BB2_197;
	setp.eq.s32 	%p156, %r194, 11;
	selp.u32 	%r966, 1, 0, %p156;
	bra.uni 	$L__BB2_197;
$L__BB2_196:
	mov.b32 	%r966, 1;
$L__BB2_197:
	add.s64 	%rd166, %rd140, %rd159;
	st.u32 	[%rd166+-4], %r966;
	add.s32 	%r967, %r200, -2;
$L__BB2_198:
	setp.lt.s32 	%p157, %r968, 6;
	setp.gt.s32 	%p158, %r967, 1;
	and.pred  	%p159, %p158, %p157;
	mov.u32 	%r962, %r968;
	mov.u32 	%r963, %r967;
	@%p159 bra 	$L__BB2_179;
$L__BB2_199:
	max.u32 	%r667, %r947, %r946;
	setp.gt.u32 	%p160, %r667, 5;
	@%p160 bra 	$L__BB2_221;
	mov.u32 	%r969, %r946;
	mov.u32 	%r970, %r947;
$L__BB2_201:
	add.s32 	%r974, %r970, 1;
	add.s32 	%r975, %r969, 1;
	shl.b32 	%r668, %r975, 3;
	cvt.s64.s32 	%rd167, %r668;
	cvt.s64.s32 	%rd38, %r970;
	add.s64 	%rd39, %rd167, %rd38;
	shl.b64 	%rd168, %rd39, 2;
	add.s64 	%rd169, %rd25, %rd168;
	ld.u32 	%r211, [%rd169+4];
	setp.eq.s32 	%p161, %r211, 0;
	@%p161 bra 	$L__BB2_220;
	ld.u32 	%r212, [%rd33];
	mov.b32 	%r971, 2;
	setp.eq.s32 	%p162, %r212, 1;
	@%p162 bra 	$L__BB2_206;
	setp.eq.s32 	%p163, %r212, 2;
	@%p163 bra 	$L__BB2_207;
	setp.eq.s32 	%p164, %r212, 22;
	@%p164 bra 	$L__BB2_207;
	setp.eq.s32 	%p165, %r212, 11;
	selp.u32 	%r971, 1, 0, %p165;
	bra.uni 	$L__BB2_207;
$L__BB2_206:
	mov.b32 	%r971, 1;
$L__BB2_207:
	mov.b32 	%r972, 2;
	setp.eq.s32 	%p166, %r211, 1;
	@%p166 bra 	$L__BB2_211;
	setp.eq.s32 	%p167, %r211, 2;
	@%p167 bra 	$L__BB2_212;
	setp.eq.s32 	%p168, %r211, 22;
	@%p168 bra 	$L__BB2_212;
	setp.eq.s32 	%p169, %r211, 11;
	selp.u32 	%r972, 1, 0, %p169;
	bra.uni 	$L__BB2_212;
$L__BB2_211:
	mov.b32 	%r972, 1;
$L__BB2_212:
	setp.eq.s32 	%p170, %r971, %r972;
	@%p170 bra 	$L__BB2_221;
	cvt.u32.u64 	%r217, %rd38;
	add.s32 	%r975, %r969, 2;
	shl.b32 	%r673, %r975, 3;
	cvt.s64.s32 	%rd170, %r673;
	add.s64 	%rd171, %rd170, %rd38;
	shl.b64 	%rd172, %rd171, 2;
	add.s64 	%rd173, %rd25, %rd172;
	ld.u32 	%r674, [%rd173+8];
	setp.ne.s32 	%p171, %r674, 0;
	@%p171 bra 	$L__BB2_221;
	mov.b32 	%r973, 2;
	@%p166 bra 	$L__BB2_218;
	setp.eq.s32 	%p173, %r211, 2;
	@%p173 bra 	$L__BB2_219;
	setp.eq.s32 	%p174, %r211, 22;
	@%p174 bra 	$L__BB2_219;
	setp.eq.s32 	%p175, %r211, 11;
	selp.u32 	%r973, 1, 0, %p175;
	bra.uni 	$L__BB2_219;
$L__BB2_218:
	mov.b32 	%r973, 1;
$L__BB2_219:
	add.s64 	%rd175, %rd140, %rd168;
	st.u32 	[%rd175+4], %r973;
	add.s32 	%r974, %r217, 2;
$L__BB2_220:
	max.s32 	%r677, %r974, %r975;
	setp.lt.s32 	%p176, %r677, 6;
	mov.u32 	%r969, %r975;
	mov.u32 	%r970, %r974;
	@%p176 bra 	$L__BB2_201;
$L__BB2_221:
	add.s32 	%r947, %r947, 1;
	setp.ne.s32 	%p177, %r947, 8;
	@%p177 bra 	$L__BB2_131;
	add.s32 	%r946, %r946, 1;
	setp.ne.s32 	%p178, %r946, 8;
	@%p178 bra 	$L__BB2_130;
	mov.b32 	%r976, 0;
	mov.u32 	%r982, %r976;
	mov.u32 	%r981, %r976;
	mov.u32 	%r979, %r976;
	mov.u32 	%r980, %r976;
$L__BB2_224:
	shl.b32 	%r680, %r976, 3;
	mul.wide.u32 	%rd176, %r680, 4;
	add.s64 	%rd40, %rd140, %rd176;
	ld.u32 	%r681, [%rd40];
	setp.eq.s32 	%p180, %r681, 1;
	setp.eq.s32 	%p181, %r681, 2;
	selp.u32 	%r682, 1, 0, %p181;
	add.s32 	%r231, %r980, %r682;
	selp.u32 	%r683, 1, 0, %p180;
	add.s32 	%r232, %r979, %r683;
	add.s64 	%rd41, %rd25, %rd176;
	ld.u32 	%r679, [%rd41];
	mov.pred 	%p481, -1;
	setp.eq.s32 	%p182, %r679, 0;
	@%p182 bra 	$L__BB2_229;
	setp.eq.s32 	%p183, %r679, 11;
	@%p183 bra 	$L__BB2_227;
	setp.ne.s32 	%p184, %r679, 1;
	@%p184 bra 	$L__BB2_228;
$L__BB2_227:
	mov.pred 	%p481, 0;
$L__BB2_228:
	selp.u32 	%r684, 1, 0, %p481;
	add.s32 	%r981, %r981, %r684;
	not.pred 	%p186, %p481;
	selp.u32 	%r685, 1, 0, %p186;
	add.s32 	%r982, %r982, %r685;
$L__BB2_229:
	ld.u32 	%r687, [%rd40+4];
	setp.eq.s32 	%p188, %r687, 1;
	setp.eq.s32 	%p189, %r687, 2;
	selp.u32 	%r688, 1, 0, %p189;
	add.s32 	%r237, %r231, %r688;
	selp.u32 	%r689, 1, 0, %p188;
	add.s32 	%r238, %r232, %r689;
	ld.u32 	%r686, [%rd41+4];
	mov.pred 	%p482, -1;
	setp.eq.s32 	%p190, %r686, 0;
	@%p190 bra 	$L__BB2_234;
	setp.eq.s32 	%p191, %r686, 11;
	@%p191 bra 	$L__BB2_232;
	setp.ne.s32 	%p192, %r686, 1;
	@%p192 bra 	$L__BB2_233;
$L__BB2_232:
	mov.pred 	%p482, 0;
$L__BB2_233:
	selp.u32 	%r690, 1, 0, %p482;
	add.s32 	%r981, %r981, %r690;
	not.pred 	%p194, %p482;
	selp.u32 	%r691, 1, 0, %p194;
	add.s32 	%r982, %r982, %r691;
$L__BB2_234:
	ld.u32 	%r693, [%rd40+8];
	setp.eq.s32 	%p196, %r693, 1;
	setp.eq.s32 	%p197, %r693, 2;
	selp.u32 	%r694, 1, 0, %p197;
	add.s32 	%r243, %r237, %r694;
	selp.u32 	%r695, 1, 0, %p196;
	add.s32 	%r244, %r238, %r695;
	ld.u32 	%r692, [%rd41+8];
	mov.pred 	%p483, -1;
	setp.eq.s32 	%p198, %r692, 0;
	@%p198 bra 	$L__BB2_239;
	setp.eq.s32 	%p199, %r692, 11;
	@%p199 bra 	$L__BB2_237;
	setp.ne.s32 	%p200, %r692, 1;
	@%p200 bra 	$L__BB2_238;
$L__BB2_237:
	mov.pred 	%p483, 0;
$L__BB2_238:
	selp.u32 	%r696, 1, 0, %p483;
	add.s32 	%r981, %r981, %r696;
	not.pred 	%p202, %p483;
	selp.u32 	%r697, 1, 0, %p202;
	add.s32 	%r982, %r982, %r697;
$L__BB2_239:
	ld.u32 	%r699, [%rd40+12];
	setp.eq.s32 	%p204, %r699, 1;
	setp.eq.s32 	%p205, %r699, 2;
	selp.u32 	%r700, 1, 0, %p205;
	add.s32 	%r249, %r243, %r700;
	selp.u32 	%r701, 1, 0, %p204;
	add.s32 	%r250, %r244, %r701;
	ld.u32 	%r698, [%rd41+12];
	mov.pred 	%p484, -1;
	setp.eq.s32 	%p206, %r698, 0;
	@%p206 bra 	$L__BB2_244;
	setp.eq.s32 	%p207, %r698, 11;
	@%p207 bra 	$L__BB2_242;
	setp.ne.s32 	%p208, %r698, 1;
	@%p208 bra 	$L__BB2_243;
$L__BB2_242:
	mov.pred 	%p484, 0;
$L__BB2_243:
	selp.u32 	%r702, 1, 0, %p484;
	add.s32 	%r981, %r981, %r702;
	not.pred 	%p210, %p484;
	selp.u32 	%r703, 1, 0, %p210;
	add.s32 	%r982, %r982, %r703;
$L__BB2_244:
	ld.u32 	%r705, [%rd40+16];
	setp.eq.s32 	%p212, %r705, 1;
	setp.eq.s32 	%p213, %r705, 2;
	selp.u32 	%r706, 1, 0, %p213;
	add.s32 	%r255, %r249, %r706;
	selp.u32 	%r707, 1, 0, %p212;
	add.s32 	%r256, %r250, %r707;
	ld.u32 	%r704, [%rd41+16];
	mov.pred 	%p485, -1;
	setp.eq.s32 	%p214, %r704, 0;
	@%p214 bra 	$L__BB2_249;
	setp.eq.s32 	%p215, %r704, 11;
	@%p215 bra 	$L__BB2_247;
	setp.ne.s32 	%p216, %r704, 1;
	@%p216 bra 	$L__BB2_248;
$L__BB2_247:
	mov.pred 	%p485, 0;
$L__BB2_248:
	selp.u32 	%r708, 1, 0, %p485;
	add.s32 	%r981, %r981, %r708;
	not.pred 	%p218, %p485;
	selp.u32 	%r709, 1, 0, %p218;
	add.s32 	%r982, %r982, %r709;
$L__BB2_249:
	ld.u32 	%r711, [%rd40+20];
	setp.eq.s32 	%p220, %r711, 1;
	setp.eq.s32 	%p221, %r711, 2;
	selp.u32 	%r712, 1, 0, %p221;
	add.s32 	%r261, %r255, %r712;
	selp.u32 	%r713, 1, 0, %p220;
	add.s32 	%r262, %r256, %r713;
	ld.u32 	%r710, [%rd41+20];
	mov.pred 	%p486, -1;
	setp.eq.s32 	%p222, %r710, 0;
	@%p222 bra 	$L__BB2_254;
	setp.eq.s32 	%p223, %r710, 11;
	@%p223 bra 	$L__BB2_252;
	setp.ne.s32 	%p224, %r710, 1;
	@%p224 bra 	$L__BB2_253;
$L__BB2_252:
	mov.pred 	%p486, 0;
$L__BB2_253:
	selp.u32 	%r714, 1, 0, %p486;
	add.s32 	%r981, %r981, %r714;
	not.pred 	%p226, %p486;
	selp.u32 	%r715, 1, 0, %p226;
	add.s32 	%r982, %r982, %r715;
$L__BB2_254:
	ld.u32 	%r717, [%rd40+24];
	setp.eq.s32 	%p228, %r717, 1;
	setp.eq.s32 	%p229, %r717, 2;
	selp.u32 	%r718, 1, 0, %p229;
	add.s32 	%r267, %r261, %r718;
	selp.u32 	%r719, 1, 0, %p228;
	add.s32 	%r268, %r262, %r719;
	ld.u32 	%r716, [%rd41+24];
	mov.pred 	%p487, -1;
	setp.eq.s32 	%p230, %r716, 0;
	@%p230 bra 	$L__BB2_259;
	setp.eq.s32 	%p231, %r716, 11;
	@%p231 bra 	$L__BB2_257;
	setp.ne.s32 	%p232, %r716, 1;
	@%p232 bra 	$L__BB2_258;
$L__BB2_257:
	mov.pred 	%p487, 0;
$L__BB2_258:
	selp.u32 	%r720, 1, 0, %p487;
	add.s32 	%r981, %r981, %r720;
	not.pred 	%p234, %p487;
	selp.u32 	%r721, 1, 0, %p234;
	add.s32 	%r982, %r982, %r721;
$L__BB2_259:
	ld.u32 	%r723, [%rd40+28];
	setp.eq.s32 	%p236, %r723, 1;
	setp.eq.s32 	%p237, %r723, 2;
	selp.u32 	%r724, 1, 0, %p237;
	add.s32 	%r980, %r267, %r724;
	selp.u32 	%r725, 1, 0, %p236;
	add.s32 	%r979, %r268, %r725;
	ld.u32 	%r722, [%rd41+28];
	mov.pred 	%p488, -1;
	setp.eq.s32 	%p238, %r722, 0;
	@%p238 bra 	$L__BB2_264;
	setp.eq.s32 	%p239, %r722, 11;
	@%p239 bra 	$L__BB2_262;
	setp.ne.s32 	%p240, %r722, 1;
	@%p240 bra 	$L__BB2_263;
$L__BB2_262:
	mov.pred 	%p488, 0;
$L__BB2_263:
	selp.u32 	%r726, 1, 0, %p488;
	add.s32 	%r981, %r981, %r726;
	not.pred 	%p242, %p488;
	selp.u32 	%r727, 1, 0, %p242;
	add.s32 	%r982, %r982, %r727;
$L__BB2_264:
	add.s32 	%r976, %r976, 1;
	setp.ne.s32 	%p243, %r976, 8;
	@%p243 bra 	$L__BB2_224;
	setp.eq.s32 	%p244, %r981, 0;
	mov.f64 	%fd61, 0d3FF0000000000000;
	@%p244 bra 	$L__BB2_267;
	cvt.rn.f64.s32 	%fd30, %r980;
	cvt.rn.f64.s32 	%fd31, %r981;
	div.rn.f64 	%fd61, %fd30, %fd31;
$L__BB2_267:
	setp.eq.s32 	%p245, %r982, 0;
	mov.f64 	%fd62, 0d3FF0000000000000;
	@%p245 bra 	$L__BB2_269;
	cvt.rn.f64.s32 	%fd33, %r979;
	cvt.rn.f64.s32 	%fd34, %r982;
	div.rn.f64 	%fd62, %fd33, %fd34;
$L__BB2_269:
	sub.f64 	%fd35, %fd62, %fd61;
	cvt.rzi.s32.f64 	%r728, %fd35;
	{ // callseq 181, 0
	.param .b64 param0;
	st.param.b64 	[param0], %rd140;
	call.uni 
	free, 
	(
	param0
	);
	} // callseq 181
	cvt.rn.f64.s32 	%fd36, %r728;
	fma.rn.f64 	%fd37, %fd36, 0d4048C00000000000, 0d4048C00000000000;
	cvt.rzi.s32.f64 	%r729, %fd37;
	mad.lo.s32 	%r730, %r153, 100, %r729;
	st.v2.u32 	[%rd25+304], {%r730, %r730};
	setp.eq.s64 	%p246, %rd260, 0;
	mov.u64 	%rd253, %rd25;
	@%p246 bra 	$L__BB2_271;
	st.u64 	[%rd259+272], %rd25;
	mov.u64 	%rd253, %rd260;
$L__BB2_271:
	add.s32 	%r1000, %r1000, 1;
	mov.u64 	%rd259, %rd25;
	mov.u64 	%rd260, %rd253;
	bra.uni 	$L__BB2_278;
$L__BB2_272:
	setp.eq.s64 	%p44, %rd257, 0;
	mov.u64 	%rd254, %rd256;
	@%p44 bra 	$L__BB2_274;
	st.u64 	[%rd258+272], %rd256;
	mov.u64 	%rd254, %rd257;
$L__BB2_274:
	ld.u64 	%rd255, [%rd256+272];
	setp.eq.s64 	%p45, %rd255, 0;
	mov.b32 	%r998, 1;
	@%p45 bra 	$L__BB2_277;
	mov.b32 	%r998, 1;
$L__BB2_276:
	mov.u64 	%rd256, %rd255;
	add.s32 	%r998, %r998, 1;
	ld.u64 	%rd255, [%rd256+272];
	setp.ne.s64 	%p46, %rd255, 0;
	@%p46 bra 	$L__BB2_276;
$L__BB2_277:
	add.s32 	%r999, %r998, %r999;
	mov.u64 	%rd257, %rd254;
	mov.u64 	%rd258, %rd256;
$L__BB2_278:
	setp.ne.s32 	%p247, %r999, 0;
	@%p247 bra 	$L__BB2_30;
$L__BB2_279:
	setp.eq.s32 	%p248, %r1000, 0;
	@%p248 bra 	$L__BB2_296;
	ld.u64 	%rd271, [%rd260+288];
$L__BB2_281:
	mov.u64 	%rd56, %rd260;
	mov.u64 	%rd55, %rd271;
	setp.eq.s64 	%p249, %rd56, 0;
	mov.b64 	%rd260, 0;
	@%p249 bra 	$L__BB2_286;
	ld.u64 	%rd260, [%rd56+272];
	setp.eq.s64 	%p250, %rd260, 0;
	@%p250 bra 	$L__BB2_284;
	ld.u64 	%rd178, [%rd56+288];
	ld.u64 	%rd179, [%rd260+288];
	setp.eq.s64 	%p251, %rd178, %rd179;
	@%p251 bra 	$L__BB2_285;
$L__BB2_284:
	mov.b64 	%rd180, 0;
	st.u64 	[%rd56+272], %rd180;
$L__BB2_285:
	add.s32 	%r1000, %r1000, -1;
$L__BB2_286:
	ld.u64 	%rd60, [%rd56+288];
	setp.eq.s64 	%p252, %rd60, 0;
	@%p252 bra 	$L__BB2_290;
	ld.u8 	%rs1, [%rd56+296];
	setp.eq.s16 	%p253, %rs1, 0;
	@%p253 bra 	$L__BB2_289;
	ld.u32 	%r731, [%rd56+304];
	ld.u32 	%r732, [%rd60+308];
	min.s32 	%r733, %r731, %r732;
	st.u32 	[%rd60+308], %r733;
	bra.uni 	$L__BB2_290;
$L__BB2_289:
	ld.u32 	%r734, [%rd56+308];
	ld.u32 	%r735, [%rd60+304];
	max.s32 	%r736, %r734, %r735;
	st.u32 	[%rd60+304], %r736;
$L__BB2_290:
	ld.u64 	%rd267, [%rd56+288];
	setp.eq.s64 	%p254, %rd55, %rd267;
	mov.u64 	%rd271, %rd55;
	@%p254 bra 	$L__BB2_295;
	setp.eq.s64 	%p255, %rd55, 0;
	mov.u64 	%rd271, %rd267;
	@%p255 bra 	$L__BB2_295;
	setp.eq.s64 	%p256, %rd260, 0;
	mov.u64 	%rd268, %rd55;
	@%p256 bra 	$L__BB2_294;
	st.u64 	[%rd259+272], %rd55;
	ld.u64 	%rd267, [%rd56+288];
	mov.u64 	%rd268, %rd260;
$L__BB2_294:
	add.s32 	%r1000, %r1000, 1;
	mov.u64 	%rd259, %rd55;
	mov.u64 	%rd260, %rd268;
	mov.u64 	%rd271, %rd267;
$L__BB2_295:
	setp.ne.s32 	%p257, %r1000, 0;
	@%p257 bra 	$L__BB2_281;
$L__BB2_296:
	setp.ne.s32 	%p258, %r1, 0;
	bar.sync 	0;
	@%p258 bra 	$L__BB2_565;
	ld.param.u64 	%rd233, [alpha_beta_param_0];
	setp.eq.s64 	%p259, %rd233, 0;
	mov.b32 	%r1108, 0;
	mov.b64 	%rd283, 0;
	mov.u64 	%rd284, %rd283;
	@%p259 bra 	$L__BB2_548;
	ld.param.u64 	%rd286, [alpha_beta_param_0];
	mov.b64 	%rd284, 0;
	mov.b32 	%r1108, 0;
	mov.b32 	%r1109, 1;
	mov.u64 	%rd285, %rd286;
	mov.u64 	%rd283, %rd284;
$L__BB2_299:
	setp.eq.s64 	%p260, %rd285, 0;
	mov.b64 	%rd74, 0;
	@%p260 bra 	$L__BB2_304;
	ld.u64 	%rd74, [%rd285+272];
	setp.eq.s64 	%p261, %rd74, 0;
	@%p261 bra 	$L__BB2_302;
	ld.u64 	%rd184, [%rd285+288];
	ld.u64 	%rd185, [%rd74+288];
	setp.eq.s64 	%p262, %rd184, %rd185;
	@%p262 bra 	$L__BB2_303;
$L__BB2_302:
	mov.b64 	%rd186, 0;
	st.u64 	[%rd285+272], %rd186;
$L__BB2_303:
	add.s32 	%r1109, %r1109, -1;
$L__BB2_304:
	ld.u32 	%r740, [%rd285+304];
	setp.ne.s32 	%p263, %r740, -1000000000;
	@%p263 bra 	$L__BB2_306;
	ld.u32 	%r741, [%rd285+308];
	setp.eq.s32 	%p264, %r741, 1000000000;
	@%p264 bra 	$L__BB2_309;
$L__BB2_306:
	setp.eq.s64 	%p265, %rd283, 0;
	mov.u64 	%rd277, %rd285;
	@%p265 bra 	$L__BB2_308;
	st.u64 	[%rd284+272], %rd285;
	mov.u64 	%rd277, %rd283;
$L__BB2_308:
	add.s32 	%r1108, %r1108, 1;
	mov.u64 	%rd283, %rd277;
	mov.u64 	%rd284, %rd285;
	mov.u64 	%rd285, %rd74;
	bra.uni 	$L__BB2_547;
$L__BB2_309:
	ld.u64 	%rd282, [%rd285+264];
	setp.ne.s64 	%p266, %rd282, 0;
	@%p266 bra 	$L__BB2_541;
	add.s64 	%rd278, %rd285, 16;
	mov.b32 	%r1008, 0;
	mov.u32 	%r1017, %r1008;
$L__BB2_311:
	ld.u32 	%r300, [%rd278+-16];
	setp.eq.s32 	%p270, %r300, 11;
	@%p270 bra 	$L__BB2_315;
	setp.eq.s32 	%p271, %r300, 2;
	@%p271 bra 	$L__BB2_316;
	setp.ne.s32 	%p272, %r300, 1;
	@%p272 bra 	$L__BB2_317;
	add.s32 	%r1010, %r1017, 3;
	bra.uni 	$L__BB2_318;
$L__BB2_315:
	add.s32 	%r1010, %r1017, 5;
	bra.uni 	$L__BB2_318;
$L__BB2_316:
	add.s32 	%r1010, %r1017, -3;
	bra.uni 	$L__BB2_318;
$L__BB2_317:
	setp.eq.s32 	%p273, %r300, 22;
	add.s32 	%r745, %r1017, -5;
	selp.b32 	%r1010, %r745, %r1017, %p273;
$L__BB2_318:
	ld.u32 	%r306, [%rd278+-12];
	setp.eq.s32 	%p274, %r306, 1;
	@%p274 bra 	$L__BB2_324;
	setp.eq.s32 	%p275, %r306, 2;
	@%p275 bra 	$L__BB2_322;
	setp.eq.s32 	%p276, %r306, 11;
	@%p276 bra 	$L__BB2_323;
	setp.eq.s32 	%p277, %r306, 22;
	add.s32 	%r746, %r1010, -5;
	selp.b32 	%r1011, %r746, %r1010, %p277;
	bra.uni 	$L__BB2_325;
$L__BB2_322:
	add.s32 	%r1011, %r1010, -3;
	bra.uni 	$L__BB2_325;
$L__BB2_323:
	add.s32 	%r1011, %r1010, 5;
	bra.uni 	$L__BB2_325;
$L__BB2_324:
	add.s32 	%r1011, %r1010, 3;
$L__BB2_325:
	ld.u32 	%r312, [%rd278+-8];
	setp.eq.s32 	%p278, %r312, 1;
	@%p278 bra 	$L__BB2_331;
	setp.eq.s32 	%p279, %r312, 2;
	@%p279 bra 	$L__BB2_329;
	setp.eq.s32 	%p280, %r312, 11;
	@%p280 bra 	$L__BB2_330;
	setp.eq.s32 	%p281, %r312, 22;
	add.s32 	%r747, %r1011, -5;
	selp.b32 	%r1012, %r747, %r1011, %p281;
	bra.uni 	$L__BB2_332;
$L__BB2_329:
	add.s32 	%r1012, %r1011, -3;
	bra.uni 	$L__BB2_332;
$L__BB2_330:
	add.s32 	%r1012, %r1011, 5;
	bra.uni 	$L__BB2_332;
$L__BB2_331:
	add.s32 	%r1012, %r1011, 3;
$L__BB2_332:
	ld.u32 	%r318, [%rd278+-4];
	setp.eq.s32 	%p282, %r318, 1;
	@%p282 bra 	$L__BB2_338;
	setp.eq.s32 	%p283, %r318, 2;
	@%p283 bra 	$L__BB2_336;
	setp.eq.s32 	%p284, %r318, 11;
	@%p284 bra 	$L__BB2_337;
	setp.eq.s32 	%p285, %r318, 22;
	add.s32 	%r748, %r1012, -5;
	selp.b32 	%r1013, %r748, %r1012, %p285;
	bra.uni 	$L__BB2_339;
$L__BB2_336:
	add.s32 	%r1013, %r1012, -3;
	bra.uni 	$L__BB2_339;
$L__BB2_337:
	add.s32 	%r1013, %r1012, 5;
	bra.uni 	$L__BB2_339;
$L__BB2_338:
	add.s32 	%r1013, %r1012, 3;
$L__BB2_339:
	ld.u32 	%r324, [%rd278];
	setp.eq.s32 	%p286, %r324, 1;
	@%p286 bra 	$L__BB2_345;
	setp.eq.s32 	%p287, %r324, 2;
	@%p287 bra 	$L__BB2_343;
	setp.eq.s32 	%p288, %r324, 11;
	@%p288 bra 	$L__BB2_344;
	setp.eq.s32 	%p289, %r324, 22;
	add.s32 	%r749, %r1013, -5;
	selp.b32 	%r1014, %r749, %r1013, %p289;
	bra.uni 	$L__BB2_346;
$L__BB2_343:
	add.s32 	%r1014, %r1013, -3;
	bra.uni 	$L__BB2_346;
$L__BB2_344:
	add.s32 	%r1014, %r1013, 5;
	bra.uni 	$L__BB2_346;
$L__BB2_345:
	add.s32 	%r1014, %r1013, 3;
$L__BB2_346:
	ld.u32 	%r330, [%rd278+4];
	setp.eq.s32 	%p290, %r330, 1;
	@%p290 bra 	$L__BB2_352;
	setp.eq.s32 	%p291, %r330, 2;
	@%p291 bra 	$L__BB2_350;
	setp.eq.s32 	%p292, %r330, 11;
	@%p292 bra 	$L__BB2_351;
	setp.eq.s32 	%p293, %r330, 22;
	add.s32 	%r750, %r1014, -5;
	selp.b32 	%r1015, %r750, %r1014, %p293;
	bra.uni 	$L__BB2_353;
$L__BB2_350:
	add.s32 	%r1015, %r1014, -3;
	bra.uni 	$L__BB2_353;
$L__BB2_351:
	add.s32 	%r1015, %r1014, 5;
	bra.uni 	$L__BB2_353;
$L__BB2_352:
	add.s32 	%r1015, %r1014, 3;
$L__BB2_353:
	ld.u32 	%r336, [%rd278+8];
	setp.eq.s32 	%p294, %r336, 1;
	@%p294 bra 	$L__BB2_359;
	setp.eq.s32 	%p295, %r336, 2;
	@%p295 bra 	$L__BB2_357;
	setp.eq.s32 	%p296, %r336, 11;
	@%p296 bra 	$L__BB2_358;
	setp.eq.s32 	%p297, %r336, 22;
	add.s32 	%r751, %r1015, -5;
	selp.b32 	%r1016, %r751, %r1015, %p297;
	bra.uni 	$L__BB2_360;
$L__BB2_357:
	add.s32 	%r1016, %r1015, -3;
	bra.uni 	$L__BB2_360;
$L__BB2_358:
	add.s32 	%r1016, %r1015, 5;
	bra.uni 	$L__BB2_360;
$L__BB2_359:
	add.s32 	%r1016, %r1015, 3;
$L__BB2_360:
	ld.u32 	%r342, [%rd278+12];
	setp.eq.s32 	%p298, %r342, 1;
	@%p298 bra 	$L__BB2_366;
	setp.eq.s32 	%p299, %r342, 2;
	@%p299 bra 	$L__BB2_364;
	setp.eq.s32 	%p300, %r342, 11;
	@%p300 bra 	$L__BB2_365;
	setp.eq.s32 	%p301, %r342, 22;
	add.s32 	%r752, %r1016, -5;
	selp.b32 	%r1017, %r752, %r1016, %p301;
	bra.uni 	$L__BB2_367;
$L__BB2_364:
	add.s32 	%r1017, %r1016, -3;
	bra.uni 	$L__BB2_367;
$L__BB2_365:
	add.s32 	%r1017, %r1016, 5;
	bra.uni 	$L__BB2_367;
$L__BB2_366:
	add.s32 	%r1017, %r1016, 3;
$L__BB2_367:
	add.s32 	%r1008, %r1008, 8;
	add.s64 	%rd278, %rd278, 32;
	setp.ne.s32 	%p302, %r1008, 64;
	@%p302 bra 	$L__BB2_311;
	cvt.rn.f64.s32 	%fd38, %r1017;
	mul.f64 	%fd39, %fd38, 0d4048C00000000000;
	div.rn.f64 	%fd40, %fd39, 0d404C800000000000;
	add.f64 	%fd41, %fd40, 0d4048C00000000000;
	cvt.rzi.s32.f64 	%r349, %fd41;
	mov.b32 	%r1018, 0;
	mov.u32 	%r1019, %r1018;
	mov.u32 	%r1020, %r1018;
	mov.u32 	%r1021, %r1018;
	mov.u32 	%r1022, %r1018;
$L__BB2_369:
	shl.b32 	%r754, %r1018, 3;
	mul.wide.u32 	%rd187, %r754, 4;
	add.s64 	%rd80, %rd285, %rd187;
	ld.u32 	%r355, [%rd80];
	setp.ne.s32 	%p303, %r355, 1;
	@%p303 bra 	$L__BB2_371;
	add.s32 	%r1020, %r1020, 1;
	sub.s32 	%r757, %r1022, %r1018;
	add.s32 	%r1022, %r757, 7;
	bra.uni 	$L__BB2_372;
$L__BB2_371:
	setp.eq.s32 	%p304, %r355, 2;
	selp.b32 	%r755, %r1018, 0, %p304;
	add.s32 	%r1021, %r755, %r1021;
	selp.u32 	%r756, 1, 0, %p304;
	add.s32 	%r1019, %r1019, %r756;
$L__BB2_372:
	ld.u32 	%r364, [%rd80+4];
	setp.eq.s32 	%p305, %r364, 1;
	@%p305 bra 	$L__BB2_374;
	setp.eq.s32 	%p306, %r364, 2;
	selp.b32 	%r758, %r1018, 0, %p306;
	add.s32 	%r1021, %r758, %r1021;
	selp.u32 	%r759, 1, 0, %p306;
	add.s32 	%r1019, %r1019, %r759;
	bra.uni 	$L__BB2_375;
$L__BB2_374:
	add.s32 	%r1020, %r1020, 1;
	sub.s32 	%r760, %r1022, %r1018;
	add.s32 	%r1022, %r760, 7;
$L__BB2_375:
	ld.u32 	%r373, [%rd80+8];
	setp.eq.s32 	%p307, %r373, 1;
	@%p307 bra 	$L__BB2_377;
	setp.eq.s32 	%p308, %r373, 2;
	selp.b32 	%r761, %r1018, 0, %p308;
	add.s32 	%r1021, %r761, %r1021;
	selp.u32 	%r762, 1, 0, %p308;
	add.s32 	%r1019, %r1019, %r762;
	bra.uni 	$L__BB2_378;
$L__BB2_377:
	add.s32 	%r1020, %r1020, 1;
	sub.s32 	%r763, %r1022, %r1018;
	add.s32 	%r1022, %r763, 7;
$L__BB2_378:
	ld.u32 	%r382, [%rd80+12];
	setp.eq.s32 	%p309, %r382, 1;
	@%p309 bra 	$L__BB2_380;
	setp.eq.s32 	%p310, %r382, 2;
	selp.b32 	%r764, %r1018, 0, %p310;
	add.s32 	%r1021, %r764, %r1021;
	selp.u32 	%r765, 1, 0, %p310;
	add.s32 	%r1019, %r1019, %r765;
	bra.uni 	$L__BB2_381;
$L__BB2_380:
	add.s32 	%r1020, %r1020, 1;
	sub.s32 	%r766, %r1022, %r1018;
	add.s32 	%r1022, %r766, 7;
$L__BB2_381:
	ld.u32 	%r391, [%rd80+16];
	setp.eq.s32 	%p311, %r391, 1;
	@%p311 bra 	$L__BB2_383;
	setp.eq.s32 	%p312, %r391, 2;
	selp.b32 	%r767, %r1018, 0, %p312;
	add.s32 	%r1021, %r767, %r1021;
	selp.u32 	%r768, 1, 0, %p312;
	add.s32 	%r1019, %r1019, %r768;
	bra.uni 	$L__BB2_384;
$L__BB2_383:
	add.s32 	%r1020, %r1020, 1;
	sub.s32 	%r769, %r1022, %r1018;
	add.s32 	%r1022, %r769, 7;
$L__BB2_384:
	ld.u32 	%r400, [%rd80+20];
	setp.eq.s32 	%p313, %r400, 1;
	@%p313 bra 	$L__BB2_386;
	setp.eq.s32 	%p314, %r400, 2;
	selp.b32 	%r770, %r1018, 0, %p314;
	add.s32 	%r1021, %r770, %r1021;
	selp.u32 	%r771, 1, 0, %p314;
	add.s32 	%r1019, %r1019, %r771;
	bra.uni 	$L__BB2_387;
$L__BB2_386:
	add.s32 	%r1020, %r1020, 1;
	sub.s32 	%r772, %r1022, %r1018;
	add.s32 	%r1022, %r772, 7;
$L__BB2_387:
	ld.u32 	%r409, [%rd80+24];
	setp.eq.s32 	%p315, %r409, 1;
	@%p315 bra 	$L__BB2_389;
	setp.eq.s32 	%p316, %r409, 2;
	selp.b32 	%r773, %r1018, 0, %p316;
	add.s32 	%r1021, %r773, %r1021;
	selp.u32 	%r774, 1, 0, %p316;
	add.s32 	%r1019, %r1019, %r774;
	bra.uni 	$L__BB2_390;
$L__BB2_389:
	add.s32 	%r1020, %r1020, 1;
	sub.s32 	%r775, %r1022, %r1018;
	add.s32 	%r1022, %r775, 7;
$L__BB2_390:
	ld.u32 	%r418, [%rd80+28];
	setp.eq.s32 	%p317, %r418, 1;
	@%p317 bra 	$L__BB2_392;
	setp.eq.s32 	%p318, %r418, 2;
	selp.b32 	%r776, %r1018, 0, %p318;
	add.s32 	%r1021, %r776, %r1021;
	selp.u32 	%r777, 1, 0, %p318;
	add.s32 	%r1019, %r1019, %r777;
	bra.uni 	$L__BB2_393;
$L__BB2_392:
	add.s32 	%r1020, %r1020, 1;
	sub.s32 	%r778, %r1022, %r1018;
	add.s32 	%r1022, %r778, 7;
$L__BB2_393:
	add.s32 	%r1018, %r1018, 1;
	setp.ne.s32 	%p319, %r1018, 8;
	@%p319 bra 	$L__BB2_369;
	setp.eq.s32 	%p320, %r1020, 0;
	mov.f64 	%fd63, 0d0000000000000000;
	@%p320 bra 	$L__BB2_396;
	cvt.rn.f64.s32 	%fd43, %r1022;
	cvt.rn.f64.s32 	%fd44, %r1020;
	div.rn.f64 	%fd63, %fd43, %fd44;
$L__BB2_396:
	setp.eq.s32 	%p321, %r1019, 0;
	mov.f64 	%fd64, 0d0000000000000000;
	@%p321 bra 	$L__BB2_398;
	cvt.rn.f64.s32 	%fd46, %r1021;
	cvt.rn.f64.s32 	%fd47, %r1019;
	div.rn.f64 	%fd64, %fd46, %fd47;
$L__BB2_398:
	sub.f64 	%fd48, %fd64, %fd63;
	fma.rn.f64 	%fd49, %fd48, 0d3FDFAE147AE147AE, 0d4048C00000000000;
	cvt.rzi.s32.f64 	%r780, %fd49;
	mad.lo.s32 	%r428, %r349, 100, %r780;
	mov.b32 	%r1055, 0;
	{ // callseq 182, 0
	.param .b64 param0;
	st.param.b64 	[param0], 256;
	.param .b64 retval0;
	call.uni (retval0), 
	malloc, 
	(
	param0
	);
	ld.param.b64 	%rd188, [retval0];
	} // callseq 182
$L__BB2_399:
	mov.b32 	%r1056, 0;
$L__BB2_400:
	shl.b32 	%r783, %r1055, 3;
	add.s32 	%r784, %r783, %r1056;
	mul.wide.u32 	%rd189, %r784, 4;
	add.s64 	%rd190, %rd188, %rd189;
	mov.b32 	%r785, 0;
	st.u32 	[%rd190], %r785;
	add.s64 	%rd82, %rd285, %rd189;
	ld.u32 	%r782, [%rd82];
	setp.eq.s32 	%p322, %r782, 22;
	@%p322 bra 	$L__BB2_402;
	setp.ne.s32 	%p323, %r782, 11;
	@%p323 bra 	$L__BB2_490;
$L__BB2_402:
	min.u32 	%r786, %r1056, %r1055;
	setp.lt.u32 	%p324, %r786, 2;
	@%p324 bra 	$L__BB2_424;
	mov.u32 	%r1057, %r1055;
	mov.u32 	%r1058, %r1056;
$L__BB2_404:
	add.s32 	%r1062, %r1058, -1;
	add.s32 	%r1063, %r1057, -1;
	shl.b32 	%r787, %r1063, 3;
	add.s32 	%r435, %r787, %r1062;
	mul.wide.u32 	%rd191, %r435, 4;
	add.s64 	%rd192, %rd285, %rd191;
	ld.u32 	%r436, [%rd192];
	setp.eq.s32 	%p325, %r436, 0;
	@%p325 bra 	$L__BB2_423;
	ld.u32 	%r437, [%rd82];
	mov.b32 	%r1059, 2;
	setp.eq.s32 	%p326, %r437, 1;
	@%p326 bra 	$L__BB2_409;
	setp.eq.s32 	%p327, %r437, 2;
	@%p327 bra 	$L__BB2_410;
	setp.eq.s32 	%p328, %r437, 22;
	@%p328 bra 	$L__BB2_410;
	setp.eq.s32 	%p329, %r437, 11;
	selp.u32 	%r1059, 1, 0, %p329;
	bra.uni 	$L__BB2_410;
$L__BB2_409:
	mov.b32 	%r1059, 1;
$L__BB2_410:
	mov.b32 	%r1060, 2;
	setp.eq.s32 	%p330, %r436, 1;
	@%p330 bra 	$L__BB2_414;
	setp.eq.s32 	%p331, %r436, 2;
	@%p331 bra 	$L__BB2_415;
	setp.eq.s32 	%p332, %r436, 22;
	@%p332 bra 	$L__BB2_415;
	setp.eq.s32 	%p333, %r436, 11;
	selp.u32 	%r1060, 1, 0, %p333;
	bra.uni 	$L__BB2_415;
$L__BB2_414:
	mov.b32 	%r1060, 1;
$L__BB2_415:
	setp.eq.s32 	%p334, %r1059, %r1060;
	@%p334 bra 	$L__BB2_424;
	add.s32 	%r1063, %r1057, -2;
	add.s32 	%r1062, %r1058, -2;
	shl.b32 	%r792, %r1063, 3;
	add.s32 	%r793, %r792, %r1062;
	mul.wide.u32 	%rd193, %r793, 4;
	add.s64 	%rd194, %rd285, %rd193;
	ld.u32 	%r794, [%rd194];
	setp.ne.s32 	%p335, %r794, 0;
	@%p335 bra 	$L__BB2_424;
	mov.b32 	%r1061, 2;
	setp.eq.s32 	%p336, %r436, 1;
	@%p336 bra 	$L__BB2_421;
	setp.eq.s32 	%p337, %r436, 2;
	@%p337 bra 	$L__BB2_422;
	setp.eq.s32 	%p338, %r436, 22;
	@%p338 bra 	$L__BB2_422;
	setp.eq.s32 	%p339, %r436, 11;
	selp.u32 	%r1061, 1, 0, %p339;
	bra.uni 	$L__BB2_422;
$L__BB2_421:
	mov.b32 	%r1061, 1;
$L__BB2_422:
	add.s64 	%rd196, %rd188, %rd191;
	st.u32 	[%rd196], %r1061;
$L__BB2_423:
	min.s32 	%r797, %r1062, %r1063;
	setp.gt.s32 	%p340, %r797, 1;
	mov.u32 	%r1057, %r1063;
	mov.u32 	%r1058, %r1062;
	@%p340 bra 	$L__BB2_404;
$L__BB2_424:
	setp.lt.u32 	%p341, %r1055, 2;
	setp.gt.u32 	%p342, %r1056, 5;
	or.pred  	%p343, %p342, %p341;
	@%p343 bra 	$L__BB2_446;
	mov.u32 	%r1064, %r1055;
	mov.u32 	%r1065, %r1056;
$L__BB2_426:
	add.s32 	%r1069, %r1065, 1;
	add.s32 	%r1070, %r1064, -1;
	shl.b32 	%r798, %r1070, 3;
	cvt.s64.s32 	%rd197, %r798;
	cvt.s64.s32 	%rd83, %r1065;
	add.s64 	%rd84, %rd197, %rd83;
	shl.b64 	%rd198, %rd84, 2;
	add.s64 	%rd199, %rd285, %rd198;
	ld.u32 	%r452, [%rd199+4];
	setp.eq.s32 	%p344, %r452, 0;
	@%p344 bra 	$L__BB2_445;
	ld.u32 	%r453, [%rd82];
	mov.b32 	%r1066, 2;
	setp.eq.s32 	%p345, %r453, 1;
	@%p345 bra 	$L__BB2_431;
	setp.eq.s32 	%p346, %r453, 2;
	@%p346 bra 	$L__BB2_432;
	setp.eq.s32 	%p347, %r453, 22;
	@%p347 bra 	$L__BB2_432;
	setp.eq.s32 	%p348, %r453, 11;
	selp.u32 	%r1066, 1, 0, %p348;
	bra.uni 	$L__BB2_432;
$L__BB2_431:
	mov.b32 	%r1066, 1;
$L__BB2_432:
	mov.b32 	%r1067, 2;
	setp.eq.s32 	%p349, %r452, 1;
	@%p349 bra 	$L__BB2_436;
	setp.eq.s32 	%p350, %r452, 2;
	@%p350 bra 	$L__BB2_437;
	setp.eq.s32 	%p351, %r452, 22;
	@%p351 bra 	$L__BB2_437;
	setp.eq.s32 	%p352, %r452, 11;
	selp.u32 	%r1067, 1, 0, %p352;
	bra.uni 	$L__BB2_437;
$L__BB2_436:
	mov.b32 	%r1067, 1;
$L__BB2_437:
	setp.eq.s32 	%p353, %r1066, %r1067;
	@%p353 bra 	$L__BB2_446;
	cvt.u32.u64 	%r458, %rd83;
	add.s32 	%r1070, %r1064, -2;
	shl.b32 	%r803, %r1070, 3;
	cvt.s64.s32 	%rd200, %r803;
	add.s64 	%rd201, %rd200, %rd83;
	shl.b64 	%rd202, %rd201, 2;
	add.s64 	%rd203, %rd285, %rd202;
	ld.u32 	%r804, [%rd203+8];
	setp.ne.s32 	%p354, %r804, 0;
	@%p354 bra 	$L__BB2_446;
	mov.b32 	%r1068, 2;
	setp.eq.s32 	%p355, %r452, 1;
	@%p355 bra 	$L__BB2_443;
	setp.eq.s32 	%p356, %r452, 2;
	@%p356 bra 	$L__BB2_444;
	setp.eq.s32 	%p357, %r452, 22;
	@%p357 bra 	$L__BB2_444;
	setp.eq.s32 	%p358, %r452, 11;
	selp.u32 	%r1068, 1, 0, %p358;
	bra.uni 	$L__BB2_444;
$L__BB2_443:
	mov.b32 	%r1068, 1;
$L__BB2_444:
	add.s64 	%rd205, %rd188, %rd198;
	st.u32 	[%rd205+4], %r1068;
	add.s32 	%r1069, %r458, 2;
$L__BB2_445:
	setp.gt.s32 	%p359, %r1070, 1;
	setp.lt.s32 	%p360, %r1069, 6;
	and.pred  	%p361, %p360, %p359;
	mov.u32 	%r1064, %r1070;
	mov.u32 	%r1065, %r1069;
	@%p361 bra 	$L__BB2_426;
$L__BB2_446:
	setp.lt.u32 	%p362, %r1056, 2;
	setp.gt.u32 	%p363, %r1055, 5;
	or.pred  	%p364, %p362, %p363;
	@%p364 bra 	$L__BB2_468;
	mov.u32 	%r1071, %r1055;
	mov.u32 	%r1072, %r1056;
$L__BB2_448:
	add.s32 	%r1076, %r1072, -1;
	add.s32 	%r1077, %r1071, 1;
	shl.b32 	%r807, %r1077, 3;
	cvt.s64.s32 	%rd206, %r807;
	cvt.s64.s32 	%rd85, %r1072;
	add.s64 	%rd86, %rd206, %rd85;
	shl.b64 	%rd207, %rd86, 2;
	add.s64 	%rd208, %rd285, %rd207;
	ld.u32 	%r469, [%rd208+-4];
	setp.eq.s32 	%p365, %r469, 0;
	@%p365 bra 	$L__BB2_467;
	ld.u32 	%r470, [%rd82];
	mov.b32 	%r1073, 2;
	setp.eq.s32 	%p366, %r470, 1;
	@%p366 bra 	$L__BB2_453;
	setp.eq.s32 	%p367, %r470, 2;
	@%p367 bra 	$L__BB2_454;
	setp.eq.s32 	%p368, %r470, 22;
	@%p368 bra 	$L__BB2_454;
	setp.eq.s32 	%p369, %r470, 11;
	selp.u32 	%r1073, 1, 0, %p369;
	bra.uni 	$L__BB2_454;
$L__BB2_453:
	mov.b32 	%r1073, 1;
$L__BB2_454:
	mov.b32 	%r1074, 2;
	setp.eq.s32 	%p370, %r469, 1;
	@%p370 bra 	$L__BB2_458;
	setp.eq.s32 	%p371, %r469, 2;
	@%p371 bra 	$L__BB2_459;
	setp.eq.s32 	%p372, %r469, 22;
	@%p372 bra 	$L__BB2_459;
	setp.eq.s32 	%p373, %r469, 11;
	selp.u32 	%r1074, 1, 0, %p373;
	bra.uni 	$L__BB2_459;
$L__BB2_458:
	mov.b32 	%r1074, 1;
$L__BB2_459:
	setp.eq.s32 	%p374, %r1073, %r1074;
	@%p374 bra 	$L__BB2_468;
	cvt.u32.u64 	%r475, %rd85;
	add.s32 	%r1077, %r1071, 2;
	shl.b32 	%r812, %r1077, 3;
	cvt.s64.s32 	%rd209, %r812;
	add.s64 	%rd210, %rd209, %rd85;
	shl.b64 	%rd211, %rd210, 2;
	add.s64 	%rd212, %rd285, %rd211;
	ld.u32 	%r813, [%rd212+-8];
	setp.ne.s32 	%p375, %r813, 0;
	@%p375 bra 	$L__BB2_468;
	mov.b32 	%r1075, 2;
	setp.eq.s32 	%p376, %r469, 1;
	@%p376 bra 	$L__BB2_465;
	setp.eq.s32 	%p377, %r469, 2;
	@%p377 bra 	$L__BB2_466;
	setp.eq.s32 	%p378, %r469, 22;
	@%p378 bra 	$L__BB2_466;
	setp.eq.s32 	%p379, %r469, 11;
	selp.u32 	%r1075, 1, 0, %p379;
	bra.uni 	$L__BB2_466;
$L__BB2_465:
	mov.b32 	%r1075, 1;
$L__BB2_466:
	add.s64 	%rd214, %rd188, %rd207;
	st.u32 	[%rd214+-4], %r1075;
	add.s32 	%r1076, %r475, -2;
$L__BB2_467:
	setp.lt.s32 	%p380, %r1077, 6;
	setp.gt.s32 	%p381, %r1076, 1;
	and.pred  	%p382, %p381, %p380;
	mov.u32 	%r1071, %r1077;
	mov.u32 	%r1072, %r1076;
	@%p382 bra 	$L__BB2_448;
$L__BB2_468:
	max.u32 	%r816, %r1056, %r1055;
	setp.gt.u32 	%p383, %r816, 5;
	@%p383 bra 	$L__BB2_490;
	mov.u32 	%r1078, %r1055;
	mov.u32 	%r1079, %r1056;
$L__BB2_470:
	add.s32 	%r1083, %r1079, 1;
	add.s32 	%r1084, %r1078, 1;
	shl.b32 	%r817, %r1084, 3;
	cvt.s64.s32 	%rd215, %r817;
	cvt.s64.s32 	%rd87, %r1079;
	add.s64 	%rd88, %rd215, %rd87;
	shl.b64 	%rd216, %rd88, 2;
	add.s64 	%rd217, %rd285, %rd216;
	ld.u32 	%r486, [%rd217+4];
	setp.eq.s32 	%p384, %r486, 0;
	@%p384 bra 	$L__BB2_489;
	ld.u32 	%r487, [%rd82];
	mov.b32 	%r1080, 2;
	setp.eq.s32 	%p385, %r487, 1;
	@%p385 bra 	$L__BB2_475;
	setp.eq.s32 	%p386, %r487, 2;
	@%p386 bra 	$L__BB2_476;
	setp.eq.s32 	%p387, %r487, 22;
	@%p387 bra 	$L__BB2_476;
	setp.eq.s32 	%p388, %r487, 11;
	selp.u32 	%r1080, 1, 0, %p388;
	bra.uni 	$L__BB2_476;
$L__BB2_475:
	mov.b32 	%r1080, 1;
$L__BB2_476:
	mov.b32 	%r1081, 2;
	setp.eq.s32 	%p389, %r486, 1;
	@%p389 bra 	$L__BB2_480;
	setp.eq.s32 	%p390, %r486, 2;
	@%p390 bra 	$L__BB2_481;
	setp.eq.s32 	%p391, %r486, 22;
	@%p391 bra 	$L__BB2_481;
	setp.eq.s32 	%p392, %r486, 11;
	selp.u32 	%r1081, 1, 0, %p392;
	bra.uni 	$L__BB2_481;
$L__BB2_480:
	mov.b32 	%r1081, 1;
$L__BB2_481:
	setp.eq.s32 	%p393, %r1080, %r1081;
	@%p393 bra 	$L__BB2_490;
	cvt.u32.u64 	%r492, %rd87;
	add.s32 	%r1084, %r1078, 2;
	shl.b32 	%r822, %r1084, 3;
	cvt.s64.s32 	%rd218, %r822;
	add.s64 	%rd219, %rd218, %rd87;
	shl.b64 	%rd220, %rd219, 2;
	add.s64 	%rd221, %rd285, %rd220;
	ld.u32 	%r823, [%rd221+8];
	setp.ne.s32 	%p394, %r823, 0;
	@%p394 bra 	$L__BB2_490;
	mov.b32 	%r1082, 2;
	setp.eq.s32 	%p395, %r486, 1;
	@%p395 bra 	$L__BB2_487;
	setp.eq.s32 	%p396, %r486, 2;
	@%p396 bra 	$L__BB2_488;
	setp.eq.s32 	%p397, %r486, 22;
	@%p397 bra 	$L__BB2_488;
	setp.eq.s32 	%p398, %r486, 11;
	selp.u32 	%r1082, 1, 0, %p398;
	bra.uni 	$L__BB2_488;
$L__BB2_487:
	mov.b32 	%r1082, 1;
$L__BB2_488:
	add.s64 	%rd223, %rd188, %rd216;
	st.u32 	[%rd223+4], %r1082;
	add.s32 	%r1083, %r492, 2;
$L__BB2_489:
	max.s32 	%r826, %r1083, %r1084;
	setp.lt.s32 	%p399, %r826, 6;
	mov.u32 	%r1078, %r1084;
	mov.u32 	%r1079, %r1083;
	@%p399 bra 	$L__BB2_470;
$L__BB2_490:
	add.s32 	%r1056, %r1056, 1;
	setp.ne.s32 	%p400, %r1056, 8;
	@%p400 bra 	$L__BB2_400;
	add.s32 	%r1055, %r1055, 1;
	setp.ne.s32 	%p401, %r1055, 8;
	@%p401 bra 	$L__BB2_399;
	mov.b32 	%r1085, 0;
	mov.u32 	%r1091, %r1085;
	mov.u32 	%r1090, %r1085;
	mov.u32 	%r1088, %r1085;
	mov.u32 	%r1089, %r1085;
$L__BB2_493:
	shl.b32 	%r829, %r1085, 3;
	mul.wide.u32 	%rd224, %r829, 4;
	add.s64 	%rd89, %rd188, %rd224;
	ld.u32 	%r830, [%rd89];
	setp.eq.s32 	%p403, %r830, 1;
	setp.eq.s32 	%p404, %r830, 2;
	selp.u32 	%r831, 1, 0, %p404;
	add.s32 	%r506, %r1089, %r831;
	selp.u32 	%r832, 1, 0, %p403;
	add.s32 	%r507, %r1088, %r832;
	add.s64 	%rd90, %rd285, %rd224;
	ld.u32 	%r828, [%rd90];
	mov.pred 	%p489, -1;
	setp.eq.s32 	%p405, %r828, 0;
	@%p405 bra 	$L__BB2_498;
	setp.eq.s32 	%p406, %r828, 11;
	@%p406 bra 	$L__BB2_496;
	setp.ne.s32 	%p407, %r828, 1;
	@%p407 bra 	$L__BB2_497;
$L__BB2_496:
	mov.pred 	%p489, 0;
$L__BB2_497:
	selp.u32 	%r833, 1, 0, %p489;
	add.s32 	%r1090, %r1090, %r833;
	not.pred 	%p409, %p489;
	selp.u32 	%r834, 1, 0, %p409;
	add.s32 	%r1091, %r1091, %r834;
$L__BB2_498:
	ld.u32 	%r836, [%rd89+4];
	setp.eq.s32 	%p411, %r836, 1;
	setp.eq.s32 	%p412, %r836, 2;
	selp.u32 	%r837, 1, 0, %p412;
	add.s32 	%r512, %r506, %r837;
	selp.u32 	%r838, 1, 0, %p411;
	add.s32 	%r513, %r507, %r838;
	ld.u32 	%r835, [%rd90+4];
	mov.pred 	%p490, -1;
	setp.eq.s32 	%p413, %r835, 0;
	@%p413 bra 	$L__BB2_503;
	setp.eq.s32 	%p414, %r835, 11;
	@%p414 bra 	$L__BB2_501;
	setp.ne.s32 	%p415, %r835, 1;
	@%p415 bra 	$L__BB2_502;
$L__BB2_501:
	mov.pred 	%p490, 0;
$L__BB2_502:
	selp.u32 	%r839, 1, 0, %p490;
	add.s32 	%r1090, %r1090, %r839;
	not.pred 	%p417, %p490;
	selp.u32 	%r840, 1, 0, %p417;
	add.s32 	%r1091, %r1091, %r840;
$L__BB2_503:
	ld.u32 	%r842, [%rd89+8];
	setp.eq.s32 	%p419, %r842, 1;
	setp.eq.s32 	%p420, %r842, 2;
	selp.u32 	%r843, 1, 0, %p420;
	add.s32 	%r518, %r512, %r843;
	selp.u32 	%r844, 1, 0, %p419;
	add.s32 	%r519, %r513, %r844;
	ld.u32 	%r841, [%rd90+8];
	mov.pred 	%p491, -1;
	setp.eq.s32 	%p421, %r841, 0;
	@%p421 bra 	$L__BB2_508;
	setp.eq.s32 	%p422, %r841, 11;
	@%p422 bra 	$L__BB2_506;
	setp.ne.s32 	%p423, %r841, 1;
	@%p423 bra 	$L__BB2_507;
$L__BB2_506:
	mov.pred 	%p491, 0;
$L__BB2_507:
	selp.u32 	%r845, 1, 0, %p491;
	add.s32 	%r1090, %r1090, %r845;
	not.pred 	%p425, %p491;
	selp.u32 	%r846, 1, 0, %p425;
	add.s32 	%r1091, %r1091, %r846;
$L__BB2_508:
	ld.u32 	%r848, [%rd89+12];
	setp.eq.s32 	%p427, %r848, 1;
	setp.eq.s32 	%p428, %r848, 2;
	selp.u32 	%r849, 1, 0, %p428;
	add.s32 	%r524, %r518, %r849;
	selp.u32 	%r850, 1, 0, %p427;
	add.s32 	%r525, %r519, %r850;
	ld.u32 	%r847, [%rd90+12];
	mov.pred 	%p492, -1;
	setp.eq.s32 	%p429, %r847, 0;
	@%p429 bra 	$L__BB2_513;
	setp.eq.s32 	%p430, %r847, 11;
	@%p430 bra 	$L__BB2_511;
	setp.ne.s32 	%p431, %r847, 1;
	@%p431 bra 	$L__BB2_512;
$L__BB2_511:
	mov.pred 	%p492, 0;
$L__BB2_512:
	selp.u32 	%r851, 1, 0, %p492;
	add.s32 	%r1090, %r1090, %r851;
	not.pred 	%p433, %p492;
	selp.u32 	%r852, 1, 0, %p433;
	add.s32 	%r1091, %r1091, %r852;
$L__BB2_513:
	ld.u32 	%r854, [%rd89+16];
	setp.eq.s32 	%p435, %r854, 1;
	setp.eq.s32 	%p436, %r854, 2;
	selp.u32 	%r855, 1, 0, %p436;
	add.s32 	%r530, %r524, %r855;
	selp.u32 	%r856, 1, 0, %p435;
	add.s32 	%r531, %r525, %r856;
	ld.u32 	%r853, [%rd90+16];
	mov.pred 	%p493, -1;
	setp.eq.s32 	%p437, %r853, 0;
	@%p437 bra 	$L__BB2_518;
	setp.eq.s32 	%p438, %r853, 11;
	@%p438 bra 	$L__BB2_516;
	setp.ne.s32 	%p439, %r853, 1;
	@%p439 bra 	$L__BB2_517;
$L__BB2_516:
	mov.pred 	%p493, 0;
$L__BB2_517:
	selp.u32 	%r857, 1, 0, %p493;
	add.s32 	%r1090, %r1090, %r857;
	not.pred 	%p441, %p493;
	selp.u32 	%r858, 1, 0, %p441;
	add.s32 	%r1091, %r1091, %r858;
$L__BB2_518:
	ld.u32 	%r860, [%rd89+20];
	setp.eq.s32 	%p443, %r860, 1;
	setp.eq.s32 	%p444, %r860, 2;
	selp.u32 	%r861, 1, 0, %p444;
	add.s32 	%r536, %r530, %r861;
	selp.u32 	%r862, 1, 0, %p443;
	add.s32 	%r537, %r531, %r862;
	ld.u32 	%r859, [%rd90+20];
	mov.pred 	%p494, -1;
	setp.eq.s32 	%p445, %r859, 0;
	@%p445 bra 	$L__BB2_523;
	setp.eq.s32 	%p446, %r859, 11;
	@%p446 bra 	$L__BB2_521;
	setp.ne.s32 	%p447, %r859, 1;
	@%p447 bra 	$L__BB2_522;
$L__BB2_521:
	mov.pred 	%p494, 0;
$L__BB2_522:
	selp.u32 	%r863, 1, 0, %p494;
	add.s32 	%r1090, %r1090, %r863;
	not.pred 	%p449, %p494;
	selp.u32 	%r864, 1, 0, %p449;
	add.s32 	%r1091, %r1091, %r864;
$L__BB2_523:
	ld.u32 	%r866, [%rd89+24];
	setp.eq.s32 	%p451, %r866, 1;
	setp.eq.s32 	%p452, %r866, 2;
	selp.u32 	%r867, 1, 0, %p452;
	add.s32 	%r542, %r536, %r867;
	selp.u32 	%r868, 1, 0, %p451;
	add.s32 	%r543, %r537, %r868;
	ld.u32 	%r865, [%rd90+24];
	mov.pred 	%p495, -1;
	setp.eq.s32 	%p453, %r865, 0;
	@%p453 bra 	$L__BB2_528;
	setp.eq.s32 	%p454, %r865, 11;
	@%p454 bra 	$L__BB2_526;
	setp.ne.s32 	%p455, %r865, 1;
	@%p455 bra 	$L__BB2_527;
$L__BB2_526:
	mov.pred 	%p495, 0;
$L__BB2_527:
	selp.u32 	%r869, 1, 0, %p495;
	add.s32 	%r1090, %r1090, %r869;
	not.pred 	%p457, %p495;
	selp.u32 	%r870, 1, 0, %p457;
	add.s32 	%r1091, %r1091, %r870;
$L__BB2_528:
	ld.u32 	%r872, [%rd89+28];
	setp.eq.s32 	%p459, %r872, 1;
	setp.eq.s32 	%p460, %r872, 2;
	selp.u32 	%r873, 1, 0, %p460;
	add.s32 	%r1089, %r542, %r873;
	selp.u32 	%r874, 1, 0, %p459;
	add.s32 	%r1088, %r543, %r874;
	ld.u32 	%r871, [%rd90+28];
	mov.pred 	%p496, -1;
	setp.eq.s32 	%p461, %r871, 0;
	@%p461 bra 	$L__BB2_533;
	setp.eq.s32 	%p462, %r871, 11;
	@%p462 bra 	$L__BB2_531;
	setp.ne.s32 	%p463, %r871, 1;
	@%p463 bra 	$L__BB2_532;
$L__BB2_531:
	mov.pred 	%p496, 0;
$L__BB2_532:
	selp.u32 	%r875, 1, 0, %p496;
	add.s32 	%r1090, %r1090, %r875;
	not.pred 	%p465, %p496;
	selp.u32 	%r876, 1, 0, %p465;
	add.s32 	%r1091, %r1091, %r876;
$L__BB2_533:
	add.s32 	%r1085, %r1085, 1;
	setp.ne.s32 	%p466, %r1085, 8;
	@%p466 bra 	$L__BB2_493;
	setp.eq.s32 	%p467, %r1090, 0;
	mov.f64 	%fd65, 0d3FF0000000000000;
	@%p467 bra 	$L__BB2_536;
	cvt.rn.f64.s32 	%fd51, %r1089;
	cvt.rn.f64.s32 	%fd52, %r1090;
	div.rn.f64 	%fd65, %fd51, %fd52;
$L__BB2_536:
	setp.eq.s32 	%p468, %r1091, 0;
	mov.f64 	%fd66, 0d3FF0000000000000;
	@%p468 bra 	$L__BB2_538;
	cvt.rn.f64.s32 	%fd54, %r1088;
	cvt.rn.f64.s32 	%fd55, %r1091;
	div.rn.f64 	%fd66, %fd54, %fd55;
$L__BB2_538:
	sub.f64 	%fd56, %fd66, %fd65;
	cvt.rzi.s32.f64 	%r877, %fd56;
	{ // callseq 183, 0
	.param .b64 param0;
	st.param.b64 	[param0], %rd188;
	call.uni 
	free, 
	(
	param0
	);
	} // callseq 183
	cvt.rn.f64.s32 	%fd57, %r877;
	fma.rn.f64 	%fd58, %fd57, 0d4048C00000000000, 0d4048C00000000000;
	cvt.rzi.s32.f64 	%r878, %fd58;
	mad.lo.s32 	%r879, %r428, 100, %r878;
	st.v2.u32 	[%rd285+304], {%r879, %r879};
	setp.eq.s64 	%p469, %rd283, 0;
	mov.u64 	%rd279, %rd285;
	@%p469 bra 	$L__BB2_540;
	st.u64 	[%rd284+272], %rd285;
	mov.u64 	%rd279, %rd283;
$L__BB2_540:
	add.s32 	%r1108, %r1108, 1;
	mov.u64 	%rd283, %rd279;
	mov.u64 	%rd284, %rd285;
	mov.u64 	%rd285, %rd74;
	bra.uni 	$L__BB2_547;
$L__BB2_541:
	setp.eq.s64 	%p267, %rd74, 0;
	mov.u64 	%rd285, %rd282;
	@%p267 bra 	$L__BB2_543;
	st.u64 	[%rd286+272], %rd282;
	mov.u64 	%rd285, %rd74;
$L__BB2_543:
	ld.u64 	%rd281, [%rd282+272];
	setp.eq.s64 	%p268, %rd281, 0;
	mov.b32 	%r1107, 1;
	@%p268 bra 	$L__BB2_546;
	mov.b32 	%r1107, 1;
$L__BB2_545:
	mov.u64 	%rd282, %rd281;
	add.s32 	%r1107, %r1107, 1;
	ld.u64 	%rd281, [%rd282+272];
	setp.ne.s64 	%p269, %rd281, 0;
	@%p269 bra 	$L__BB2_545;
$L__BB2_546:
	add.s32 	%r1109, %r1107, %r1109;
	mov.u64 	%rd286, %rd282;
$L__BB2_547:
	setp.ne.s32 	%p470, %r1109, 0;
	@%p470 bra 	$L__BB2_299;
$L__BB2_548:
	setp.eq.s32 	%p471, %r1108, 0;
	@%p471 bra 	$L__BB2_565;
	ld.u64 	%rd297, [%rd283+288];
$L__BB2_550:
	mov.u64 	%rd106, %rd283;
	mov.u64 	%rd104, %rd297;
	setp.eq.s64 	%p472, %rd106, 0;
	mov.b64 	%rd283, 0;
	@%p472 bra 	$L__BB2_555;
	ld.u64 	%rd283, [%rd106+272];
	setp.eq.s64 	%p473, %rd283, 0;
	@%p473 bra 	$L__BB2_553;
	ld.u64 	%rd226, [%rd106+288];
	ld.u64 	%rd227, [%rd283+288];
	setp.eq.s64 	%p474, %rd226, %rd227;
	@%p474 bra 	$L__BB2_554;
$L__BB2_553:
	mov.b64 	%rd228, 0;
	st.u64 	[%rd106+272], %rd228;
$L__BB2_554:
	add.s32 	%r1108, %r1108, -1;
$L__BB2_555:
	ld.u64 	%rd109, [%rd106+288];
	setp.eq.s64 	%p475, %rd109, 0;
	@%p475 bra 	$L__BB2_559;
	ld.u8 	%rs2, [%rd106+296];
	setp.eq.s16 	%p476, %rs2, 0;
	@%p476 bra 	$L__BB2_558;
	ld.u32 	%r880, [%rd106+304];
	ld.u32 	%r881, [%rd109+308];
	min.s32 	%r882, %r880, %r881;
	st.u32 	[%rd109+308], %r882;
	bra.uni 	$L__BB2_559;
$L__BB2_558:
	ld.u32 	%r883, [%rd106+308];
	ld.u32 	%r884, [%rd109+304];
	max.s32 	%r885, %r883, %r884;
	st.u32 	[%rd109+304], %r885;
$L__BB2_559:
	ld.u64 	%rd293, [%rd106+288];
	setp.eq.s64 	%p477, %rd104, %rd293;
	mov.u64 	%rd297, %rd104;
	@%p477 bra 	$L__BB2_564;
	setp.eq.s64 	%p478, %rd104, 0;
	mov.u64 	%rd297, %rd293;
	@%p478 bra 	$L__BB2_564;
	setp.eq.s64 	%p479, %rd283, 0;
	mov.u64 	%rd294, %rd104;
	@%p479 bra 	$L__BB2_563;
	st.u64 	[%rd284+272], %rd104;
	ld.u64 	%rd293, [%rd106+288];
	mov.u64 	%rd294, %rd283;
$L__BB2_563:
	add.s32 	%r1108, %r1108, 1;
	mov.u64 	%rd283, %rd294;
	mov.u64 	%rd284, %rd104;
	mov.u64 	%rd297, %rd293;
$L__BB2_564:
	setp.ne.s32 	%p480, %r1108, 0;
	@%p480 bra 	$L__BB2_550;
$L__BB2_565:
	ret;

}
	// .globl	print_tree
.visible .entry print_tree(
	.param .u32 print_tree_param_0,
	.param .u64 .ptr .align 1 print_tree_param_1,
	.param .u32 print_tree_param_2,
	.param .u32 print_tree_param_3
)
{
	.reg .pred 	%p<2>;
	.reg .b32 	%r<8>;
	.reg .b64 	%rd<3>;

	mov.u32 	%r1, %ctaid.x;
	mov.u32 	%r2, %ntid.x;
	mul.lo.s32 	%r3, %r1, %r2;
	mov.u32 	%r4, %tid.x;
	neg.s32 	%r5, %r4;
	setp.ne.s32 	%p1, %r3, %r5;
	@%p1 bra 	$L__BB3_2;
	mov.u64 	%rd1, $str$8;
	cvta.global.u64 	%rd2, %rd1;
	{ // callseq 184, 0
	.param .b64 param0;
	st.param.b64 	[param0], %rd2;
	.param .b64 param1;
	st.param.b64 	[param1], 0;
	.param .b32 retval0;
	call.uni (retval0), 
	vprintf, 
	(
	param0, 
	param1
	);
	ld.param.b32 	%r6, [retval0];
	} // callseq 184
$L__BB3_2:
	ret;

}
	// .globl	set_root
.visible .entry set_root(
	.param .u64 .ptr .align 1 set_root_param_0,
	.param .u64 .ptr .align 1 set_root_param_1,
	.param .u32 set_root_param_2,
	.param .u32 set_root_param_3
)
{
	.reg .pred 	%p<8>;
	.reg .b16 	%rs<3>;
	.reg .b32 	%r<26>;
	.reg .b64 	%rd<21>;

	ld.param.u64 	%rd11, [set_root_param_0];
	ld.param.u64 	%rd12, [set_root_param_1];
	ld.param.u32 	%r5, [set_root_param_2];
	ld.param.u32 	%r6, [set_root_param_3];
	cvta.to.global.u64 	%rd1, %rd12;
	cvta.to.global.u64 	%rd2, %rd11;
	mov.u32 	%r7, %ctaid.x;
	mov.u32 	%r8, %ntid.x;
	mul.lo.s32 	%r9, %r7, %r8;
	mov.u32 	%r10, %tid.x;
	neg.s32 	%r11, %r10;
	setp.ne.s32 	%p1, %r9, %r11;
	@%p1 bra 	$L__BB4_11;
	mov.b32 	%r12, 1;
	st.global.u32 	[%rd2+300], %r12;
	mov.b64 	%rd13, 0;
	st.global.u64 	[%rd2+264], %rd13;
	st.global.u64 	[%rd2+272], %rd13;
	st.global.u64 	[%rd2+280], %rd13;
	st.global.u64 	[%rd2+288], %rd13;
	mov.b32 	%r13, 1000000000;
	mov.b32 	%r14, -1000000000;
	st.global.v2.u32 	[%rd2+304], {%r14, %r13};
	setp.ne.s32 	%p2, %r6, 1;
	@%p2 bra 	$L__BB4_3;
	mov.b16 	%rs2, 1;
	st.global.u8 	[%rd2+296], %rs2;
	bra.uni 	$L__BB4_4;
$L__BB4_3:
	mov.b16 	%rs1, 0;
	st.global.u8 	[%rd2+296], %rs1;
$L__BB4_4:
	mov.b32 	%r15, 0;
	st.global.u32 	[%rd2+256], %r15;
	setp.eq.s32 	%p3, %r5, 0;
	@%p3 bra 	$L__BB4_11;
	mul.lo.s32 	%r16, %r5, %r5;
	max.u32 	%r1, %r16, 1;
	setp.lt.u32 	%p4, %r16, 4;
	mov.b64 	%rd20, 0;
	@%p4 bra 	$L__BB4_9;
	and.b32  	%r17, %r1, -4;
	neg.s32 	%r25, %r17;
	add.s64 	%rd19, %rd1, 8;
	add.s64 	%rd18, %rd2, 8;
$L__BB4_7:
	ld.global.u32 	%r18, [%rd19+-8];
	st.global.u32 	[%rd18+-8], %r18;
	ld.global.u32 	%r19, [%rd19+-4];
	st.global.u32 	[%rd18+-4], %r19;
	ld.global.u32 	%r20, [%rd19];
	st.global.u32 	[%rd18], %r20;
	ld.global.u32 	%r21, [%rd19+4];
	st.global.u32 	[%rd18+4], %r21;
	add.s32 	%r25, %r25, 4;
	add.s64 	%rd19, %rd19, 16;
	add.s64 	%rd18, %rd18, 16;
	setp.ne.s32 	%p5, %r25, 0;
	@%p5 bra 	$L__BB4_7;
	cvt.u64.u32 	%rd20, %r17;
$L__BB4_9:
	and.b32  	%r23, %r1, 1;
	setp.eq.b32 	%p6, %r23, 1;
	not.pred 	%p7, %p6;
	@%p7 bra 	$L__BB4_11;
	shl.b64 	%rd15, %rd20, 2;
	add.s64 	%rd16, %rd1, %rd15;
	ld.global.u32 	%r24, [%rd16];
	add.s64 	%rd17, %rd2, %rd15;
	st.global.u32 	[%rd17], %r24;
$L__BB4_11:
	ret;

}
	// .globl	copy_best_result
.visible .entry copy_best_result(
	.param .u64 .ptr .align 1 copy_best_result_param_0,
	.param .u64 .ptr .align 1 copy_best_result_param_1,
	.param .u32 copy_best_result_param_2,
	.param .u32 copy_best_result_param_3
)
{
	.reg .pred 	%p<10>;
	.reg .b32 	%r<79>;
	.reg .b64 	%rd<16>;

	ld.param.u64 	%rd9, [copy_best_result_param_0];
	ld.param.u64 	%rd8, [copy_best_result_param_1];
	ld.param.u32 	%r3, [copy_best_result_param_3];
	cvta.to.global.u64 	%rd1, %rd9;
	mov.u32 	%r4, %ctaid.x;
	mov.u32 	%r5, %ntid.x;
	mul.lo.s32 	%r6, %r4, %r5;
	mov.u32 	%r7, %tid.x;
	neg.s32 	%r8, %r7;
	setp.ne.s32 	%p1, %r6, %r8;
	@%p1 bra 	$L__BB5_11;
	ld.global.u64 	%rd15, [%rd1+264];
	setp.ne.s64 	%p2, %rd15, 0;
	@%p2 bra 	$L__BB5_3;
	mov.u64 	%rd11, $str$9;
	cvta.global.u64 	%rd12, %rd11;
	{ // callseq 185, 0
	.param .b64 param0;
	st.param.b64 	[param0], %rd12;
	.param .b64 param1;
	st.param.b64 	[param1], 0;
	.param .b32 retval0;
	call.uni (retval0), 
	vprintf, 
	(
	param0, 
	param1
	);
	ld.param.b32 	%r77, [retval0];
	} // callseq 185
	bra.uni 	$L__BB5_11;
$L__BB5_3:
	setp.eq.s32 	%p3, %r3, 1;
	@%p3 bra 	$L__BB5_7;
	ld.global.u32 	%r1, [%rd1+308];
	ld.u32 	%r9, [%rd15+304];
	setp.eq.s32 	%p4, %r1, %r9;
	@%p4 bra 	$L__BB5_10;
$L__BB5_5:
	ld.u64 	%rd6, [%rd15+272];
	setp.eq.s64 	%p5, %rd6, 0;
	@%p5 bra 	$L__BB5_10;
	ld.u32 	%r10, [%rd6+304];
	setp.ne.s32 	%p6, %r1, %r10;
	mov.u64 	%rd15, %rd6;
	@%p6 bra 	$L__BB5_5;
	bra.uni 	$L__BB5_10;
$L__BB5_7:
	ld.global.u32 	%r2, [%rd1+304];
	ld.u32 	%r11, [%rd15+308];
	setp.eq.s32 	%p7, %r2, %r11;
	@%p7 bra 	$L__BB5_10;
$L__BB5_8:
	ld.u64 	%rd4, [%rd15+272];
	setp.eq.s64 	%p8, %rd4, 0;
	@%p8 bra 	$L__BB5_10;
	ld.u32 	%r12, [%rd4+308];
	setp.eq.s32 	%p9, %r2, %r12;
	mov.u64 	%rd15, %rd4;
	@%p9 bra 	$L__BB5_10;
	bra.uni 	$L__BB5_8;
$L__BB5_10:
	cvta.to.global.u64 	%rd10, %rd8;
	ld.u32 	%r13, [%rd15];
	st.global.u32 	[%rd10], %r13;
	ld.u32 	%r14, [%rd15+4];
	st.global.u32 	[%rd10+4], %r14;
	ld.u32 	%r15, [%rd15+8];
	st.global.u32 	[%rd10+8], %r15;
	ld.u32 	%r16, [%rd15+12];
	st.global.u32 	[%rd10+12], %r16;
	ld.u32 	%r17, [%rd15+16];
	st.global.u32 	[%rd10+16], %r17;
	ld.u32 	%r18, [%rd15+20];
	st.global.u32 	[%rd10+20], %r18;
	ld.u32 	%r19, [%rd15+24];
	st.global.u32 	[%rd10+24], %r19;
	ld.u32 	%r20, [%rd15+28];
	st.global.u32 	[%rd10+28], %r20;
	ld.u32 	%r21, [%rd15+32];
	st.global.u32 	[%rd10+32], %r21;
	ld.u32 	%r22, [%rd15+36];
	st.global.u32 	[%rd10+36], %r22;
	ld.u32 	%r23, [%rd15+40];
	st.global.u32 	[%rd10+40], %r23;
	ld.u32 	%r24, [%rd15+44];
	st.global.u32 	[%rd10+44], %r24;
	ld.u32 	%r25, [%rd15+48];
	st.global.u32 	[%rd10+48], %r25;
	ld.u32 	%r26, [%rd15+52];
	st.global.u32 	[%rd10+52], %r26;
	ld.u32 	%r27, [%rd15+56];
	st.global.u32 	[%rd10+56], %r27;
	ld.u32 	%r28, [%rd15+60];
	st.global.u32 	[%rd10+60], %r28;
	ld.u32 	%r29, [%rd15+64];
	st.global.u32 	[%rd10+64], %r29;
	ld.u32 	%r30, [%rd15+68];
	st.global.u32 	[%rd10+68], %r30;
	ld.u32 	%r31, [%rd15+72];
	st.global.u32 	[%rd10+72], %r31;
	ld.u32 	%r32, [%rd15+76];
	st.global.u32 	[%rd10+76], %r32;
	ld.u32 	%r33, [%rd15+80];
	st.global.u32 	[%rd10+80], %r33;
	ld.u32 	%r34, [%rd15+84];
	st.global.u32 	[%rd10+84], %r34;
	ld.u32 	%r35, [%rd15+88];
	st.global.u32 	[%rd10+88], %r35;
	ld.u32 	%r36, [%rd15+92];
	st.global.u32 	[%rd10+92], %r36;
	ld.u32 	%r37, [%rd15+96];
	st.global.u32 	[%rd10+96], %r37;
	ld.u32 	%r38, [%rd15+100];
	st.global.u32 	[%rd10+100], %r38;
	ld.u32 	%r39, [%rd15+104];
	st.global.u32 	[%rd10+104], %r39;
	ld.u32 	%r40, [%rd15+108];
	st.global.u32 	[%rd10+108], %r40;
	ld.u32 	%r41, [%rd15+112];
	st.global.u32 	[%rd10+112], %r41;
	ld.u32 	%r42, [%rd15+116];
	st.global.u32 	[%rd10+116], %r42;
	ld.u32 	%r43, [%rd15+120];
	st.global.u32 	[%rd10+120], %r43;
	ld.u32 	%r44, [%rd15+124];
	st.global.u32 	[%rd10+124], %r44;
	ld.u32 	%r45, [%rd15+128];
	st.global.u32 	[%rd10+128], %r45;
	ld.u32 	%r46, [%rd15+132];
	st.global.u32 	[%rd10+132], %r46;
	ld.u32 	%r47, [%rd15+136];
	st.global.u32 	[%rd10+136], %r47;
	ld.u32 	%r48, [%rd15+140];
	st.global.u32 	[%rd10+140], %r48;
	ld.u32 	%r49, [%rd15+144];
	st.global.u32 	[%rd10+144], %r49;
	ld.u32 	%r50, [%rd15+148];
	st.global.u32 	[%rd10+148], %r50;
	ld.u32 	%r51, [%rd15+152];
	st.global.u32 	[%rd10+152], %r51;
	ld.u32 	%r52, [%rd15+156];
	st.global.u32 	[%rd10+156], %r52;
	ld.u32 	%r53, [%rd15+160];
	st.global.u32 	[%rd10+160], %r53;
	ld.u32 	%r54, [%rd15+164];
	st.global.u32 	[%rd10+164], %r54;
	ld.u32 	%r55, [%rd15+168];
	st.global.u32 	[%rd10+168], %r55;
	ld.u32 	%r56, [%rd15+172];
	st.global.u32 	[%rd10+172], %r56;
	ld.u32 	%r57, [%rd15+176];
	st.global.u32 	[%rd10+176], %r57;
	ld.u32 	%r58, [%rd15+180];
	st.global.u32 	[%rd10+180], %r58;
	ld.u32 	%r59, [%rd15+184];
	st.global.u32 	[%rd10+184], %r59;
	ld.u32 	%r60, [%rd15+188];
	st.global.u32 	[%rd10+188], %r60;
	ld.u32 	%r61, [%rd15+192];
	st.global.u32 	[%rd10+192], %r61;
	ld.u32 	%r62, [%rd15+196];
	st.global.u32 	[%rd10+196], %r62;
	ld.u32 	%r63, [%rd15+200];
	st.global.u32 	[%rd10+200], %r63;
	ld.u32 	%r64, [%rd15+204];
	st.global.u32 	[%rd10+204], %r64;
	ld.u32 	%r65, [%rd15+208];
	st.global.u32 	[%rd10+208], %r65;
	ld.u32 	%r66, [%rd15+212];
	st.global.u32 	[%rd10+212], %r66;
	ld.u32 	%r67, [%rd15+216];
	st.global.u32 	[%rd10+216], %r67;
	ld.u32 	%r68, [%rd15+220];
	st.global.u32 	[%rd10+220], %r68;
	ld.u32 	%r69, [%rd15+224];
	st.global.u32 	[%rd10+224], %r69;
	ld.u32 	%r70, [%rd15+228];
	st.global.u32 	[%rd10+228], %r70;
	ld.u32 	%r71, [%rd15+232];
	st.global.u32 	[%rd10+232], %r71;
	ld.u32 	%r72, [%rd15+236];
	st.global.u32 	[%rd10+236], %r72;
	ld.u32 	%r73, [%rd15+240];
	st.global.u32 	[%rd10+240], %r73;
	ld.u32 	%r74, [%rd15+244];
	st.global.u32 	[%rd10+244], %r74;
	ld.u32 	%r75, [%rd15+248];
	st.global.u32 	[%rd10+248], %r75;
	ld.u32 	%r76, [%rd15+252];
	st.global.u32 	[%rd10+252], %r76;
$L__BB5_11:
	ret;

}


// ===== COMPILED SASS (sm_100) =====

	.target	sm_100

	.elftype	@"ET_EXEC"


//--------------------- .note.nv.tkinfo           --------------------------
	.section	.note.nv.tkinfo,"",@"SHT_NOTE"
	.sectionflags	@"SHF_NOTE_NV_TKINFO"
	.tkinfo
        /*0018*/ 	.word	0x00000002
        /*0030*/ 	.string	""
        /*0030*/ 	.string	"ptxas"
        /*0030*/ 	.string	"Cuda compilation tools, release 13.0, V13.0.88"
        /*0030*/ 	.string	"Build cuda_13.0.r13.0/compiler.36424714_0"
        /*0030*/ 	.string	"-arch sm_100 -m 64 "



//--------------------- .note.nv.cuinfo           --------------------------
	.section	.note.nv.cuinfo,"",@"SHT_NOTE"
	.sectionflags	@"SHF_NOTE_NV_CUINFO"
        /*0018*/ 	.short	0x0002
        /*001a*/ 	.short	0x0064
        /*001c*/ 	.short	0x0082
	.zero		2


//--------------------- .nv.info                  --------------------------
	.section	.nv.info,"",@"SHT_CUDA_INFO"
	.align	4


	//----- nvinfo : EIATTR_REGCOUNT
	.align		4
        /*0000*/ 	.byte	0x04, 0x2f
        /*0002*/ 	.short	(.L_6 - .L_5)
	.align		4
.L_5:
        /*0004*/ 	.word	index@(create_tree)
        /*0008*/ 	.word	0x00000032


	//----- nvinfo : EIATTR_FRAME_SIZE
	.align		4
.L_6:
        /*000c*/ 	.byte	0x04, 0x11
        /*000e*/ 	.short	(.L_8 - .L_7)
	.align		4
.L_7:
        /*0010*/ 	.word	index@(create_tree)
        /*0014*/ 	.word	0x00000000


	//----- nvinfo : EIATTR_REGCOUNT
	.align		4
.L_8:
        /*0018*/ 	.byte	0x04, 0x2f
        /*001a*/ 	.short	(.L_10 - .L_9)
	.align		4
.L_9:
        /*001c*/ 	.word	index@(delete_tree)
        /*0020*/ 	.word	0x0000001a


	//----- nvinfo : EIATTR_FRAME_SIZE
	.align		4
.L_10:
        /*0024*/ 	.byte	0x04, 0x11
        /*0026*/ 	.short	(.L_12 - .L_11)
	.align		4
.L_11:
        /*0028*/ 	.word	index@(delete_tree)
        /*002c*/ 	.word	0x00000000


	//----- nvinfo : EIATTR_REGCOUNT
	.align		4
.L_12:
        /*0030*/ 	.byte	0x04, 0x2f
        /*0032*/ 	.short	(.L_14 - .L_13)
	.align		4
.L_13:
        /*0034*/ 	.word	index@(alpha_beta)
        /*0038*/ 	.word	0x0000002c


	//----- nvinfo : EIATTR_FRAME_SIZE
	.align		4
.L_14:
        /*003c*/ 	.byte	0x04, 0x11
        /*003e*/ 	.short	(.L_16 - .L_15)
	.align		4
.L_15:
        /*0040*/ 	.word	index@($__internal_0_$__cuda_sm20_div_rn_f64_full)
        /*0044*/ 	.word	0x00000000


	//----- nvinfo : EIATTR_FRAME_SIZE
	.align		4
.L_16:
        /*0048*/ 	.byte	0x04, 0x11
        /*004a*/ 	.short	(.L_18 - .L_17)
	.align		4
.L_17:
        /*004c*/ 	.word	index@(alpha_beta)
        /*0050*/ 	.word	0x00000000


	//----- nvinfo : EIATTR_REGCOUNT
	.align		4
.L_18:
        /*0054*/ 	.byte	0x04, 0x2f
        /*0056*/ 	.short	(.L_20 - .L_19)
	.align		4
.L_19:
        /*0058*/ 	.word	index@(print_tree)
        /*005c*/ 	.word	0x00000018


	//----- nvinfo : EIATTR_FRAME_SIZE
	.align		4
.L_20:
        /*0060*/ 	.byte	0x04, 0x11
        /*0062*/ 	.short	(.L_22 - .L_21)
	.align		4
.L_21:
        /*0064*/ 	.word	index@(print_tree)
        /*0068*/ 	.word	0x00000000


	//----- nvinfo : EIATTR_REGCOUNT
	.align		4
.L_22:
        /*006c*/ 	.byte	0x04, 0x2f
        /*006e*/ 	.short	(.L_24 - .L_23)
	.align		4
.L_23:
        /*0070*/ 	.word	index@(set_root)
        /*0074*/ 	.word	0x00000016


	//----- nvinfo : EIATTR_FRAME_SIZE
	.align		4
.L_24:
        /*0078*/ 	.byte	0x04, 0x11
        /*007a*/ 	.short	(.L_26 - .L_25)
	.align		4
.L_25:
        /*007c*/ 	.word	index@(set_root)
        /*0080*/ 	.word	0x00000000


	//----- nvinfo : EIATTR_REGCOUNT
	.align		4
.L_26:
        /*0084*/ 	.byte	0x04, 0x2f
        /*0086*/ 	.short	(.L_28 - .L_27)
	.align		4
.L_27:
        /*0088*/ 	.word	index@(copy_best_result)
        /*008c*/ 	.word	0x00000018


	//----- nvinfo : EIATTR_FRAME_SIZE
	.align		4
.L_28:
        /*0090*/ 	.byte	0x04, 0x11
        /*0092*/ 	.short	(.L_30 - .L_29)
	.align		4
.L_29:
        /*0094*/ 	.word	index@(copy_best_result)
        /*0098*/ 	.word	0x00000000


	//----- nvinfo : EIATTR_MIN_STACK_SIZE
	.align		4
.L_30:
        /*009c*/ 	.byte	0x04, 0x12
        /*009e*/ 	.short	(.L_32 - .L_31)
	.align		4
.L_31:
        /*00a0*/ 	.word	index@(copy_best_result)
        /*00a4*/ 	.word	0x00000000


	//----- nvinfo : EIATTR_MIN_STACK_SIZE
	.align		4
.L_32:
        /*00a8*/ 	.byte	0x04, 0x12
        /*00aa*/ 	.short	(.L_34 - .L_33)
	.align		4
.L_33:
        /*00ac*/ 	.word	index@(set_root)
        /*00b0*/ 	.word	0x00000000


	//----- nvinfo : EIATTR_MIN_STACK_SIZE
	.align		4
.L_34:
        /*00b4*/ 	.byte	0x04, 0x12
        /*00b6*/ 	.short	(.L_36 - .L_35)
	.align		4
.L_35:
        /*00b8*/ 	.word	index@(print_tree)
        /*00bc*/ 	.word	0x00000000


	//----- nvinfo : EIATTR_MIN_STACK_SIZE
	.align		4
.L_36:
        /*00c0*/ 	.byte	0x04, 0x12
        /*00c2*/ 	.short	(.L_38 - .L_37)
	.align		4
.L_37:
        /*00c4*/ 	.word	index@(alpha_beta)
        /*00c8*/ 	.word	0x00000000


	//----- nvinfo : EIATTR_MIN_STACK_SIZE
	.align		4
.L_38:
        /*00cc*/ 	.byte	0x04, 0x12
        /*00ce*/ 	.short	(.L_40 - .L_39)
	.align		4
.L_39:
        /*00d0*/ 	.word	index@(delete_tree)
        /*00d4*/ 	.word	0x00000000


	//----- nvinfo : EIATTR_MIN_STACK_SIZE
	.align		4
.L_40:
        /*00d8*/ 	.byte	0x04, 0x12
        /*00da*/ 	.short	(.L_42 - .L_41)
	.align		4
.L_41:
        /*00dc*/ 	.word	index@(create_tree)
        /*00e0*/ 	.word	0x00000000
.L_42:


//--------------------- .nv.compat                --------------------------
	.section	.nv.compat,"",@"SHT_CUDA_COMPAT_INFO"
	.align	4
        /*0000*/ 	.byte	0x02, 0x09, 0x00, 0x00, 0x02, 0x02, 0x01, 0x00, 0x02, 0x05, 0x05, 0x00, 0x03, 0x07, 0x01, 0x01
        /*0010*/ 	.byte	0x02, 0x03, 0x00, 0x00, 0x02, 0x06, 0x01, 0x00, 0x04, 0x0b, 0x08, 0x00, 0x01, 0x00, 0x00, 0x00
        /*0020*/ 	.byte	0x00, 0x00, 0x00, 0x00


//--------------------- .nv.info.copy_best_result --------------------------
	.section	.nv.info.copy_best_result,"",@"SHT_CUDA_INFO"
	.sectionflags	@""
	.align	4


	//----- nvinfo : EIATTR_CUDA_API_VERSION
	.align		4
        /*0000*/ 	.byte	0x04, 0x37
        /*0002*/ 	.short	(.L_44 - .L_43)
.L_43:
        /*0004*/ 	.word	0x00000082


	//----- nvinfo : EIATTR_KPARAM_INFO
	.align		4
.L_44:
        /*0008*/ 	.byte	0x04, 0x17
        /*000a*/ 	.short	(.L_46 - .L_45)
.L_45:
        /*000c*/ 	.word	0x00000000
        /*0010*/ 	.short	0x0003
        /*0012*/ 	.short	0x0014
        /*0014*/ 	.byte	0x00, 0xf0, 0x11, 0x00


	//----- nvinfo : EIATTR_KPARAM_INFO
	.align		4
.L_46:
        /*0018*/ 	.byte	0x04, 0x17
        /*001a*/ 	.short	(.L_48 - .L_47)
.L_47:
        /*001c*/ 	.word	0x00000000
        /*0020*/ 	.short	0x0002
        /*0022*/ 	.short	0x0010
        /*0024*/ 	.byte	0x00, 0xf0, 0x11, 0x00


	//----- nvinfo : EIATTR_KPARAM_INFO
	.align		4
.L_48:
        /*0028*/ 	.byte	0x04, 0x17
        /*002a*/ 	.short	(.L_50 - .L_49)
.L_49:
        /*002c*/ 	.word	0x00000000
        /*0030*/ 	.short	0x0001
        /*0032*/ 	.short	0x0008
        /*0034*/ 	.byte	0x00, 0xf5, 0x21, 0x00


	//----- nvinfo : EIATTR_KPARAM_INFO
	.align		4
.L_50:
        /*0038*/ 	.byte	0x04, 0x17
        /*003a*/ 	.short	(.L_52 - .L_51)
.L_51:
        /*003c*/ 	.word	0x00000000
        /*0040*/ 	.short	0x0000
        /*0042*/ 	.short	0x0000
        /*0044*/ 	.byte	0x00, 0xf5, 0x21, 0x00


	//----- nvinfo : EIATTR_SPARSE_MMA_MASK
	.align		4
.L_52:
        /*0048*/ 	.byte	0x03, 0x50
        /*004a*/ 	.short	0x0000


	//----- nvinfo : EIATTR_MAXREG_COUNT
	.align		4
        /*004c*/ 	.byte	0x03, 0x1b
        /*004e*/ 	.short	0x00ff


	//----- nvinfo : EIATTR_EXTERNS
	.align		4
        /*0050*/ 	.byte	0x04, 0x0f
        /*0052*/ 	.short	(.L_54 - .L_53)


	//   ....[0]....
	.align		4
.L_53:
        /*0054*/ 	.word	index@(vprintf)


	//----- nvinfo : EIATTR_MERCURY_ISA_VERSION
	.align		4
.L_54:
        /*0058*/ 	.byte	0x03, 0x5f
        /*005a*/ 	.short	0x0101


	//----- nvinfo : EIATTR_VRC_CTA_INIT_COUNT
	.align		4
        /*005c*/ 	.byte	0x02, 0x4a
	.zero		1
	.zero		1


	//----- nvinfo : EIATTR_SYSCALL_OFFSETS
	.align		4
        /*0060*/ 	.byte	0x04, 0x46
        /*0062*/ 	.short	(.L_56 - .L_55)


	//   ....[0]....
.L_55:
        /*0064*/ 	.word	0x00000150


	//----- nvinfo : EIATTR_EXIT_INSTR_OFFSETS
	.align		4
.L_56:
        /*0068*/ 	.byte	0x04, 0x1c
        /*006a*/ 	.short	(.L_58 - .L_57)


	//   ....[0]....
.L_57:
        /*006c*/ 	.word	0x00000070


	//   ....[1]....
        /*0070*/ 	.word	0x00000160


	//   ....[2]....
        /*0074*/ 	.word	0x00000be0


	//----- nvinfo : EIATTR_CRS_STACK_SIZE
	.align		4
.L_58:
        /*0078*/ 	.byte	0x04, 0x1e
        /*007a*/ 	.short	(.L_60 - .L_59)
.L_59:
        /*007c*/ 	.word	0x00000000


	//----- nvinfo : EIATTR_CBANK_PARAM_SIZE
	.align		4
.L_60:
        /*0080*/ 	.byte	0x03, 0x19
        /*0082*/ 	.short	0x0018


	//----- nvinfo : EIATTR_PARAM_CBANK
	.align		4
        /*0084*/ 	.byte	0x04, 0x0a
        /*0086*/ 	.short	(.L_62 - .L_61)
	.align		4
.L_61:
        /*0088*/ 	.word	index@(.nv.constant0.copy_best_result)
        /*008c*/ 	.short	0x0380
        /*008e*/ 	.short	0x0018


	//----- nvinfo : EIATTR_SW_WAR
	.align		4
.L_62:
        /*0090*/ 	.byte	0x04, 0x36
        /*0092*/ 	.short	(.L_64 - .L_63)
.L_63:
        /*0094*/ 	.word	0x00000008
.L_64:


//--------------------- .nv.info.set_root         --------------------------
	.section	.nv.info.set_root,"",@"SHT_CUDA_INFO"
	.sectionflags	@""
	.align	4


	//----- nvinfo : EIATTR_CUDA_API_VERSION
	.align		4
        /*0000*/ 	.byte	0x04, 0x37
        /*0002*/ 	.short	(.L_66 - .L_65)
.L_65:
        /*0004*/ 	.word	0x00000082


	//----- nvinfo : EIATTR_KPARAM_INFO
	.align		4
.L_66:
        /*0008*/ 	.byte	0x04, 0x17
        /*000a*/ 	.short	(.L_68 - .L_67)
.L_67:
        /*000c*/ 	.word	0x00000000
        /*0010*/ 	.short	0x0003
        /*0012*/ 	.short	0x0014
        /*0014*/ 	.byte	0x00, 0xf0, 0x11, 0x00


	//----- nvinfo : EIATTR_KPARAM_INFO
	.align		4
.L_68:
        /*0018*/ 	.byte	0x04, 0x17
        /*001a*/ 	.short	(.L_70 - .L_69)
.L_69:
        /*001c*/ 	.word	0x00000000
        /*0020*/ 	.short	0x0002
        /*0022*/ 	.short	0x0010
        /*0024*/ 	.byte	0x00, 0xf0, 0x11, 0x00


	//----- nvinfo : EIATTR_KPARAM_INFO
	.align		4
.L_70:
        /*0028*/ 	.byte	0x04, 0x17
        /*002a*/ 	.short	(.L_72 - .L_71)
.L_71:
        /*002c*/ 	.word	0x00000000
        /*0030*/ 	.short	0x0001
        /*0032*/ 	.short	0x0008
        /*0034*/ 	.byte	0x00, 0xf5, 0x21, 0x00


	//----- nvinfo : EIATTR_KPARAM_INFO
	.align		4
.L_72:
        /*0038*/ 	.byte	0x04, 0x17
        /*003a*/ 	.short	(.L_74 - .L_73)
.L_73:
        /*003c*/ 	.word	0x00000000
        /*0040*/ 	.short	0x0000
        /*0042*/ 	.short	0x0000
        /*0044*/ 	.byte	0x00, 0xf5, 0x21, 0x00


	//----- nvinfo : EIATTR_SPARSE_MMA_MASK
	.align		4
.L_74:
        /*0048*/ 	.byte	0x03, 0x50
        /*004a*/ 	.short	0x0000


	//----- nvinfo : EIATTR_MAXREG_COUNT
	.align		4
        /*004c*/ 	.byte	0x03, 0x1b
        /*004e*/ 	.short	0x00ff


	//----- nvinfo : EIATTR_MERCURY_ISA_VERSION
	.align		4
        /*0050*/ 	.byte	0x03, 0x5f
        /*0052*/ 	.short	0x0101


	//----- nvinfo : EIATTR_VRC_CTA_INIT_COUNT
	.align		4
        /*0054*/ 	.byte	0x02, 0x4a
	.zero		1
	.zero		1


	//----- nvinfo : EIATTR_EXIT_INSTR_OFFSETS
	.align		4
        /*0058*/ 	.byte	0x04, 0x1c
        /*005a*/ 	.short	(.L_76 - .L_75)


	//   ....[0]....
.L_75:
        /*005c*/ 	.word	0x00000070


	//   ....[1]....
        /*0060*/ 	.word	0x000001b0


	//   ....[2]....
        /*0064*/ 	.word	0x00000930


	//   ....[3]....
        /*0068*/ 	.word	0x000009d0


	//----- nvinfo : EIATTR_CBANK_PARAM_SIZE
	.align		4
.L_76:
        /*006c*/ 	.byte	0x03, 0x19
        /*006e*/ 	.short	0x0018


	//----- nvinfo : EIATTR_PARAM_CBANK
	.align		4
        /*0070*/ 	.byte	0x04, 0x0a
        /*0072*/ 	.short	(.L_78 - .L_77)
	.align		4
.L_77:
        /*0074*/ 	.word	index@(.nv.constant0.set_root)
        /*0078*/ 	.short	0x0380
        /*007a*/ 	.short	0x0018


	//----- nvinfo : EIATTR_SW_WAR
	.align		4
.L_78:
        /*007c*/ 	.byte	0x04, 0x36
        /*007e*/ 	.short	(.L_80 - .L_79)
.L_79:
        /*0080*/ 	.word	0x00000008
.L_80:


//--------------------- .nv.info.print_tree       --------------------------
	.section	.nv.info.print_tree,"",@"SHT_CUDA_INFO"
	.sectionflags	@""
	.align	4


	//----- nvinfo : EIATTR_CUDA_API_VERSION
	.align		4
        /*0000*/ 	.byte	0x04, 0x37
        /*0002*/ 	.short	(.L_82 - .L_81)
.L_81:
        /*0004*/ 	.word	0x00000082


	//----- nvinfo : EIATTR_KPARAM_INFO
	.align		4
.L_82:
        /*0008*/ 	.byte	0x04, 0x17
        /*000a*/ 	.short	(.L_84 - .L_83)
.L_83:
        /*000c*/ 	.word	0x00000000
        /*0010*/ 	.short	0x0003
        /*0012*/ 	.short	0x0014
        /*0014*/ 	.byte	0x00, 0xf0, 0x11, 0x00


	//----- nvinfo : EIATTR_KPARAM_INFO
	.align		4
.L_84:
        /*0018*/ 	.byte	0x04, 0x17
        /*001a*/ 	.short	(.L_86 - .L_85)
.L_85:
        /*001c*/ 	.word	0x00000000
        /*0020*/ 	.short	0x0002
        /*0022*/ 	.short	0x0010
        /*0024*/ 	.byte	0x00, 0xf0, 0x11, 0x00


	//----- nvinfo : EIATTR_KPARAM_INFO
	.align		4
.L_86:
        /*0028*/ 	.byte	0x04, 0x17
        /*002a*/ 	.short	(.L_88 - .L_87)
.L_87:
        /*002c*/ 	.word	0x00000000
        /*0030*/ 	.short	0x0001
        /*0032*/ 	.short	0x0008
        /*0034*/ 	.byte	0x00, 0xf5, 0x21, 0x00


	//----- nvinfo : EIATTR_KPARAM_INFO
	.align		4
.L_88:
        /*0038*/ 	.byte	0x04, 0x17
        /*003a*/ 	.short	(.L_90 - .L_89)
.L_89:
        /*003c*/ 	.word	0x00000000
        /*0040*/ 	.short	0x0000
        /*0042*/ 	.short	0x0000
        /*0044*/ 	.byte	0x00, 0xf0, 0x11, 0x00


	//----- nvinfo : EIATTR_SPARSE_MMA_MASK
	.align		4
.L_90:
        /*0048*/ 	.byte	0x03, 0x50
        /*004a*/ 	.short	0x0000


	//----- nvinfo : EIATTR_MAXREG_COUNT
	.align		4
        /*004c*/ 	.byte	0x03, 0x1b
        /*004e*/ 	.short	0x00ff


	//----- nvinfo : EIATTR_EXTERNS
	.align		4
        /*0050*/ 	.byte	0x04, 0x0f
        /*0052*/ 	.short	(.L_92 - .L_91)


	//   ....[0]....
	.align		4
.L_91:
        /*0054*/ 	.word	index@(vprintf)


	//----- nvinfo : EIATTR_MERCURY_ISA_VERSION
	.align		4
.L_92:
        /*0058*/ 	.byte	0x03, 0x5f
        /*005a*/ 	.short	0x0101


	//----- nvinfo : EIATTR_VRC_CTA_INIT_COUNT
	.align		4
        /*005c*/ 	.byte	0x02, 0x4a
	.zero		1
	.zero		1


	//----- nvinfo : EIATTR_SYSCALL_OFFSETS
	.align		4
        /*0060*/ 	.byte	0x04, 0x46
        /*0062*/ 	.short	(.L_94 - .L_93)


	//   ....[0]....
.L_93:
        /*0064*/ 	.word	0x000000f0


	//----- nvinfo : EIATTR_EXIT_INSTR_OFFSETS
	.align		4
.L_94:
        /*0068*/ 	.byte	0x04, 0x1c
        /*006a*/ 	.short	(.L_96 - .L_95)


	//   ....[0]....
.L_95:
        /*006c*/ 	.word	0x00000070


	//   ....[1]....
        /*0070*/ 	.word	0x00000100


	//----- nvinfo : EIATTR_CRS_STACK_SIZE
	.align		4
.L_96:
        /*0074*/ 	.byte	0x04, 0x1e
        /*0076*/ 	.short	(.L_98 - .L_97)
.L_97:
        /*0078*/ 	.word	0x00000000


	//----- nvinfo : EIATTR_CBANK_PARAM_SIZE
	.align		4
.L_98:
        /*007c*/ 	.byte	0x03, 0x19
        /*007e*/ 	.short	0x0018


	//----- nvinfo : EIATTR_PARAM_CBANK
	.align		4
        /*0080*/ 	.byte	0x04, 0x0a
        /*0082*/ 	.short	(.L_100 - .L_99)
	.align		4
.L_99:
        /*0084*/ 	.word	index@(.nv.constant0.print_tree)
        /*0088*/ 	.short	0x0380
        /*008a*/ 	.short	0x0018


	//----- nvinfo : EIATTR_SW_WAR
	.align		4
.L_100:
        /*008c*/ 	.byte	0x04, 0x36
        /*008e*/ 	.short	(.L_102 - .L_101)
.L_101:
        /*0090*/ 	.word	0x00000008
.L_102:


//--------------------- .nv.info.alpha_beta       --------------------------
	.section	.nv.info.alpha_beta,"",@"SHT_CUDA_INFO"
	.sectionflags	@""
	.align	4


	//----- nvinfo : EIATTR_CUDA_API_VERSION
	.align		4
        /*0000*/ 	.byte	0x04, 0x37
        /*0002*/ 	.short	(.L_104 - .L_103)
.L_103:
        /*0004*/ 	.word	0x00000082


	//----- nvinfo : EIATTR_KPARAM_INFO
	.align		4
.L_104:
        /*0008*/ 	.byte	0x04, 0x17
        /*000a*/ 	.short	(.L_106 - .L_105)
.L_105:
        /*000c*/ 	.word	0x00000000
        /*0010*/ 	.short	0x0002
        /*0012*/ 	.short	0x0010
        /*0014*/ 	.byte	0x00, 0xf5, 0x21, 0x00


	//----- nvinfo : EIATTR_KPARAM_INFO
	.align		4
.L_106:
        /*0018*/ 	.byte	0x04, 0x17
        /*001a*/ 	.short	(.L_108 - .L_107)
.L_107:
        /*001c*/ 	.word	0x00000000
        /*0020*/ 	.short	0x0001
        /*0022*/ 	.short	0x0008
        /*0024*/ 	.byte	0x00, 0xf0, 0x11, 0x00


	//----- nvinfo : EIATTR_KPARAM_INFO
	.align		4
.L_108:
        /*0028*/ 	.byte	0x04, 0x17
        /*002a*/ 	.short	(.L_110 - .L_109)
.L_109:
        /*002c*/ 	.word	0x00000000
        /*0030*/ 	.short	0x0000
        /*0032*/ 	.short	0x0000
        /*0034*/ 	.byte	0x00, 0xf5, 0x21, 0x00


	//----- nvinfo : EIATTR_SPARSE_MMA_MASK
	.align		4
.L_110:
        /*0038*/ 	.byte	0x03, 0x50
        /*003a*/ 	.short	0x0000


	//----- nvinfo : EIATTR_MAXREG_COUNT
	.align		4
        /*003c*/ 	.byte	0x03, 0x1b
        /*003e*/ 	.short	0x00ff


	//----- nvinfo : EIATTR_NUM_BARRIERS
	.align		4
        /*0040*/ 	.byte	0x02, 0x4c
        /*0042*/ 	.byte	0x01
	.zero		1


	//----- nvinfo : EIATTR_EXTERNS
	.align		4
        /*0044*/ 	.byte	0x04, 0x0f
        /*0046*/ 	.short	(.L_112 - .L_111)


	//   ....[0]....
	.align		4
.L_111:
        /*0048*/ 	.word	index@(malloc)


	//   ....[1]....
	.align		4
        /*004c*/ 	.word	index@(free)


	//----- nvinfo : EIATTR_MERCURY_ISA_VERSION
	.align		4
.L_112:
        /*0050*/ 	.byte	0x03, 0x5f
        /*0052*/ 	.short	0x0101


	//----- nvinfo : EIATTR_VRC_CTA_INIT_COUNT
	.align		4
        /*0054*/ 	.byte	0x02, 0x4a
	.zero		1
	.zero		1


	//----- nvinfo : EIATTR_SYSCALL_OFFSETS
	.align		4
        /*0058*/ 	.byte	0x04, 0x46
        /*005a*/ 	.short	(.L_114 - .L_113)


	//   ....[0]....
.L_113:
        /*005c*/ 	.word	0x000048e0


	//   ....[1]....
        /*0060*/ 	.word	0x00006d50


	//   ....[2]....
        /*0064*/ 	.word	0x0000b4e0


	//   ....[3]....
        /*0068*/ 	.word	0x0000d9c0


	//----- nvinfo : EIATTR_EXIT_INSTR_OFFSETS
	.align		4
.L_114:
        /*006c*/ 	.byte	0x04, 0x1c
        /*006e*/ 	.short	(.L_116 - .L_115)


	//   ....[0]....
.L_115:
        /*0070*/ 	.word	0x000075c0


	//   ....[1]....
        /*0074*/ 	.word	0x0000dd40


	//   ....[2]....
        /*0078*/ 	.word	0x0000e200


	//----- nvinfo : EIATTR_INDIRECT_BRANCH_TARGETS
	.align		4
.L_116:
        /*007c*/ 	.byte	0x04, 0x34
        /*007e*/ 	.short	(.L_118 - .L_117)


	//   ....[0]....
.L_117:
        /*0080*/ 	.word	.L_x_2121@srel
        /*0084*/ 	.short	0x0
        /*0086*/ 	.short	0x0
        /*0088*/ 	.word	0xb
        /*008c*/ 	.word	.L_x_2122@srel
        /* <DEDUP_REMOVED lines=10> */


	//   ....[1]....
        /* <DEDUP_REMOVED lines=15> */


	//   ....[2]....
        /* <DEDUP_REMOVED lines=15> */


	//   ....[3]....
        /* <DEDUP_REMOVED lines=15> */


	//   ....[4]....
        /* <DEDUP_REMOVED lines=15> */


	//   ....[5]....
        /* <DEDUP_REMOVED lines=15> */


	//   ....[6]....
        /* <DEDUP_REMOVED lines=15> */


	//   ....[7]....
        /* <DEDUP_REMOVED lines=15> */


	//   ....[8]....
        /* <DEDUP_REMOVED lines=15> */


	//   ....[9]....
        /* <DEDUP_REMOVED lines=15> */


	//   ....[10]....
        /* <DEDUP_REMOVED lines=15> */


	//   ....[11]....
        /* <DEDUP_REMOVED lines=15> */


	//   ....[12]....
        /* <DEDUP_REMOVED lines=15> */


	//   ....[13]....
        /* <DEDUP_REMOVED lines=15> */


	//----- nvinfo : EIATTR_CRS_STACK_SIZE
	.align		4
.L_118:
        /*0390*/ 	.byte	0x04, 0x1e
        /*0392*/ 	.short	(.L_120 - .L_119)
.L_119:
        /*0394*/ 	.word	0x00000000


	//----- nvinfo : EIATTR_CBANK_PARAM_SIZE
	.align		4
.L_120:
        /*0398*/ 	.byte	0x03, 0x19
        /*039a*/ 	.short	0x0018


	//----- nvinfo : EIATTR_PARAM_CBANK
	.align		4
        /*039c*/ 	.byte	0x04, 0x0a
        /*039e*/ 	.short	(.L_122 - .L_121)
	.align		4
.L_121:
        /*03a0*/ 	.word	index@(.nv.constant0.alpha_beta)
        /*03a4*/ 	.short	0x0380
        /*03a6*/ 	.short	0x0018


	//----- nvinfo : EIATTR_SW_WAR
	.align		4
.L_122:
        /*03a8*/ 	.byte	0x04, 0x36
        /*03aa*/ 	.short	(.L_124 - .L_123)
.L_123:
        /*03ac*/ 	.word	0x00000008
.L_124:


//--------------------- .nv.info.delete_tree      --------------------------
	.section	.nv.info.delete_tree,"",@"SHT_CUDA_INFO"
	.sectionflags	@""
	.align	4


	//----- nvinfo : EIATTR_CUDA_API_VERSION
	.align		4
        /*0000*/ 	.byte	0x04, 0x37
        /*0002*/ 	.short	(.L_126 - .L_125)
.L_125:
        /*0004*/ 	.word	0x00000082


	//----- nvinfo : EIATTR_KPARAM_INFO
	.align		4
.L_126:
        /*0008*/ 	.byte	0x04, 0x17
        /*000a*/ 	.short	(.L_128 - .L_127)
.L_127:
        /*000c*/ 	.word	0x00000000
        /*0010*/ 	.short	0x0002
        /*0012*/ 	.short	0x0010
        /*0014*/ 	.byte	0x00, 0xf5, 0x21, 0x00


	//----- nvinfo : EIATTR_KPARAM_INFO
	.align		4
.L_128:
        /*0018*/ 	.byte	0x04, 0x17
        /*001a*/ 	.short	(.L_130 - .L_129)
.L_129:
        /*001c*/ 	.word	0x00000000
        /*0020*/ 	.short	0x0001
        /*0022*/ 	.short	0x0008
        /*0024*/ 	.byte	0x00, 0xf0, 0x11, 0x00


	//----- nvinfo : EIATTR_KPARAM_INFO
	.align		4
.L_130:
        /*0028*/ 	.byte	0x04, 0x17
        /*002a*/ 	.short	(.L_132 - .L_131)
.L_131:
        /*002c*/ 	.word	0x00000000
        /*0030*/ 	.short	0x0000
        /*0032*/ 	.short	0x0000
        /*0034*/ 	.byte	0x00, 0xf5, 0x21, 0x00


	//----- nvinfo : EIATTR_SPARSE_MMA_MASK
	.align		4
.L_132:
        /*0038*/ 	.byte	0x03, 0x50
        /*003a*/ 	.short	0x0000


	//----- nvinfo : EIATTR_MAXREG_COUNT
	.align		4
        /*003c*/ 	.byte	0x03, 0x1b
        /*003e*/ 	.short	0x00ff


	//----- nvinfo : EIATTR_NUM_BARRIERS
	.align		4
        /*0040*/ 	.byte	0x02, 0x4c
        /*0042*/ 	.byte	0x01
	.zero		1


	//----- nvinfo : EIATTR_EXTERNS
	.align		4
        /*0044*/ 	.byte	0x04, 0x0f
        /*0046*/ 	.short	(.L_134 - .L_133)


	//   ....[0]....
	.align		4
.L_133:
        /*0048*/ 	.word	index@(vprintf)


	//   ....[1]....
	.align		4
        /*004c*/ 	.word	index@(free)


	//----- nvinfo : EIATTR_MERCURY_ISA_VERSION
	.align		4
.L_134:
        /*0050*/ 	.byte	0x03, 0x5f
        /*0052*/ 	.short	0x0101


	//----- nvinfo : EIATTR_VRC_CTA_INIT_COUNT
	.align		4
        /*0054*/ 	.byte	0x02, 0x4a
	.zero		1
	.zero		1


	//----- nvinfo : EIATTR_SYSCALL_OFFSETS
	.align		4
        /*0058*/ 	.byte	0x04, 0x46
        /*005a*/ 	.short	(.L_136 - .L_135)


	//   ....[0]....
.L_135:
        /*005c*/ 	.word	0x00000130


	//   ....[1]....
        /*0060*/ 	.word	0x000006e0


	//   ....[2]....
        /*0064*/ 	.word	0x00000f00


	//----- nvinfo : EIATTR_EXIT_INSTR_OFFSETS
	.align		4
.L_136:
        /*0068*/ 	.byte	0x04, 0x1c
        /*006a*/ 	.short	(.L_138 - .L_137)


	//   ....[0]....
.L_137:
        /*006c*/ 	.word	0x00000a80


	//   ....[1]....
        /*0070*/ 	.word	0x00000ae0


	//   ....[2]....
        /*0074*/ 	.word	0x00000f30


	//----- nvinfo : EIATTR_CRS_STACK_SIZE
	.align		4
.L_138:
        /*0078*/ 	.byte	0x04, 0x1e
        /*007a*/ 	.short	(.L_140 - .L_139)
.L_139:
        /*007c*/ 	.word	0x00000000


	//----- nvinfo : EIATTR_CBANK_PARAM_SIZE
	.align		4
.L_140:
        /*0080*/ 	.byte	0x03, 0x19
        /*0082*/ 	.short	0x0018


	//----- nvinfo : EIATTR_PARAM_CBANK
	.align		4
        /*0084*/ 	.byte	0x04, 0x0a
        /*0086*/ 	.short	(.L_142 - .L_141)
	.align		4
.L_141:
        /*0088*/ 	.word	index@(.nv.constant0.delete_tree)
        /*008c*/ 	.short	0x0380
        /*008e*/ 	.short	0x0018


	//----- nvinfo : EIATTR_SW_WAR
	.align		4
.L_142:
        /*0090*/ 	.byte	0x04, 0x36
        /*0092*/ 	.short	(.L_144 - .L_143)
.L_143:
        /*0094*/ 	.word	0x00000008
.L_144:


//--------------------- .nv.info.create_tree      --------------------------
	.section	.nv.info.create_tree,"",@"SHT_CUDA_INFO"
	.sectionflags	@""
	.align	4


	//----- nvinfo : EIATTR_CUDA_API_VERSION
	.align		4
        /*0000*/ 	.byte	0x04, 0x37
        /*0002*/ 	.short	(.L_146 - .L_145)
.L_145:
        /*0004*/ 	.word	0x00000082


	//----- nvinfo : EIATTR_KPARAM_INFO
	.align		4
.L_146:
        /*0008*/ 	.byte	0x04, 0x17
        /*000a*/ 	.short	(.L_148 - .L_147)
.L_147:
        /*000c*/ 	.word	0x00000000
        /*0010*/ 	.short	0x0003
        /*0012*/ 	.short	0x0014
        /*0014*/ 	.byte	0x00, 0xf0, 0x11, 0x00


	//----- nvinfo : EIATTR_KPARAM_INFO
	.align		4
.L_148:
        /*0018*/ 	.byte	0x04, 0x17
        /*001a*/ 	.short	(.L_150 - .L_149)
.L_149:
        /*001c*/ 	.word	0x00000000
        /*0020*/ 	.short	0x0002
        /*0022*/ 	.short	0x0010
        /*0024*/ 	.byte	0x00, 0xf0, 0x11, 0x00


	//----- nvinfo : EIATTR_KPARAM_INFO
	.align		4
.L_150:
        /*0028*/ 	.byte	0x04, 0x17
        /*002a*/ 	.short	(.L_152 - .L_151)
.L_151:
        /*002c*/ 	.word	0x00000000
        /*0030*/ 	.short	0x0001
        /*0032*/ 	.short	0x0008
        /*0034*/ 	.byte	0x00, 0xf5, 0x21, 0x00


	//----- nvinfo : EIATTR_KPARAM_INFO
	.align		4
.L_152:
        /*0038*/ 	.byte	0x04, 0x17
        /*003a*/ 	.short	(.L_154 - .L_153)
.L_153:
        /*003c*/ 	.word	0x00000000
        /*0040*/ 	.short	0x0000
        /*0042*/ 	.short	0x0000
        /*0044*/ 	.byte	0x00, 0xf0, 0x11, 0x00


	//----- nvinfo : EIATTR_SPARSE_MMA_MASK
	.align		4
.L_154:
        /*0048*/ 	.byte	0x03, 0x50
        /*004a*/ 	.short	0x0000


	//----- nvinfo : EIATTR_MAXREG_COUNT
	.align		4
        /*004c*/ 	.byte	0x03, 0x1b
        /*004e*/ 	.short	0x00ff


	//----- nvinfo : EIATTR_NUM_BARRIERS
	.align		4
        /*0050*/ 	.byte	0x02, 0x4c
        /*0052*/ 	.byte	0x01
	.zero		1


	//----- nvinfo : EIATTR_EXTERNS
	.align		4
        /*0054*/ 	.byte	0x04, 0x0f
        /*0056*/ 	.short	(.L_156 - .L_155)


	//   ....[0]....
	.align		4
.L_155:
        /*0058*/ 	.word	index@(vprintf)


	//   ....[1]....
	.align		4
        /*005c*/ 	.word	index@(malloc)


	//   ....[2]....
	.align		4
        /*0060*/ 	.word	index@(free)


	//----- nvinfo : EIATTR_MERCURY_ISA_VERSION
	.align		4
.L_156:
        /*0064*/ 	.byte	0x03, 0x5f
        /*0066*/ 	.short	0x0101


	//----- nvinfo : EIATTR_VRC_CTA_INIT_COUNT
	.align		4
        /*0068*/ 	.byte	0x02, 0x4a
	.zero		1
	.zero		1


	//----- nvinfo : EIATTR_SYSCALL_OFFSETS
	.align		4
        /*006c*/ 	.byte	0x04, 0x46
        /*006e*/ 	.short	(.L_158 - .L_157)


	//   ....[0]....
.L_157:
        /*0070*/ 	.word	0x00000770


	//   ....[1]....
        /*0074*/ 	.word	0x00000880


	//   ....[2]....
        /*0078*/ 	.word	0x00001680


	//   ....[3]....
        /*007c*/ 	.word	0x00001790


	//   ....[4]....
        /*0080*/ 	.word	0x00002770


	//   ....[5]....
        /*0084*/ 	.word	0x00002a50


	//   ....[6]....
        /*0088*/ 	.word	0x00002b60


	//   ....[7]....
        /*008c*/ 	.word	0x00003730


	//   ....[8]....
        /*0090*/ 	.word	0x00003800


	//   ....[9]....
        /*0094*/ 	.word	0x00004210


	//   ....[10]....
        /*0098*/ 	.word	0x00004ef0


	//   ....[11]....
        /*009c*/ 	.word	0x00004fd0


	//   ....[12]....
        /*00a0*/ 	.word	0x000050d0


	//   ....[13]....
        /*00a4*/ 	.word	0x00005250


	//   ....[14]....
        /*00a8*/ 	.word	0x00005840


	//   ....[15]....
        /*00ac*/ 	.word	0x00005b20


	//   ....[16]....
        /*00b0*/ 	.word	0x00005c30


	//   ....[17]....
        /*00b4*/ 	.word	0x00006890


	//   ....[18]....
        /*00b8*/ 	.word	0x00006950


	//   ....[19]....
        /*00bc*/ 	.word	0x00007360


	//   ....[20]....
        /*00c0*/ 	.word	0x00008020


	//   ....[21]....
        /*00c4*/ 	.word	0x00008100


	//   ....[22]....
        /*00c8*/ 	.word	0x00008200


	//   ....[23]....
        /*00cc*/ 	.word	0x00008380


	//   ....[24]....
        /*00d0*/ 	.word	0x000087f0


	//   ....[25]....
        /*00d4*/ 	.word	0x00008900


	//   ....[26]....
        /*00d8*/ 	.word	0x000097e0


	//   ....[27]....
        /*00dc*/ 	.word	0x000098f0


	//   ....[28]....
        /*00e0*/ 	.word	0x0000a9e0


	//   ....[29]....
        /*00e4*/ 	.word	0x0000acc0


	//   ....[30]....
        /*00e8*/ 	.word	0x0000add0


	//   ....[31]....
        /*00ec*/ 	.word	0x0000ba90


	//   ....[32]....
        /*00f0*/ 	.word	0x0000bb60


	//   ....[33]....
        /*00f4*/ 	.word	0x0000c570


	//   ....[34]....
        /*00f8*/ 	.word	0x0000d250


	//   ....[35]....
        /*00fc*/ 	.word	0x0000d330


	//   ....[36]....
        /*0100*/ 	.word	0x0000d430


	//   ....[37]....
        /*0104*/ 	.word	0x0000d5b0


	//   ....[38]....
        /*0108*/ 	.word	0x0000dbf0


	//   ....[39]....
        /*010c*/ 	.word	0x0000ded0


	//   ....[40]....
        /*0110*/ 	.word	0x0000dfe0


	//   ....[41]....
        /*0114*/ 	.word	0x0000ecb0


	//   ....[42]....
        /*0118*/ 	.word	0x0000ed70


	//   ....[43]....
        /*011c*/ 	.word	0x0000f780


	//   ....[44]....
        /*0120*/ 	.word	0x00010440


	//   ....[45]....
        /*0124*/ 	.word	0x00010520


	//   ....[46]....
        /*0128*/ 	.word	0x00010620


	//   ....[47]....
        /*012c*/ 	.word	0x000107a0


	//   ....[48]....
        /*0130*/ 	.word	0x00011240


	//   ....[49]....
        /*0134*/ 	.word	0x00011350


	//   ....[50]....
        /*0138*/ 	.word	0x00012130


	//   ....[51]....
        /*013c*/ 	.word	0x00012240


	//   ....[52]....
        /*0140*/ 	.word	0x00012330


	//   ....[53]....
        /*0144*/ 	.word	0x00012410


	//   ....[54]....
        /*0148*/ 	.word	0x000132b0


	//   ....[55]....
        /*014c*/ 	.word	0x000133f0


	//   ....[56]....
        /*0150*/ 	.word	0x00014230


	//   ....[57]....
        /*0154*/ 	.word	0x00014380


	//   ....[58]....
        /*0158*/ 	.word	0x000151c0


	//   ....[59]....
        /*015c*/ 	.word	0x00015310


	//   ....[60]....
        /*0160*/ 	.word	0x00016160


	//   ....[61]....
        /*0164*/ 	.word	0x000162b0


	//   ....[62]....
        /*0168*/ 	.word	0x000164a0


	//   ....[63]....
        /*016c*/ 	.word	0x000165b0


	//   ....[64]....
        /*0170*/ 	.word	0x00016ed0


	//   ....[65]....
        /*0174*/ 	.word	0x00016ff0


	//   ....[66]....
        /*0178*/ 	.word	0x00017e20


	//   ....[67]....
        /*017c*/ 	.word	0x00017f20


	//   ....[68]....
        /*0180*/ 	.word	0x00018010


	//   ....[69]....
        /*0184*/ 	.word	0x000180f0


	//   ....[70]....
        /*0188*/ 	.word	0x00018fb0


	//   ....[71]....
        /*018c*/ 	.word	0x00019100


	//   ....[72]....
        /*0190*/ 	.word	0x00019f30


	//   ....[73]....
        /*0194*/ 	.word	0x0001a070


	//   ....[74]....
        /*0198*/ 	.word	0x0001aeb0


	//   ....[75]....
        /*019c*/ 	.word	0x0001b000


	//   ....[76]....
        /*01a0*/ 	.word	0x0001be40


	//   ....[77]....
        /*01a4*/ 	.word	0x0001bf90


	//   ....[78]....
        /*01a8*/ 	.word	0x0001c180


	//   ....[79]....
        /*01ac*/ 	.word	0x0001c290


	//   ....[80]....
        /*01b0*/ 	.word	0x0001cbe0


	//   ....[81]....
        /*01b4*/ 	.word	0x0001cd00


	//   ....[82]....
        /*01b8*/ 	.word	0x0001db10


	//   ....[83]....
        /*01bc*/ 	.word	0x0001dc00


	//   ....[84]....
        /*01c0*/ 	.word	0x0001dcf0


	//   ....[85]....
        /*01c4*/ 	.word	0x0001ddd0


	//   ....[86]....
        /*01c8*/ 	.word	0x0001ec60


	//   ....[87]....
        /*01cc*/ 	.word	0x0001edc0


	//   ....[88]....
        /*01d0*/ 	.word	0x0001fbe0


	//   ....[89]....
        /*01d4*/ 	.word	0x0001fd40


	//   ....[90]....
        /*01d8*/ 	.word	0x00020b60


	//   ....[91]....
        /*01dc*/ 	.word	0x00020cc0


	//   ....[92]....
        /*01e0*/ 	.word	0x00021af0


	//   ....[93]....
        /*01e4*/ 	.word	0x00021c50


	//   ....[94]....
        /*01e8*/ 	.word	0x00021e40


	//   ....[95]....
        /*01ec*/ 	.word	0x00021f50


	//   ....[96]....
        /*01f0*/ 	.word	0x000228f0


	//   ....[97]....
        /*01f4*/ 	.word	0x00022a00


	//   ....[98]....
        /*01f8*/ 	.word	0x000237f0


	//   ....[99]....
        /*01fc*/ 	.word	0x000238d0


	//   ....[100]....
        /*0200*/ 	.word	0x000239b0


	//   ....[101]....
        /*0204*/ 	.word	0x00023aa0


	//   ....[102]....
        /*0208*/ 	.word	0x00024940


	//   ....[103]....
        /*020c*/ 	.word	0x00024a90


	//   ....[104]....
        /*0210*/ 	.word	0x000258c0


	//   ....[105]....
        /*0214*/ 	.word	0x00025a10


	//   ....[106]....
        /*0218*/ 	.word	0x00026810


	//   ....[107]....
        /*021c*/ 	.word	0x00026950


	//   ....[108]....
        /*0220*/ 	.word	0x00027760


	//   ....[109]....
        /*0224*/ 	.word	0x000278a0


	//   ....[110]....
        /*0228*/ 	.word	0x00027a90


	//   ....[111]....
        /*022c*/ 	.word	0x00027ba0


	//   ....[112]....
        /*0230*/ 	.word	0x00028590


	//   ....[113]....
        /*0234*/ 	.word	0x000286a0


	//   ....[114]....
        /*0238*/ 	.word	0x000294a0


	//   ....[115]....
        /*023c*/ 	.word	0x000295a0


	//   ....[116]....
        /*0240*/ 	.word	0x00029680


	//   ....[117]....
        /*0244*/ 	.word	0x00029770


	//   ....[118]....
        /*0248*/ 	.word	0x0002a610


	//   ....[119]....
        /*024c*/ 	.word	0x0002a750


	//   ....[120]....
        /*0250*/ 	.word	0x0002b560


	//   ....[121]....
        /*0254*/ 	.word	0x0002b6a0


	//   ....[122]....
        /*0258*/ 	.word	0x0002c4e0


	//   ....[123]....
        /*025c*/ 	.word	0x0002c630


	//   ....[124]....
        /*0260*/ 	.word	0x0002d450


	//   ....[125]....
        /*0264*/ 	.word	0x0002d590


	//   ....[126]....
        /*0268*/ 	.word	0x0002d780


	//   ....[127]....
        /*026c*/ 	.word	0x0002d890


	//   ....[128]....
        /*0270*/ 	.word	0x0002e1b0


	//   ....[129]....
        /*0274*/ 	.word	0x0002e2d0


	//   ....[130]....
        /*0278*/ 	.word	0x0002f100


	//   ....[131]....
        /*027c*/ 	.word	0x0002f200


	//   ....[132]....
        /*0280*/ 	.word	0x0002f2f0


	//   ....[133]....
        /*0284*/ 	.word	0x0002f3d0


	//   ....[134]....
        /*0288*/ 	.word	0x00030290


	//   ....[135]....
        /*028c*/ 	.word	0x000303d0


	//   ....[136]....
        /*0290*/ 	.word	0x00031200


	//   ....[137]....
        /*0294*/ 	.word	0x00031350


	//   ....[138]....
        /*0298*/ 	.word	0x00032190


	//   ....[139]....
        /*029c*/ 	.word	0x000322e0


	//   ....[140]....
        /*02a0*/ 	.word	0x00033120


	//   ....[141]....
        /*02a4*/ 	.word	0x00033260


	//   ....[142]....
        /*02a8*/ 	.word	0x00033450


	//   ....[143]....
        /*02ac*/ 	.word	0x00033560


	//   ....[144]....
        /*02b0*/ 	.word	0x00033eb0


	//   ....[145]....
        /*02b4*/ 	.word	0x00033fd0


	//   ....[146]....
        /*02b8*/ 	.word	0x00034de0


	//   ....[147]....
        /*02bc*/ 	.word	0x00034ed0


	//   ....[148]....
        /*02c0*/ 	.word	0x00034fc0


	//   ....[149]....
        /*02c4*/ 	.word	0x000350a0


	//   ....[150]....
        /*02c8*/ 	.word	0x00035f40


	//   ....[151]....
        /*02cc*/ 	.word	0x00036090


	//   ....[152]....
        /*02d0*/ 	.word	0x00036ec0


	//   ....[153]....
        /*02d4*/ 	.word	0x00037020


	//   ....[154]....
        /*02d8*/ 	.word	0x00037e40


	//   ....[155]....
        /*02dc*/ 	.word	0x00037fa0


	//   ....[156]....
        /*02e0*/ 	.word	0x00038dd0


	//   ....[157]....
        /*02e4*/ 	.word	0x00038f30


	//   ....[158]....
        /*02e8*/ 	.word	0x00039120


	//   ....[159]....
        /*02ec*/ 	.word	0x00039230


	//   ....[160]....
        /*02f0*/ 	.word	0x00039bd0


	//   ....[161]....
        /*02f4*/ 	.word	0x00039ce0


	//   ....[162]....
        /*02f8*/ 	.word	0x0003aad0


	//   ....[163]....
        /*02fc*/ 	.word	0x0003abb0


	//   ....[164]....
        /*0300*/ 	.word	0x0003ac90


	//   ....[165]....
        /*0304*/ 	.word	0x0003ad80


	//   ....[166]....
        /*0308*/ 	.word	0x0003bc10


	//   ....[167]....
        /*030c*/ 	.word	0x0003bd60


	//   ....[168]....
        /*0310*/ 	.word	0x0003cb70


	//   ....[169]....
        /*0314*/ 	.word	0x0003ccb0


	//   ....[170]....
        /*0318*/ 	.word	0x0003dae0


	//   ....[171]....
        /*031c*/ 	.word	0x0003dc30


	//   ....[172]....
        /*0320*/ 	.word	0x0003ea40


	//   ....[173]....
        /*0324*/ 	.word	0x0003eb80


	//   ....[174]....
        /*0328*/ 	.word	0x0003ed70


	//   ....[175]....
        /*032c*/ 	.word	0x0003ee80


	//   ....[176]....
        /*0330*/ 	.word	0x0003efd0


	//----- nvinfo : EIATTR_EXIT_INSTR_OFFSETS
	.align		4
.L_158:
        /*0334*/ 	.byte	0x04, 0x1c
        /*0336*/ 	.short	(.L_160 - .L_159)


	//   ....[0]....
.L_159:
        /*0338*/ 	.word	0x000000b0


	//   ....[1]....
        /*033c*/ 	.word	0x0003f020


	//   ....[2]....
        /*0340*/ 	.word	0x0003f390


	//   ....[3]....
        /*0344*/ 	.word	0x0003f3d0


	//   ....[4]....
        /*0348*/ 	.word	0x0003f470


	//----- nvinfo : EIATTR_INDIRECT_BRANCH_TARGETS
	.align		4
.L_160:
        /*034c*/ 	.byte	0x04, 0x34
        /*034e*/ 	.short	(.L_162 - .L_161)


	//   ....[0]....
.L_161:
        /*0350*/ 	.word	.L_x_2289@srel
        /*0354*/ 	.short	0x0
        /*0356*/ 	.short	0x0
        /*0358*/ 	.word	0x3
        /*035c*/ 	.word	.L_x_2290@srel
        /*0360*/ 	.word	.L_x_2291@srel
        /*0364*/ 	.word	.L_x_395@srel


	//----- nvinfo : EIATTR_CRS_STACK_SIZE
	.align		4
.L_162:
        /*0368*/ 	.byte	0x04, 0x1e
        /*036a*/ 	.short	(.L_164 - .L_163)
.L_163:
        /*036c*/ 	.word	0x00000000


	//----- nvinfo : EIATTR_CBANK_PARAM_SIZE
	.align		4
.L_164:
        /*0370*/ 	.byte	0x03, 0x19
        /*0372*/ 	.short	0x0018


	//----- nvinfo : EIATTR_PARAM_CBANK
	.align		4
        /*0374*/ 	.byte	0x04, 0x0a
        /*0376*/ 	.short	(.L_166 - .L_165)
	.align		4
.L_165:
        /*0378*/ 	.word	index@(.nv.constant0.create_tree)
        /*037c*/ 	.short	0x0380
        /*037e*/ 	.short	0x0018


	//----- nvinfo : EIATTR_SW_WAR
	.align		4
.L_166:
        /*0380*/ 	.byte	0x04, 0x36
        /*0382*/ 	.short	(.L_168 - .L_167)
.L_167:
        /*0384*/ 	.word	0x00000008
.L_168:


//--------------------- .nv.callgraph             --------------------------
	.section	.nv.callgraph,"",@"SHT_CUDA_CALLGRAPH"
	.align	4
	.sectionentsize	8
	.align		4
        /*0000*/ 	.word	0x00000000
	.align		4
        /*0004*/ 	.word	0xffffffff
	.align		4
        /*0008*/ 	.word	index@(copy_best_result)
	.align		4
        /*000c*/ 	.word	index@(vprintf)
	.align		4
        /*0010*/ 	.word	index@(print_tree)
	.align		4
        /*0014*/ 	.word	index@(vprintf)
	.align		4
        /*0018*/ 	.word	index@(alpha_beta)
	.align		4
        /*001c*/ 	.word	index@(free)
	.align		4
        /*0020*/ 	.word	index@(alpha_beta)
	.align		4
        /*0024*/ 	.word	index@(malloc)
	.align		4
        /*0028*/ 	.word	index@(delete_tree)
	.align		4
        /*002c*/ 	.word	index@(free)
	.align		4
        /*0030*/ 	.word	index@(delete_tree)
	.align		4
        /*0034*/ 	.word	index@(vprintf)
	.align		4
        /*0038*/ 	.word	index@(create_tree)
	.align		4
        /*003c*/ 	.word	index@(free)
	.align		4
        /*0040*/ 	.word	index@(create_tree)
	.align		4
        /*0044*/ 	.word	index@(vprintf)
	.align		4
        /*0048*/ 	.word	index@(create_tree)
	.align		4
        /*004c*/ 	.word	index@(malloc)
	.align		4
        /*0050*/ 	.word	0x00000000
	.align		4
        /*0054*/ 	.word	0xfffffffe
	.align		4
        /*0058*/ 	.word	0x00000000
	.align		4
        /*005c*/ 	.word	0xfffffffd
	.align		4
        /*0060*/ 	.word	0x00000000
	.align		4
        /*0064*/ 	.word	0xfffffffc


//--------------------- .nv.constant4             --------------------------
	.section	.nv.constant4,"a",@progbits
	.align	8
	.align		8
.nv.constant4:
        /*0000*/ 	.dword	vprintf
	.align		8
        /*0008*/ 	.dword	$str
	.align		8
        /*0010*/ 	.dword	$str$1
	.align		8
        /*0018*/ 	.dword	$str$7
	.align		8
        /*0020*/ 	.dword	$str$8
	.align		8
        /*0028*/ 	.dword	$str$9
	.align		8
        /*0030*/ 	.dword	malloc
	.align		8
        /*0038*/ 	.dword	free


//--------------------- .nv.constant2.alpha_beta  --------------------------
	.section	.nv.constant2.alpha_beta,"a",@progbits
	.sectionflags	@""
	.align	4
.nv.constant2.alpha_beta:
        /*0000*/ 	.byte	0xd0, 0x10, 0x00, 0x00, 0x90, 0x10, 0x00, 0x00, 0x90, 0x10, 0x00, 0x00, 0x90, 0x10, 0x00, 0x00
        /* <DEDUP_REMOVED lines=37> */
        /*0260*/ 	.byte	0x50, 0x84, 0x00, 0x00, 0xf0, 0x83, 0x00, 0x00


//--------------------- .nv.constant2.create_tree --------------------------
	.section	.nv.constant2.create_tree,"a",@progbits
	.sectionflags	@""
	.align	4
.nv.constant2.create_tree:
        /*0000*/ 	.byte	0x20, 0x84, 0x00, 0x00, 0xb0, 0x03, 0x00, 0x00, 0xd0, 0xee, 0x03, 0x00


//--------------------- .text.copy_best_result    --------------------------
	.section	.text.copy_best_result,"ax",@progbits
	.align	128
        .global         copy_best_result
        .type           copy_best_result,@function
        .size           copy_best_result,(.L_x_2294 - copy_best_result)
        .other          copy_best_result,@"STO_CUDA_ENTRY STV_DEFAULT"
copy_best_result:
.text.copy_best_result:
[----:B------:R-:W0:Y:S01]  /*0000*/  LDC R1, c[0x0][0x37c] ;  /* 0x0000df00ff017b82 */ /* 0x000e220000000800 */
[----:B------:R-:W1:Y:S07]  /*0010*/  S2R R0, SR_TID.X ;  /* 0x0000000000007919 */ /* 0x000e6e0000002100 */
[----:B------:R-:W2:Y:S01]  /*0020*/  S2UR UR4, SR_CTAID.X ;  /* 0x00000000000479c3 */ /* 0x000ea20000002500 */
[----:B------:R-:W2:Y:S02]  /*0030*/  LDCU UR5, c[0x0][0x360] ;  /* 0x00006c00ff0577ac */ /* 0x000ea40008000800 */
[----:B--2---:R-:W-:Y:S01]  /*0040*/  UIMAD UR4, UR4, UR5, URZ ;  /* 0x00000005040472a4 */ /* 0x004fe2000f8e02ff */
[----:B-1----:R-:W-:-:S05]  /*0050*/  IMAD.MOV R0, RZ, RZ, -R0 ;  /* 0x000000ffff007224 */ /* 0x002fca00078e0a00 */
[----:B------:R-:W-:-:S13]  /*0060*/  ISETP.NE.AND P0, PT, R0, UR4, PT ;  /* 0x0000000400007c0c */ /* 0x000fda000bf05270 */
[----:B0-----:R-:W-:Y:S05]  /*0070*/  @P0 EXIT ;  /* 0x000000000000094d */ /* 0x001fea0003800000 */
[----:B------:R-:W0:Y:S01]  /*0080*/  LDC.64 R4, c[0x0][0x380] ;  /* 0x0000e000ff047b82 */ /* 0x000e220000000a00 */
[----:B------:R-:W0:Y:S02]  /*0090*/  LDCU.64 UR4, c[0x0][0x358] ;  /* 0x00006b00ff0477ac */ /* 0x000e240008000a00 */
[----:B0-----:R-:W2:Y:S02]  /*00a0*/  LDG.E.64 R2, desc[UR4][R4.64+0x108] ;  /* 0x0001080404027981 */ /* 0x001ea4000c1e1b00 */
[----:B--2---:R-:W-:-:S04]  /*00b0*/  ISETP.NE.U32.AND P0, PT, R2, RZ, PT ;  /* 0x000000ff0200720c */ /* 0x004fc80003f05070 */
[----:B------:R-:W-:-:S13]  /*00c0*/  ISETP.NE.AND.EX P0, PT, R3, RZ, PT, P0 ;  /* 0x000000ff0300720c */ /* 0x000fda0003f05300 */
[----:B------:R-:W-:Y:S05]  /*00d0*/  @P0 BRA `(.L_x_0) ;  /* 0x0000000000240947 */ /* 0x000fea0003800000 */
[----:B------:R-:W-:Y:S01]  /*00e0*/  MOV R0, 0x0 ;  /* 0x0000000000007802 */ /* 0x000fe20000000f00 */
[----:B------:R-:W0:Y:S01]  /*00f0*/  LDCU.64 UR4, c[0x4][0x28] ;  /* 0x01000500ff0477ac */ /* 0x000e220008000a00 */
[----:B------:R-:W-:Y:S02]  /*0100*/  CS2R R6, SRZ ;  /* 0x0000000000067805 */ /* 0x000fe4000001ff00 */
[----:B------:R1:W2:Y:S01]  /*0110*/  LDC.64 R2, c[0x4][R0] ;  /* 0x0100000000027b82 */ /* 0x0002a20000000a00 */
[----:B0-----:R-:W-:Y:S02]  /*0120*/  IMAD.U32 R4, RZ, RZ, UR4 ;  /* 0x00000004ff047e24 */ /* 0x001fe4000f8e00ff */
[----:B-1----:R-:W-:-:S07]  /*0130*/  IMAD.U32 R5, RZ, RZ, UR5 ;  /* 0x00000005ff057e24 */ /* 0x002fce000f8e00ff */
[----:B------:R-:W-:-:S07]  /*0140*/  LEPC R20, `(.L_x_1) ;  /* 0x000000001014794e */ /* 0x000fce0000000000 */
[----:B--2---:R-:W-:Y:S05]  /*0150*/  CALL.ABS.NOINC R2 ;  /* 0x0000000002007343 */ /* 0x004fea0003c00000 */
.L_x_1:
[----:B------:R-:W-:Y:S05]  /*0160*/  EXIT ;  /* 0x000000000000794d */ /* 0x000fea0003800000 */
.L_x_0:
[----:B------:R-:W0:Y:S01]  /*0170*/  LDCU UR6, c[0x0][0x394] ;  /* 0x00007280ff0677ac */ /* 0x000e220008000800 */
[----:B------:R-:W-:Y:S01]  /*0180*/  BSSY.RECONVERGENT B0, `(.L_x_2) ;  /* 0x0000024000007945 */ /* 0x000fe20003800200 */
[----:B0-----:R-:W-:-:S09]  /*0190*/  UISETP.NE.AND UP0, UPT, UR6, 0x1, UPT ;  /* 0x000000010600788c */ /* 0x001fd2000bf05270 */
[----:B------:R-:W-:Y:S05]  /*01a0*/  BRA.U !UP0, `(.L_x_3) ;  /* 0x0000000108407547 */ /* 0x000fea000b800000 */
[----:B------:R-:W2:Y:S04]  /*01b0*/  LDG.E R0, desc[UR4][R4.64+0x134] ;  /* 0x0001340404007981 */ /* 0x000ea8000c1e1900 */
[----:B------:R-:W2:Y:S01]  /*01c0*/  LD.E R7, desc[UR4][R2.64+0x130] ;  /* 0x0001300402077980 */ /* 0x000ea2000c101900 */
[----:B------:R-:W-:Y:S01]  /*01d0*/  BSSY.RECONVERGENT B1, `(.L_x_4) ;  /* 0x000000c000017945 */ /* 0x000fe20003800200 */
[----:B--2---:R-:W-:-:S13]  /*01e0*/  ISETP.NE.AND P0, PT, R0, R7, PT ;  /* 0x000000070000720c */ /* 0x004fda0003f05270 */
[----:B------:R-:W-:Y:S05]  /*01f0*/  @!P0 BRA `(.L_x_5) ;  /* 0x0000000000248947 */ /* 0x000fea0003800000 */
.L_x_6:
[----:B------:R-:W2:Y:S02]  /*0200*/  LD.E.64 R4, desc[UR4][R2.64+0x110] ;  /* 0x0001100402047980 */ /* 0x000ea4000c101b00 */
[----:B--2---:R-:W-:-:S04]  /*0210*/  ISETP.NE.U32.AND P0, PT, R4, RZ, PT ;  /* 0x000000ff0400720c */ /* 0x004fc80003f05070 */
[----:B------:R-:W-:-:S13]  /*0220*/  ISETP.NE.AND.EX P0, PT, R5, RZ, PT, P0 ;  /* 0x000000ff0500720c */ /* 0x000fda0003f05300 */
[----:B------:R-:W-:Y:S05]  /*0230*/  @!P0 BRA `(.L_x_5) ;  /* 0x0000000000148947 */ /* 0x000fea0003800000 */
[----:B------:R-:W2:Y:S01]  /*0240*/  LD.E R3, desc[UR4][R4.64+0x130] ;  /* 0x0001300404037980 */ /* 0x000ea2000c101900 */
[----:B------:R-:W-:Y:S01]  /*0250*/  IMAD.MOV.U32 R2, RZ, RZ, R4 ;  /* 0x000000ffff027224 */ /* 0x000fe200078e0004 */
[----:B--2---:R-:W-:Y:S01]  /*0260*/  ISETP.NE.AND P0, PT, R0, R3, PT ;  /* 0x000000030000720c */ /* 0x004fe20003f05270 */
[----:B------:R-:W-:-:S12]  /*0270*/  IMAD.MOV.U32 R3, RZ, RZ, R5 ;  /* 0x000000ffff037224 */ /* 0x000fd800078e0005 */
[----:B------:R-:W-:Y:S05]  /*0280*/  @P0 BRA `(.L_x_6) ;  /* 0xfffffffc00dc0947 */ /* 0x000fea000383ffff */
.L_x_5:
[----:B------:R-:W-:Y:S05]  /*0290*/  BSYNC.RECONVERGENT B1 ;  /* 0x0000000000017941 */ /* 0x000fea0003800200 */
.L_x_4:
[----:B------:R-:W-:Y:S05]  /*02a0*/  BRA `(.L_x_7) ;  /* 0x0000000000447947 */ /* 0x000fea0003800000 */
.L_x_3:
[----:B------:R-:W2:Y:S04]  /*02b0*/  LDG.E R4, desc[UR4][R4.64+0x130] ;  /* 0x0001300404047981 */ /* 0x000ea8000c1e1900 */
[----:B------:R-:W2:Y:S02]  /*02c0*/  LD.E R7, desc[UR4][R2.64+0x134] ;  /* 0x0001340402077980 */ /* 0x000ea4000c101900 */
[----:B--2---:R-:W-:-:S13]  /*02d0*/  ISETP.NE.AND P0, PT, R4, R7, PT ;  /* 0x000000070400720c */ /* 0x004fda0003f05270 */
[----:B------:R-:W-:Y:S05]  /*02e0*/  @!P0 BRA `(.L_x_7) ;  /* 0x0000000000348947 */ /* 0x000fea0003800000 */
[----:B------:R-:W2:Y:S02]  /*02f0*/  LD.E.64 R6, desc[UR4][R2.64+0x110] ;  /* 0x0001100402067980 */ /* 0x000ea4000c101b00 */
[----:B--2---:R-:W-:-:S04]  /*0300*/  ISETP.NE.U32.AND P0, PT, R6, RZ, PT ;  /* 0x000000ff0600720c */ /* 0x004fc80003f05070 */
[----:B------:R-:W-:-:S13]  /*0310*/  ISETP.NE.AND.EX P0, PT, R7, RZ, PT, P0 ;  /* 0x000000ff0700720c */ /* 0x000fda0003f05300 */
[----:B------:R-:W-:Y:S05]  /*0320*/  @!P0 BRA `(.L_x_7) ;  /* 0x0000000000248947 */ /* 0x000fea0003800000 */
.L_x_8:
[----:B------:R-:W-:Y:S02]  /*0330*/  IMAD.MOV.U32 R2, RZ, RZ, R6 ;  /* 0x000000ffff027224 */ /* 0x000fe400078e0006 */
[----:B------:R-:W-:-:S05]  /*0340*/  IMAD.MOV.U32 R3, RZ, RZ, R7 ;  /* 0x000000ffff037224 */ /* 0x000fca00078e0007 */
[----:B------:R-:W2:Y:S02]  /*0350*/  LD.E R5, desc[UR4][R2.64+0x134] ;  /* 0x0001340402057980 */ /* 0x000ea4000c101900 */
[----:B--2---:R-:W-:-:S13]  /*0360*/  ISETP.NE.AND P0, PT, R4, R5, PT ;  /* 0x000000050400720c */ /* 0x004fda0003f05270 */
[----:B------:R-:W-:Y:S05]  /*0370*/  @!P0 BRA `(.L_x_7) ;  /* 0x0000000000108947 */ /* 0x000fea0003800000 */
[----:B------:R-:W2:Y:S02]  /*0380*/  LD.E.64 R6, desc[UR4][R2.64+0x110] ;  /* 0x0001100402067980 */ /* 0x000ea4000c101b00 */
[----:B--2---:R-:W-:-:S04]  /*0390*/  ISETP.NE.U32.AND P0, PT, R6, RZ, PT ;  /* 0x000000ff0600720c */ /* 0x004fc80003f05070 */
[----:B------:R-:W-:-:S13]  /*03a0*/  ISETP.NE.AND.EX P0, PT, R7, RZ, PT, P0 ;  /* 0x000000ff0700720c */ /* 0x000fda0003f05300 */
[----:B------:R-:W-:Y:S05]  /*03b0*/  @P0 BRA `(.L_x_8) ;  /* 0xfffffffc00dc0947 */ /* 0x000fea000383ffff */
.L_x_7:
[----:B------:R-:W-:Y:S05]  /*03c0*/  BSYNC.RECONVERGENT B0 ;  /* 0x0000000000007941 */ /* 0x000fea0003800200 */
.L_x_2:
[----:B------:R-:W2:Y:S01]  /*03d0*/  LD.E R7, desc[UR4][R2.64] ;  /* 0x0000000402077980 */ /* 0x000ea2000c101900 */
[----:B------:R-:W2:Y:S03]  /*03e0*/  LDC.64 R4, c[0x0][0x388] ;  /* 0x0000e200ff047b82 */ /* 0x000ea60000000a00 */
[----:B--2---:R0:W-:Y:S04]  /*03f0*/  STG.E desc[UR4][R4.64], R7 ;  /* 0x0000000704007986 */ /* 0x0041e8000c101904 */
[----:B------:R-:W2:Y:S04]  /*0400*/  LD.E R9, desc[UR4][R2.64+0x4] ;  /* 0x0000040402097980 */ /* 0x000ea8000c101900 */
[----:B--2---:R1:W-:Y:S04]  /*0410*/  STG.E desc[UR4][R4.64+0x4], R9 ;  /* 0x0000040904007986 */ /* 0x0043e8000c101904 */
[----:B------:R-:W2:Y:S04]  /*0420*/  LD.E R11, desc[UR4][R2.64+0x8] ;  /* 0x00000804020b7980 */ /* 0x000ea8000c101900 */
[----:B--2---:R2:W-:Y:S04]  /*0430*/  STG.E desc[UR4][R4.64+0x8], R11 ;  /* 0x0000080b04007986 */ /* 0x0045e8000c101904 */
[----:B------:R-:W3:Y:S04]  /*0440*/  LD.E R13, desc[UR4][R2.64+0xc] ;  /* 0x00000c04020d7980 */ /* 0x000ee8000c101900 */
[----:B---3--:R3:W-:Y:S04]  /*0450*/  STG.E desc[UR4][R4.64+0xc], R13 ;  /* 0x00000c0d04007986 */ /* 0x0087e8000c101904 */
[----:B------:R-:W4:Y:S04]  /*0460*/  LD.E R15, desc[UR4][R2.64+0x10] ;  /* 0x00001004020f7980 */ /* 0x000f28000c101900 */
[----:B----4-:R4:W-:Y:S04]  /*0470*/  STG.E desc[UR4][R4.64+0x10], R15 ;  /* 0x0000100f04007986 */ /* 0x0109e8000c101904 */
[----:B------:R-:W5:Y:S04]  /*0480*/  LD.E R17, desc[UR4][R2.64+0x14] ;  /* 0x0000140402117980 */ /* 0x000f68000c101900 */
[----:B-----5:R5:W-:Y:S04]  /*0490*/  STG.E desc[UR4][R4.64+0x14], R17 ;  /* 0x0000141104007986 */ /* 0x020be8000c101904 */
[----:B0-----:R-:W2:Y:S04]  /*04a0*/  LD.E R7, desc[UR4][R2.64+0x18] ;  /* 0x0000180402077980 */ /* 0x001ea8000c101900 */
[----:B--2---:R0:W-:Y:S04]  /*04b0*/  STG.E desc[UR4][R4.64+0x18], R7 ;  /* 0x0000180704007986 */ /* 0x0041e8000c101904 */
[----:B-1----:R-:W2:Y:S04]  /*04c0*/  LD.E R9, desc[UR4][R2.64+0x1c] ;  /* 0x00001c0402097980 */ /* 0x002ea8000c101900 */
[----:B--2---:R1:W-:Y:S04]  /*04d0*/  STG.E desc[UR4][R4.64+0x1c], R9 ;  /* 0x00001c0904007986 */ /* 0x0043e8000c101904 */
[----:B------:R-:W2:Y:S04]  /*04e0*/  LD.E R11, desc[UR4][R2.64+0x20] ;  /* 0x00002004020b7980 */ /* 0x000ea8000c101900 */
[----:B--2---:R2:W-:Y:S04]  /*04f0*/  STG.E desc[UR4][R4.64+0x20], R11 ;  /* 0x0000200b04007986 */ /* 0x0045e8000c101904 */
[----:B---3--:R-:W3:Y:S04]  /*0500*/  LD.E R13, desc[UR4][R2.64+0x24] ;  /* 0x00002404020d7980 */ /* 0x008ee8000c101900 */
[----:B---3--:R3:W-:Y:S04]  /*0510*/  STG.E desc[UR4][R4.64+0x24], R13 ;  /* 0x0000240d04007986 */ /* 0x0087e8000c101904 */
[----:B----4-:R-:W4:Y:S04]  /*0520*/  LD.E R15, desc[UR4][R2.64+0x28] ;  /* 0x00002804020f7980 */ /* 0x010f28000c101900 */
[----:B----4-:R4:W-:Y:S04]  /*0530*/  STG.E desc[UR4][R4.64+0x28], R15 ;  /* 0x0000280f04007986 */ /* 0x0109e8000c101904 */
[----:B-----5:R-:W5:Y:S04]  /*0540*/  LD.E R17, desc[UR4][R2.64+0x2c] ;  /* 0x00002c0402117980 */ /* 0x020f68000c101900 */
        /* <DEDUP_REMOVED lines=94> */
[----:B----4-:R-:W-:Y:S04]  /*0b30*/  STG.E desc[UR4][R4.64+0xe8], R15 ;  /* 0x0000e80f04007986 */ /* 0x010fe8000c101904 */
[----:B-----5:R-:W4:Y:S04]  /*0b40*/  LD.E R17, desc[UR4][R2.64+0xec] ;  /* 0x0000ec0402117980 */ /* 0x020f28000c101900 */
[----:B----4-:R-:W-:Y:S04]  /*0b50*/  STG.E desc[UR4][R4.64+0xec], R17 ;  /* 0x0000ec1104007986 */ /* 0x010fe8000c101904 */
[----:B0-----:R-:W4:Y:S04]  /*0b60*/  LD.E R7, desc[UR4][R2.64+0xf0] ;  /* 0x0000f00402077980 */ /* 0x001f28000c101900 */
[----:B----4-:R-:W-:Y:S04]  /*0b70*/  STG.E desc[UR4][R4.64+0xf0], R7 ;  /* 0x0000f00704007986 */ /* 0x010fe8000c101904 */
[----:B-1----:R-:W4:Y:S04]  /*0b80*/  LD.E R9, desc[UR4][R2.64+0xf4] ;  /* 0x0000f40402097980 */ /* 0x002f28000c101900 */
[----:B----4-:R-:W-:Y:S04]  /*0b90*/  STG.E desc[UR4][R4.64+0xf4], R9 ;  /* 0x0000f40904007986 */ /* 0x010fe8000c101904 */
[----:B--2---:R-:W2:Y:S04]  /*0ba0*/  LD.E R11, desc[UR4][R2.64+0xf8] ;  /* 0x0000f804020b7980 */ /* 0x004ea8000c101900 */
[----:B--2---:R-:W-:Y:S04]  /*0bb0*/  STG.E desc[UR4][R4.64+0xf8], R11 ;  /* 0x0000f80b04007986 */ /* 0x004fe8000c101904 */
[----:B---3--:R-:W2:Y:S04]  /*0bc0*/  LD.E R13, desc[UR4][R2.64+0xfc] ;  /* 0x0000fc04020d7980 */ /* 0x008ea8000c101900 */
[----:B--2---:R-:W-:Y:S01]  /*0bd0*/  STG.E desc[UR4][R4.64+0xfc], R13 ;  /* 0x0000fc0d04007986 */ /* 0x004fe2000c101904 */
[----:B------:R-:W-:Y:S05]  /*0be0*/  EXIT ;  /* 0x000000000000794d */ /* 0x000fea0003800000 */
.L_x_9:
[----:B------:R-:W-:-:S00]  /*0bf0*/  BRA `(.L_x_9) ;  /* 0xfffffffc00fc7947 */ /* 0x000fc0000383ffff */
[----:B------:R-:W-:-:S00]  /*0c00*/  NOP ;  /* 0x0000000000007918 */ /* 0x000fc00000000000 */
[----:B------:R-:W-:-:S00]  /*0c10*/  NOP ;  /* 0x0000000000007918 */ /* 0x000fc00000000000 */
[----:B------:R-:W-:-:S00]  /*0c20*/  NOP ;  /* 0x0000000000007918 */ /* 0x000fc00000000000 */
[----:B------:R-:W-:-:S00]  /*0c30*/  NOP ;  /* 0x0000000000007918 */ /* 0x000fc00000000000 */
[----:B------:R-:W-:-:S00]  /*0c40*/  NOP ;  /* 0x0000000000007918 */ /* 0x000fc00000000000 */
[----:B------:R-:W-:-:S00]  /*0c50*/  NOP ;  /* 0x0000000000007918 */ /* 0x000fc00000000000 */
[----:B------:R-:W-:-:S00]  /*0c60*/  NOP ;  /* 0x0000000000007918 */ /* 0x000fc00000000000 */
[----:B------:R-:W-:-:S00]  /*0c70*/  NOP ;  /* 0x0000000000007918 */ /* 0x000fc00000000000 */
.L_x_2294:


//--------------------- .text.set_root            --------------------------
	.section	.text.set_root,"ax",@progbits
	.align	128
        .global         set_root
        .type           set_root,@function
        .size           set_root,(.L_x_2295 - set_root)
        .other          set_root,@"STO_CUDA_ENTRY STV_DEFAULT"
set_root:
.text.set_root:
[----:B------:R-:W-:Y:S01]  /*0000*/  LDC R1, c[0x0][0x37c] ;  /* 0x0000df00ff017b82 */ /* 0x000fe20000000800 */
[----:B------:R-:W0:Y:S07]  /*0010*/  S2R R0, SR_TID.X ;  /* 0x0000000000007919 */ /* 0x000e2e0000002100 */
[----:B------:R-:W1:Y:S01]  /*0020*/  S2UR UR4, SR_CTAID.X ;  /* 0x00000000000479c3 */ /* 0x000e620000002500 */
[----:B------:R-:W1:Y:S02]  /*0030*/  LDCU UR5, c[0x0][0x360] ;  /* 0x00006c00ff0577ac */ /* 0x000e640008000800 */
[----:B-1----:R-:W-:Y:S01]  /*0040*/  UIMAD UR4, UR4, UR5, URZ ;  /* 0x00000005040472a4 */ /* 0x002fe2000f8e02ff */
[----:B0-----:R-:W-:-:S05]  /*0050*/  IMAD.MOV R0, RZ, RZ, -R0 ;  /* 0x000000ffff007224 */ /* 0x001fca00078e0a00 */
[----:B------:R-:W-:-:S13]  /*0060*/  ISETP.NE.AND P0, PT, R0, UR4, PT ;  /* 0x0000000400007c0c */ /* 0x000fda000bf05270 */
[----:B------:R-:W-:Y:S05]  /*0070*/  @P0 EXIT ;  /* 0x000000000000094d */ /* 0x000fea0003800000 */
[----:B------:R-:W0:Y:S01]  /*0080*/  LDC R0, c[0x0][0x394] ;  /* 0x0000e500ff007b82 */ /* 0x000e220000000800 */
[----:B------:R-:W1:Y:S01]  /*0090*/  LDCU.64 UR12, c[0x0][0x358] ;  /* 0x00006b00ff0c77ac */ /* 0x000e620008000a00 */
[----:B------:R-:W-:Y:S02]  /*00a0*/  IMAD.MOV.U32 R6, RZ, RZ, -0x3b9aca00 ;  /* 0xc4653600ff067424 */ /* 0x000fe400078e00ff */
[----:B------:R-:W-:Y:S02]  /*00b0*/  IMAD.MOV.U32 R7, RZ, RZ, 0x3b9aca00 ;  /* 0x3b9aca00ff077424 */ /* 0x000fe400078e00ff */
[----:B------:R-:W-:Y:S02]  /*00c0*/  IMAD.MOV.U32 R5, RZ, RZ, 0x1 ;  /* 0x00000001ff057424 */ /* 0x000fe400078e00ff */
[----:B------:R-:W2:Y:S08]  /*00d0*/  LDC R4, c[0x0][0x390] ;  /* 0x0000e400ff047b82 */ /* 0x000eb00000000800 */
[----:B------:R-:W1:Y:S01]  /*00e0*/  LDC.64 R2, c[0x0][0x380] ;  /* 0x0000e000ff027b82 */ /* 0x000e620000000a00 */
[----:B0-----:R-:W-:Y:S01]  /*00f0*/  ISETP.NE.AND P0, PT, R0, 0x1, PT ;  /* 0x000000010000780c */ /* 0x001fe20003f05270 */
[----:B------:R-:W-:Y:S01]  /*0100*/  IMAD.MOV.U32 R0, RZ, RZ, 0x1 ;  /* 0x00000001ff007424 */ /* 0x000fe200078e00ff */
[----:B--2---:R-:W-:-:S11]  /*0110*/  ISETP.NE.AND P1, PT, R4, RZ, PT ;  /* 0x000000ff0400720c */ /* 0x004fd60003f25270 */
[----:B-1----:R0:W-:Y:S04]  /*0120*/  @!P0 STG.E.U8 desc[UR12][R2.64+0x128], R0 ;  /* 0x0001280002008986 */ /* 0x0021e8000c10110c */
[----:B------:R0:W-:Y:S04]  /*0130*/  STG.E.64 desc[UR12][R2.64+0x130], R6 ;  /* 0x0001300602007986 */ /* 0x0001e8000c101b0c */
[----:B------:R0:W-:Y:S04]  /*0140*/  STG.E desc[UR12][R2.64+0x12c], R5 ;  /* 0x00012c0502007986 */ /* 0x0001e8000c10190c */
[----:B------:R0:W-:Y:S04]  /*0150*/  STG.E.64 desc[UR12][R2.64+0x108], RZ ;  /* 0x000108ff02007986 */ /* 0x0001e8000c101b0c */
[----:B------:R0:W-:Y:S04]  /*0160*/  STG.E.64 desc[UR12][R2.64+0x110], RZ ;  /* 0x000110ff02007986 */ /* 0x0001e8000c101b0c */
[----:B------:R0:W-:Y:S04]  /*0170*/  STG.E.64 desc[UR12][R2.64+0x118], RZ ;  /* 0x000118ff02007986 */ /* 0x0001e8000c101b0c */
[----:B------:R0:W-:Y:S04]  /*0180*/  STG.E.64 desc[UR12][R2.64+0x120], RZ ;  /* 0x000120ff02007986 */ /* 0x0001e8000c101b0c */
[----:B------:R0:W-:Y:S04]  /*0190*/  STG.E desc[UR12][R2.64+0x100], RZ ;  /* 0x000100ff02007986 */ /* 0x0001e8000c10190c */
[----:B------:R0:W-:Y:S01]  /*01a0*/  @P0 STG.E.U8 desc[UR12][R2.64+0x128], RZ ;  /* 0x000128ff02000986 */ /* 0x0001e2000c10110c */
[----:B------:R-:W-:Y:S05]  /*01b0*/  @!P1 EXIT ;  /* 0x000000000000994d */ /* 0x000fea0003800000 */
[----:B0-----:R-:W-:Y:S01]  /*01c0*/  IMAD R0, R4, R4, RZ ;  /* 0x0000000404007224 */ /* 0x001fe200078e02ff */
[----:B------:R-:W-:-:S04]  /*01d0*/  CS2R R6, SRZ ;  /* 0x0000000000067805 */ /* 0x000fc8000001ff00 */
[C---:B------:R-:W-:Y:S02]  /*01e0*/  ISETP.GE.U32.AND P0, PT, R0.reuse, 0x4, PT ;  /* 0x000000040000780c */ /* 0x040fe40003f06070 */
[----:B------:R-:W-:-:S11]  /*01f0*/  VIMNMX.U32 R0, PT, PT, R0, 0x1, !PT ;  /* 0x0000000100007848 */ /* 0x000fd60007fe0000 */
[----:B------:R-:W-:Y:S05]  /*0200*/  @!P0 BRA `(.L_x_10) ;  /* 0x0000000400c08947 */ /* 0x000fea0003800000 */
[----:B------:R-:W0:Y:S01]  /*0210*/  LDCU.128 UR8, c[0x0][0x380] ;  /* 0x00007000ff0877ac */ /* 0x000e220008000c00 */
[----:B------:R-:W-:-:S05]  /*0220*/  LOP3.LUT R6, R0, 0xfffffffc, RZ, 0xc0, !PT ;  /* 0xfffffffc00067812 */ /* 0x000fca00078ec0ff */
[----:B------:R-:W-:-:S05]  /*0230*/  IMAD.MOV R7, RZ, RZ, -R6 ;  /* 0x000000ffff077224 */ /* 0x000fca00078e0a06 */
[----:B------:R-:W-:Y:S01]  /*0240*/  ISETP.GE.AND P0, PT, R7, RZ, PT ;  /* 0x000000ff0700720c */ /* 0x000fe20003f06270 */
[----:B0-----:R-:W-:Y:S02]  /*0250*/  UIADD3 UR4, UP0, UPT, UR10, 0x8, URZ ;  /* 0x000000080a047890 */ /* 0x001fe4000ff1e0ff */
[----:B------:R-:W-:Y:S02]  /*0260*/  UIADD3 UR6, UP1, UPT, UR8, 0x8, URZ ;  /* 0x0000000808067890 */ /* 0x000fe4000ff3e0ff */
[----:B------:R-:W-:Y:S02]  /*0270*/  UIADD3.X UR5, UPT, UPT, URZ, UR11, URZ, UP0, !UPT ;  /* 0x0000000bff057290 */ /* 0x000fe400087fe4ff */
[----:B------:R-:W-:Y:S01]  /*0280*/  UIADD3.X UR7, UPT, UPT, URZ, UR9, URZ, UP1, !UPT ;  /* 0x00000009ff077290 */ /* 0x000fe20008ffe4ff */
[----:B------:R-:W-:Y:S02]  /*0290*/  IMAD.U32 R2, RZ, RZ, UR4 ;  /* 0x00000004ff027e24 */ /* 0x000fe4000f8e00ff */
[----:B------:R-:W-:Y:S01]  /*02a0*/  IMAD.U32 R4, RZ, RZ, UR6 ;  /* 0x00000006ff047e24 */ /* 0x000fe2000f8e00ff */
[----:B------:R-:W-:-:S02]  /*02b0*/  MOV R3, UR5 ;  /* 0x0000000500037c02 */ /* 0x000fc40008000f00 */
[----:B------:R-:W-:Y:S01]  /*02c0*/  IMAD.U32 R5, RZ, RZ, UR7 ;  /* 0x00000007ff057e24 */ /* 0x000fe2000f8e00ff */
[----:B------:R-:W-:Y:S06]  /*02d0*/  @P0 BRA `(.L_x_11) ;  /* 0x00000004003c0947 */ /* 0x000fec0003800000 */
[----:B------:R-:W-:Y:S01]  /*02e0*/  IMAD.MOV R8, RZ, RZ, -R7 ;  /* 0x000000ffff087224 */ /* 0x000fe200078e0a07 */
[----:B------:R-:W-:-:S04]  /*02f0*/  PLOP3.LUT P0, PT, PT, PT, PT, 0x80, 0x8 ;  /* 0x000000000008781c */ /* 0x000fc80003f0f070 */
[----:B------:R-:W-:-:S13]  /*0300*/  ISETP.GT.AND P1, PT, R8, 0xc, PT ;  /* 0x0000000c0800780c */ /* 0x000fda0003f24270 */
[----:B------:R-:W-:Y:S05]  /*0310*/  @!P1 BRA `(.L_x_12) ;  /* 0x0000000000b09947 */ /* 0x000fea0003800000 */
[----:B------:R-:W-:-:S13]  /*0320*/  PLOP3.LUT P0, PT, PT, PT, PT, 0x8, 0x80 ;  /* 0x000000000080781c */ /* 0x000fda0003f0e170 */
.L_x_13:
[----:B------:R-:W2:Y:S04]  /*0330*/  LDG.E R9, desc[UR12][R2.64+-0x8] ;  /* 0xfffff80c02097981 */ /* 0x000ea8000c1e1900 */
[----:B--2---:R0:W-:Y:S04]  /*0340*/  STG.E desc[UR12][R4.64+-0x8], R9 ;  /* 0xfffff80904007986 */ /* 0x0041e8000c10190c */
[----:B------:R-:W2:Y:S04]  /*0350*/  LDG.E R11, desc[UR12][R2.64+-0x4] ;  /* 0xfffffc0c020b7981 */ /* 0x000ea8000c1e1900 */
[----:B--2---:R1:W-:Y:S04]  /*0360*/  STG.E desc[UR12][R4.64+-0x4], R11 ;  /* 0xfffffc0b04007986 */ /* 0x0043e8000c10190c */
[----:B------:R-:W2:Y:S04]  /*0370*/  LDG.E R13, desc[UR12][R2.64] ;  /* 0x0000000c020d7981 */ /* 0x000ea8000c1e1900 */
[----:B--2---:R2:W-:Y:S04]  /*0380*/  STG.E desc[UR12][R4.64], R13 ;  /* 0x0000000d04007986 */ /* 0x0045e8000c10190c */
[----:B------:R-:W3:Y:S04]  /*0390*/  LDG.E R15, desc[UR12][R2.64+0x4] ;  /* 0x0000040c020f7981 */ /* 0x000ee8000c1e1900 */
[----:B---3--:R3:W-:Y:S04]  /*03a0*/  STG.E desc[UR12][R4.64+0x4], R15 ;  /* 0x0000040f04007986 */ /* 0x0087e8000c10190c */
[----:B------:R-:W4:Y:S04]  /*03b0*/  LDG.E R17, desc[UR12][R2.64+0x8] ;  /* 0x0000080c02117981 */ /* 0x000f28000c1e1900 */
[----:B----4-:R4:W-:Y:S04]  /*03c0*/  STG.E desc[UR12][R4.64+0x8], R17 ;  /* 0x0000081104007986 */ /* 0x0109e8000c10190c */
[----:B------:R-:W5:Y:S04]  /*03d0*/  LDG.E R19, desc[UR12][R2.64+0xc] ;  /* 0x00000c0c02137981 */ /* 0x000f68000c1e1900 */
[----:B-----5:R5:W-:Y:S04]  /*03e0*/  STG.E desc[UR12][R4.64+0xc], R19 ;  /* 0x00000c1304007986 */ /* 0x020be8000c10190c */
[----:B0-----:R-:W2:Y:S04]  /*03f0*/  LDG.E R9, desc[UR12][R2.64+0x10] ;  /* 0x0000100c02097981 */ /* 0x001ea8000c1e1900 */
[----:B--2---:R0:W-:Y:S04]  /*0400*/  STG.E desc[UR12][R4.64+0x10], R9 ;  /* 0x0000100904007986 */ /* 0x0041e8000c10190c */
[----:B-1----:R-:W2:Y:S04]  /*0410*/  LDG.E R11, desc[UR12][R2.64+0x14] ;  /* 0x0000140c020b7981 */ /* 0x002ea8000c1e1900 */
[----:B--2---:R1:W-:Y:S04]  /*0420*/  STG.E desc[UR12][R4.64+0x14], R11 ;  /* 0x0000140b04007986 */ /* 0x0043e8000c10190c */
[----:B------:R-:W2:Y:S04]  /*0430*/  LDG.E R13, desc[UR12][R2.64+0x18] ;  /* 0x0000180c020d7981 */ /* 0x000ea8000c1e1900 */
[----:B--2---:R2:W-:Y:S04]  /*0440*/  STG.E desc[UR12][R4.64+0x18], R13 ;  /* 0x0000180d04007986 */ /* 0x0045e8000c10190c */
[----:B---3--:R-:W3:Y:S04]  /*0450*/  LDG.E R15, desc[UR12][R2.64+0x1c] ;  /* 0x00001c0c020f7981 */ /* 0x008ee8000c1e1900 */
[----:B---3--:R3:W-:Y:S04]  /*0460*/  STG.E desc[UR12][R4.64+0x1c], R15 ;  /* 0x00001c0f04007986 */ /* 0x0087e8000c10190c */
[----:B----4-:R-:W4:Y:S04]  /*0470*/  LDG.E R17, desc[UR12][R2.64+0x20] ;  /* 0x0000200c02117981 */ /* 0x010f28000c1e1900 */
[----:B----4-:R4:W-:Y:S04]  /*0480*/  STG.E desc[UR12][R4.64+0x20], R17 ;  /* 0x0000201104007986 */ /* 0x0109e8000c10190c */
[----:B-----5:R-:W5:Y:S04]  /*0490*/  LDG.E R19, desc[UR12][R2.64+0x24] ;  /* 0x0000240c02137981 */ /* 0x020f68000c1e1900 */
[----:B-----5:R-:W-:Y:S04]  /*04a0*/  STG.E desc[UR12][R4.64+0x24], R19 ;  /* 0x0000241304007986 */ /* 0x020fe8000c10190c */
[----:B0-----:R-:W5:Y:S04]  /*04b0*/  LDG.E R9, desc[UR12][R2.64+0x28] ;  /* 0x0000280c02097981 */ /* 0x001f68000c1e1900 */
[----:B-----5:R0:W-:Y:S04]  /*04c0*/  STG.E desc[UR12][R4.64+0x28], R9 ;  /* 0x0000280904007986 */ /* 0x0201e8000c10190c */
[----:B-1----:R-:W5:Y:S04]  /*04d0*/  LDG.E R11, desc[UR12][R2.64+0x2c] ;  /* 0x00002c0c020b7981 */ /* 0x002f68000c1e1900 */
[----:B-----5:R-:W-:Y:S04]  /*04e0*/  STG.E desc[UR12][R4.64+0x2c], R11 ;  /* 0x00002c0b04007986 */ /* 0x020fe8000c10190c */
[----:B--2---:R-:W2:Y:S01]  /*04f0*/  LDG.E R13, desc[UR12][R2.64+0x30] ;  /* 0x0000300c020d7981 */ /* 0x004ea2000c1e1900 */
[----:B------:R-:W-:-:S05]  /*0500*/  VIADD R7, R7, 0x10 ;  /* 0x0000001007077836 */ /* 0x000fca0000000000 */
[----:B------:R-:W-:Y:S01]  /*0510*/  ISETP.GE.AND P1, PT, R7, -0xc, PT ;  /* 0xfffffff40700780c */ /* 0x000fe20003f26270 */
[----:B--2---:R-:W-:Y:S04]  /*0520*/  STG.E desc[UR12][R4.64+0x30], R13 ;  /* 0x0000300d04007986 */ /* 0x004fe8000c10190c */
[----:B---3--:R1:W2:Y:S01]  /*0530*/  LDG.E R15, desc[UR12][R2.64+0x34] ;  /* 0x0000340c020f7981 */ /* 0x0082a2000c1e1900 */
[----:B------:R-:W-:Y:S02]  /*0540*/  IADD3 R10, P2, PT, R2, 0x40, RZ ;  /* 0x00000040020a7810 */ /* 0x000fe40007f5e0ff */
[----:B------:R-:W-:-:S03]  /*0550*/  IADD3 R8, P3, PT, R4, 0x40, RZ ;  /* 0x0000004004087810 */ /* 0x000fc60007f7e0ff */
[----:B----4-:R-:W-:Y:S01]  /*0560*/  IMAD.X R17, RZ, RZ, R3, P2 ;  /* 0x000000ffff117224 */ /* 0x010fe200010e0603 */
[----:B0-----:R-:W-:Y:S01]  /*0570*/  IADD3.X R9, PT, PT, RZ, R5, RZ, P3, !PT ;  /* 0x00000005ff097210 */ /* 0x001fe20001ffe4ff */
[----:B-1----:R-:W-:Y:S02]  /*0580*/  IMAD.MOV.U32 R2, RZ, RZ, R10 ;  /* 0x000000ffff027224 */ /* 0x002fe400078e000a */
[----:B------:R-:W-:Y:S01]  /*0590*/  IMAD.MOV.U32 R3, RZ, RZ, R17 ;  /* 0x000000ffff037224 */ /* 0x000fe200078e0011 */
[----:B--2---:R0:W-:Y:S02]  /*05a0*/  STG.E desc[UR12][R4.64+0x34], R15 ;  /* 0x0000340f04007986 */ /* 0x0041e4000c10190c */
[----:B0-----:R-:W-:Y:S02]  /*05b0*/  IMAD.MOV.U32 R4, RZ, RZ, R8 ;  /* 0x000000ffff047224 */ /* 0x001fe400078e0008 */
[----:B------:R-:W-:Y:S01]  /*05c0*/  IMAD.MOV.U32 R5, RZ, RZ, R9 ;  /* 0x000000ffff057224 */ /* 0x000fe200078e0009 */
[----:B------:R-:W-:Y:S06]  /*05d0*/  @!P1 BRA `(.L_x_13) ;  /* 0xfffffffc00549947 */ /* 0x000fec000383ffff */
.L_x_12:
[----:B------:R-:W-:-:S05]  /*05e0*/  IMAD.MOV R8, RZ, RZ, -R7 ;  /* 0x000000ffff087224 */ /* 0x000fca00078e0a07 */
[----:B------:R-:W-:-:S13]  /*05f0*/  ISETP.GT.AND P1, PT, R8, 0x4, PT ;  /* 0x000000040800780c */ /* 0x000fda0003f24270 */
[----:B------:R-:W-:Y:S05]  /*0600*/  @!P1 BRA `(.L_x_14) ;  /* 0x0000000000689947 */ /* 0x000fea0003800000 */
[----:B------:R-:W2:Y:S04]  /*0610*/  LDG.E R9, desc[UR12][R2.64+-0x8] ;  /* 0xfffff80c02097981 */ /* 0x000ea8000c1e1900 */
[----:B--2---:R0:W-:Y:S04]  /*0620*/  STG.E desc[UR12][R4.64+-0x8], R9 ;  /* 0xfffff80904007986 */ /* 0x0041e8000c10190c */
[----:B------:R-:W2:Y:S04]  /*0630*/  LDG.E R11, desc[UR12][R2.64+-0x4] ;  /* 0xfffffc0c020b7981 */ /* 0x000ea8000c1e1900 */
[----:B--2---:R1:W-:Y:S04]  /*0640*/  STG.E desc[UR12][R4.64+-0x4], R11 ;  /* 0xfffffc0b04007986 */ /* 0x0043e8000c10190c */
[----:B------:R-:W2:Y:S04]  /*0650*/  LDG.E R13, desc[UR12][R2.64] ;  /* 0x0000000c020d7981 */ /* 0x000ea8000c1e1900 */
[----:B--2---:R-:W-:Y:S04]  /*0660*/  STG.E desc[UR12][R4.64], R13 ;  /* 0x0000000d04007986 */ /* 0x004fe8000c10190c */
[----:B------:R-:W2:Y:S04]  /*0670*/  LDG.E R15, desc[UR12][R2.64+0x4] ;  /* 0x0000040c020f7981 */ /* 0x000ea8000c1e1900 */
[----:B--2---:R2:W-:Y:S04]  /*0680*/  STG.E desc[UR12][R4.64+0x4], R15 ;  /* 0x0000040f04007986 */ /* 0x0045e8000c10190c */
[----:B------:R-:W3:Y:S04]  /*0690*/  LDG.E R17, desc[UR12][R2.64+0x8] ;  /* 0x0000080c02117981 */ /* 0x000ee8000c1e1900 */
[----:B---3--:R-:W-:Y:S04]  /*06a0*/  STG.E desc[UR12][R4.64+0x8], R17 ;  /* 0x0000081104007986 */ /* 0x008fe8000c10190c */
[----:B------:R-:W3:Y:S04]  /*06b0*/  LDG.E R19, desc[UR12][R2.64+0xc] ;  /* 0x00000c0c02137981 */ /* 0x000ee8000c1e1900 */
[----:B---3--:R-:W-:Y:S04]  /*06c0*/  STG.E desc[UR12][R4.64+0xc], R19 ;  /* 0x00000c1304007986 */ /* 0x008fe8000c10190c */
[----:B0-----:R-:W3:Y:S01]  /*06d0*/  LDG.E R9, desc[UR12][R2.64+0x10] ;  /* 0x0000100c02097981 */ /* 0x001ee2000c1e1900 */
[----:B------:R-:W-:-:S02]  /*06e0*/  IADD3 R8, P2, PT, R4, 0x20, RZ ;  /* 0x0000002004087810 */ /* 0x000fc40007f5e0ff */
[----:B------:R-:W-:Y:S01]  /*06f0*/  IADD3 R10, P1, PT, R2, 0x20, RZ ;  /* 0x00000020020a7810 */ /* 0x000fe20007f3e0ff */
[----:B---3--:R-:W-:Y:S04]  /*0700*/  STG.E desc[UR12][R4.64+0x10], R9 ;  /* 0x0000100904007986 */ /* 0x008fe8000c10190c */
[----:B-1----:R0:W3:Y:S01]  /*0710*/  LDG.E R11, desc[UR12][R2.64+0x14] ;  /* 0x0000140c020b7981 */ /* 0x0020e2000c1e1900 */
[----:B--2---:R-:W-:Y:S01]  /*0720*/  IADD3.X R15, PT, PT, RZ, R3, RZ, P1, !PT ;  /* 0x00000003ff0f7210 */ /* 0x004fe20000ffe4ff */
[----:B------:R-:W-:Y:S01]  /*0730*/  IMAD.X R13, RZ, RZ, R5, P2 ;  /* 0x000000ffff0d7224 */ /* 0x000fe200010e0605 */
[----:B------:R-:W-:Y:S01]  /*0740*/  PLOP3.LUT P0, PT, PT, PT, PT, 0x8, 0x80 ;  /* 0x000000000080781c */ /* 0x000fe20003f0e170 */
[----:B------:R-:W-:Y:S02]  /*0750*/  VIADD R7, R7, 0x8 ;  /* 0x0000000807077836 */ /* 0x000fe40000000000 */
[----:B0-----:R-:W-:-:S02]  /*0760*/  IMAD.MOV.U32 R2, RZ, RZ, R10 ;  /* 0x000000ffff027224 */ /* 0x001fc400078e000a */
[----:B------:R-:W-:Y:S01]  /*0770*/  IMAD.MOV.U32 R3, RZ, RZ, R15 ;  /* 0x000000ffff037224 */ /* 0x000fe200078e000f */
[----:B---3--:R0:W-:Y:S02]  /*0780*/  STG.E desc[UR12][R4.64+0x14], R11 ;  /* 0x0000140b04007986 */ /* 0x0081e4000c10190c */
[----:B0-----:R-:W-:Y:S01]  /*0790*/  IMAD.MOV.U32 R4, RZ, RZ, R8 ;  /* 0x000000ffff047224 */ /* 0x001fe200078e0008 */
[----:B------:R-:W-:-:S07]  /*07a0*/  MOV R5, R13 ;  /* 0x0000000d00057202 */ /* 0x000fce0000000f00 */
.L_x_14:
[----:B------:R-:W-:-:S13]  /*07b0*/  ISETP.NE.OR P0, PT, R7, RZ, P0 ;  /* 0x000000ff0700720c */ /* 0x000fda0000705670 */
[----:B------:R-:W-:Y:S05]  /*07c0*/  @!P0 BRA `(.L_x_15) ;  /* 0x00000000004c8947 */ /* 0x000fea0003800000 */
.L_x_11:
[----:B------:R-:W2:Y:S04]  /*07d0*/  LDG.E R9, desc[UR12][R2.64+-0x8] ;  /* 0xfffff80c02097981 */ /* 0x000ea8000c1e1900 */
[----:B--2---:R0:W-:Y:S04]  /*07e0*/  STG.E desc[UR12][R4.64+-0x8], R9 ;  /* 0xfffff80904007986 */ /* 0x0041e8000c10190c */
[----:B------:R-:W2:Y:S04]  /*07f0*/  LDG.E R11, desc[UR12][R2.64+-0x4] ;  /* 0xfffffc0c020b7981 */ /* 0x000ea8000c1e1900 */
[----:B--2---:R-:W-:Y:S04]  /*0800*/  STG.E desc[UR12][R4.64+-0x4], R11 ;  /* 0xfffffc0b04007986 */ /* 0x004fe8000c10190c */
[----:B------:R-:W2:Y:S01]  /*0810*/  LDG.E R13, desc[UR12][R2.64] ;  /* 0x0000000c020d7981 */ /* 0x000ea2000c1e1900 */
[----:B------:R-:W-:-:S05]  /*0820*/  VIADD R7, R7, 0x4 ;  /* 0x0000000407077836 */ /* 0x000fca0000000000 */
[----:B------:R-:W-:Y:S01]  /*0830*/  ISETP.NE.AND P0, PT, R7, RZ, PT ;  /* 0x000000ff0700720c */ /* 0x000fe20003f05270 */
[----:B--2---:R-:W-:Y:S04]  /*0840*/  STG.E desc[UR12][R4.64], R13 ;  /* 0x0000000d04007986 */ /* 0x004fe8000c10190c */
[----:B------:R1:W2:Y:S01]  /*0850*/  LDG.E R15, desc[UR12][R2.64+0x4] ;  /* 0x0000040c020f7981 */ /* 0x0002a2000c1e1900 */
[----:B------:R-:W-:Y:S02]  /*0860*/  IADD3 R10, P1, PT, R2, 0x10, RZ ;  /* 0x00000010020a7810 */ /* 0x000fe40007f3e0ff */
[----:B------:R-:W-:-:S03]  /*0870*/  IADD3 R8, P2, PT, R4, 0x10, RZ ;  /* 0x0000001004087810 */ /* 0x000fc60007f5e0ff */
[----:B------:R-:W-:Y:S02]  /*0880*/  IMAD.X R17, RZ, RZ, R3, P1 ;  /* 0x000000ffff117224 */ /* 0x000fe400008e0603 */
[----:B0-----:R-:W-:Y:S02]  /*0890*/  IMAD.X R9, RZ, RZ, R5, P2 ;  /* 0x000000ffff097224 */ /* 0x001fe400010e0605 */
[----:B-1----:R-:W-:Y:S02]  /*08a0*/  IMAD.MOV.U32 R2, RZ, RZ, R10 ;  /* 0x000000ffff027224 */ /* 0x002fe400078e000a */
[----:B------:R-:W-:Y:S01]  /*08b0*/  IMAD.MOV.U32 R3, RZ, RZ, R17 ;  /* 0x000000ffff037224 */ /* 0x000fe200078e0011 */
[----:B--2---:R0:W-:Y:S02]  /*08c0*/  STG.E desc[UR12][R4.64+0x4], R15 ;  /* 0x0000040f04007986 */ /* 0x0041e4000c10190c */
[----:B0-----:R-:W-:Y:S01]  /*08d0*/  MOV R4, R8 ;  /* 0x0000000800047202 */ /* 0x001fe20000000f00 */
[----:B------:R-:W-:Y:S01]  /*08e0*/  IMAD.MOV.U32 R5, RZ, RZ, R9 ;  /* 0x000000ffff057224 */ /* 0x000fe200078e0009 */
[----:B------:R-:W-:Y:S06]  /*08f0*/  @P0 BRA `(.L_x_11) ;  /* 0xfffffffc00b40947 */ /* 0x000fec000383ffff */
.L_x_15:
[----:B------:R-:W-:-:S07]  /*0900*/  IMAD.MOV.U32 R7, RZ, RZ, RZ ;  /* 0x000000ffff077224 */ /* 0x000fce00078e00ff */
.L_x_10:
[----:B------:R-:W-:-:S04]  /*0910*/  LOP3.LUT R0, R0, 0x1, RZ, 0xc0, !PT ;  /* 0x0000000100007812 */ /* 0x000fc800078ec0ff */
[----:B------:R-:W-:-:S13]  /*0920*/  ISETP.NE.U32.AND P0, PT, R0, 0x1, PT ;  /* 0x000000010000780c */ /* 0x000fda0003f05070 */
[----:B------:R-:W-:Y:S05]  /*0930*/  @P0 EXIT ;  /* 0x000000000000094d */ /* 0x000fea0003800000 */
[----:B------:R-:W0:Y:S01]  /*0940*/  LDCU.128 UR4, c[0x0][0x380] ;  /* 0x00007000ff0477ac */ /* 0x000e220008000c00 */
[C---:B------:R-:W-:Y:S01]  /*0950*/  IMAD.SHL.U32 R4, R6.reuse, 0x4, RZ ;  /* 0x0000000406047824 */ /* 0x040fe200078e00ff */
[----:B------:R-:W-:-:S04]  /*0960*/  SHF.L.U64.HI R6, R6, 0x2, R7 ;  /* 0x0000000206067819 */ /* 0x000fc80000010207 */
[----:B0-----:R-:W-:-:S04]  /*0970*/  IADD3 R2, P0, PT, R4, UR6, RZ ;  /* 0x0000000604027c10 */ /* 0x001fc8000ff1e0ff */
[----:B------:R-:W-:-:S06]  /*0980*/  IADD3.X R3, PT, PT, R6, UR7, RZ, P0, !PT ;  /* 0x0000000706037c10 */ /* 0x000fcc00087fe4ff */
[----:B------:R-:W2:Y:S01]  /*0990*/  LDG.E R3, desc[UR12][R2.64] ;  /* 0x0000000c02037981 */ /* 0x000ea2000c1e1900 */
[----:B------:R-:W-:-:S04]  /*09a0*/  IADD3 R4, P0, PT, R4, UR4, RZ ;  /* 0x0000000404047c10 */ /* 0x000fc8000ff1e0ff */
[----:B------:R-:W-:-:S05]  /*09b0*/  IADD3.X R5, PT, PT, R6, UR5, RZ, P0, !PT ;  /* 0x0000000506057c10 */ /* 0x000fca00087fe4ff */
[----:B--2---:R-:W-:Y:S01]  /*09c0*/  STG.E desc[UR12][R4.64], R3 ;  /* 0x0000000304007986 */ /* 0x004fe2000c10190c */
[----:B------:R-:W-:Y:S05]  /*09d0*/  EXIT ;  /* 0x000000000000794d */ /* 0x000fea0003800000 */
.L_x_16:
        /* <DEDUP_REMOVED lines=10> */
.L_x_2295:


//--------------------- .text.print_tree          --------------------------
	.section	.text.print_tree,"ax",@progbits
	.align	128
        .global         print_tree
        .type           print_tree,@function
        .size           print_tree,(.L_x_2296 - print_tree)
        .other          print_tree,@"STO_CUDA_ENTRY STV_DEFAULT"
print_tree:
.text.print_tree:
        /* <DEDUP_REMOVED lines=16> */
.L_x_17:
[----:B------:R-:W-:Y:S05]  /*0100*/  EXIT ;  /* 0x000000000000794d */ /* 0x000fea0003800000 */
.L_x_18:
        /* <DEDUP_REMOVED lines=15> */
.L_x_2296:


//--------------------- .text.alpha_beta          --------------------------
	.section	.text.alpha_beta,"ax",@progbits
	.align	128
        .global         alpha_beta
        .type           alpha_beta,@function
        .size           alpha_beta,(.L_x_2293 - alpha_beta)
        .other          alpha_beta,@"STO_CUDA_ENTRY STV_DEFAULT"
alpha_beta:
.text.alpha_beta:
[----:B------:R-:W0:Y:S01]  /*0000*/  LDC R1, c[0x0][0x37c] ;  /* 0x0000df00ff017b82 */ /* 0x000e220000000800 */
[----:B------:R-:W1:Y:S07]  /*0010*/  S2R R3, SR_TID.X ;  /* 0x0000000000037919 */ /* 0x000e6e0000002100 */
[----:B------:R-:W1:Y:S01]  /*0020*/  S2UR UR6, SR_CTAID.X ;  /* 0x00000000000679c3 */ /* 0x000e620000002500 */
[----:B------:R-:W-:Y:S01]  /*0030*/  UMOV UR4, 0x400 ;  /* 0x0000040000047882 */ /* 0x000fe20000000000 */
[----:B------:R-:W2:Y:S01]  /*0040*/  LDCU.64 UR36, c[0x0][0x358] ;  /* 0x00006b00ff2477ac */ /* 0x000ea20008000a00 */
[----:B------:R-:W-:Y:S05]  /*0050*/  BSSY.RECONVERGENT B0, `(.L_x_19) ;  /* 0x0000095000007945 */ /* 0x000fea0003800200 */
[----:B------:R-:W1:Y:S08]  /*0060*/  LDC R30, c[0x0][0x360] ;  /* 0x0000d800ff1e7b82 */ /* 0x000e700000000800 */
[----:B------:R-:W3:Y:S01]  /*0070*/  S2UR UR5, SR_CgaCtaId ;  /* 0x00000000000579c3 */ /* 0x000ee20000008800 */
[----:B-1----:R-:W-:-:S05]  /*0080*/  IMAD R30, R30, UR6, R3 ;  /* 0x000000061e1e7c24 */ /* 0x002fca000f8e0203 */
[----:B------:R-:W-:Y:S01]  /*0090*/  ISETP.NE.AND P0, PT, R30, RZ, PT ;  /* 0x000000ff1e00720c */ /* 0x000fe20003f05270 */
[----:B---3--:R-:W-:-:S09]  /*00a0*/  ULEA UR4, UR5, UR4, 0x18 ;  /* 0x0000000405047291 */ /* 0x008fd2000f8ec0ff */
[----:B------:R-:W-:Y:S03]  /*00b0*/  STS [UR4], RZ ;  /* 0x000000ffff007988 */ /* 0x000fe60008000804 */
[----:B0-2---:R-:W-:Y:S05]  /*00c0*/  @P0 BRA `(.L_x_20) ;  /* 0x0000000800340947 */ /* 0x005fea0003800000 */
[----:B------:R-:W0:Y:S01]  /*00d0*/  LDCU.64 UR4, c[0x0][0x380] ;  /* 0x00007000ff0477ac */ /* 0x000e220008000a00 */
[----:B------:R-:W-:Y:S01]  /*00e0*/  IMAD.MOV.U32 R0, RZ, RZ, RZ ;  /* 0x000000ffff007224 */ /* 0x000fe200078e00ff */
[----:B------:R-:W-:Y:S01]  /*00f0*/  CS2R R4, SRZ ;  /* 0x0000000000047805 */ /* 0x000fe2000001ff00 */
[----:B0-----:R-:W-:-:S04]  /*0100*/  UISETP.NE.U32.AND UP0, UPT, UR4, URZ, UPT ;  /* 0x000000ff0400728c */ /* 0x001fc8000bf05070 */
[----:B------:R-:W-:-:S09]  /*0110*/  UISETP.NE.AND.EX UP0, UPT, UR5, URZ, UPT, UP0 ;  /* 0x000000ff0500728c */ /* 0x000fd2000bf05300 */
[----:B------:R-:W-:Y:S05]  /*0120*/  BRA.U !UP0, `(.L_x_21) ;  /* 0x0000000108407547 */ /* 0x000fea000b800000 */
[----:B------:R-:W0:Y:S02]  /*0130*/  LDC.64 R4, c[0x0][0x380] ;  /* 0x0000e000ff047b82 */ /* 0x000e240000000a00 */
[----:B0-----:R-:W2:Y:S01]  /*0140*/  LDG.E.64 R2, desc[UR36][R4.64+0x110] ;  /* 0x0001102404027981 */ /* 0x001ea2000c1e1b00 */
[----:B------:R-:W-:Y:S01]  /*0150*/  IMAD.MOV.U32 R0, RZ, RZ, 0x1 ;  /* 0x00000001ff007424 */ /* 0x000fe200078e00ff */
[----:B--2---:R-:W-:-:S04]  /*0160*/  ISETP.NE.U32.AND P0, PT, R2, RZ, PT ;  /* 0x000000ff0200720c */ /* 0x004fc80003f05070 */
[----:B------:R-:W-:-:S13]  /*0170*/  ISETP.NE.AND.EX P0, PT, R3, RZ, PT, P0 ;  /* 0x000000ff0300720c */ /* 0x000fda0003f05300 */
[----:B------:R-:W-:Y:S05]  /*0180*/  @!P0 BRA `(.L_x_21) ;  /* 0x0000000000288947 */ /* 0x000fea0003800000 */
[----:B------:R-:W-:Y:S01]  /*0190*/  BSSY.RECONVERGENT B1, `(.L_x_21) ;  /* 0x0000009000017945 */ /* 0x000fe20003800200 */
[----:B------:R-:W-:-:S07]  /*01a0*/  IMAD.MOV.U32 R0, RZ, RZ, 0x1 ;  /* 0x00000001ff007424 */ /* 0x000fce00078e00ff */
.L_x_22:
[----:B------:R-:W-:Y:S01]  /*01b0*/  IMAD.MOV.U32 R4, RZ, RZ, R2 ;  /* 0x000000ffff047224 */ /* 0x000fe200078e0002 */
[----:B------:R-:W-:-:S05]  /*01c0*/  MOV R5, R3 ;  /* 0x0000000300057202 */ /* 0x000fca0000000f00 */
[----:B------:R-:W2:Y:S01]  /*01d0*/  LD.E.64 R2, desc[UR36][R4.64+0x110] ;  /* 0x0001102404027980 */ /* 0x000ea2000c101b00 */
[----:B------:R-:W-:Y:S01]  /*01e0*/  VIADD R0, R0, 0x1 ;  /* 0x0000000100007836 */ /* 0x000fe20000000000 */
[----:B--2---:R-:W-:-:S04]  /*01f0*/  ISETP.NE.U32.AND P0, PT, R2, RZ, PT ;  /* 0x000000ff0200720c */ /* 0x004fc80003f05070 */
[----:B------:R-:W-:-:S13]  /*0200*/  ISETP.NE.AND.EX P0, PT, R3, RZ, PT, P0 ;  /* 0x000000ff0300720c */ /* 0x000fda0003f05300 */
[----:B------:R-:W-:Y:S05]  /*0210*/  @P0 BRA `(.L_x_22) ;  /* 0xfffffffc00e40947 */ /* 0x000fea000383ffff */
[----:B------:R-:W-:Y:S05]  /*0220*/  BSYNC.RECONVERGENT B1 ;  /* 0x0000000000017941 */ /* 0x000fea0003800200 */
.L_x_21:
[----:B------:R-:W0:Y:S01]  /*0230*/  LDC.64 R2, c[0x0][0x380] ;  /* 0x0000e000ff027b82 */ /* 0x000e220000000a00 */
[----:B------:R-:W-:Y:S01]  /*0240*/  ISETP.NE.AND P0, PT, R0, RZ, PT ;  /* 0x000000ff0000720c */ /* 0x000fe20003f05270 */
[----:B------:R-:W-:Y:S01]  /*0250*/  BSSY.RECONVERGENT B1, `(.L_x_23) ;  /* 0x0000047000017945 */ /* 0x000fe20003800200 */
[----:B------:R-:W-:-:S11]  /*0260*/  IMAD.MOV.U32 R10, RZ, RZ, RZ ;  /* 0x000000ffff0a7224 */ /* 0x000fd600078e00ff */
[----:B------:R-:W-:Y:S05]  /*0270*/  @!P0 BRA `(.L_x_24) ;  /* 0x0000000400108947 */ /* 0x000fea0003800000 */
.L_x_34:
[----:B0-----:R-:W2:Y:S01]  /*0280*/  LD.E R7, desc[UR36][R2.64+0x100] ;  /* 0x0001002402077980 */ /* 0x001ea2000c101900 */
[----:B------:R-:W0:Y:S01]  /*0290*/  LDCU UR4, c[0x0][0x388] ;  /* 0x00007100ff0477ac */ /* 0x000e220008000800 */
[--C-:B------:R-:W-:Y:S02]  /*02a0*/  IMAD.MOV.U32 R10, RZ, RZ, R0.reuse ;  /* 0x000000ffff0a7224 */ /* 0x100fe400078e0000 */
[----:B--2---:R-:W-:-:S05]  /*02b0*/  IMAD.IADD R7, R7, 0x1, R0 ;  /* 0x0000000107077824 */ /* 0x004fca00078e0200 */
[----:B0-----:R-:W-:-:S13]  /*02c0*/  ISETP.GE.AND P0, PT, R7, UR4, PT ;  /* 0x0000000407007c0c */ /* 0x001fda000bf06270 */
[----:B------:R-:W-:Y:S05]  /*02d0*/  @P0 BRA `(.L_x_24) ;  /* 0x0000000000f80947 */ /* 0x000fea0003800000 */
[----:B------:R-:W2:Y:S01]  /*02e0*/  LD.E.64 R10, desc[UR36][R2.64+0x110] ;  /* 0x00011024020a7980 */ /* 0x000ea2000c101b00 */
[----:B------:R-:W-:Y:S04]  /*02f0*/  BSSY.RECONVERGENT B2, `(.L_x_25) ;  /* 0x000000f000027945 */ /* 0x000fe80003800200 */
[----:B------:R-:W-:Y:S01]  /*0300*/  BSSY.RELIABLE B3, `(.L_x_26) ;  /* 0x000000c000037945 */ /* 0x000fe20003800100 */
[----:B--2---:R-:W-:Y:S01]  /*0310*/  ISETP.NE.U32.AND P0, PT, R10, RZ, PT ;  /* 0x000000ff0a00720c */ /* 0x004fe20003f05070 */
[----:B------:R-:W-:Y:S01]  /*0320*/  IMAD.MOV.U32 R13, RZ, RZ, R11 ;  /* 0x000000ffff0d7224 */ /* 0x000fe200078e000b */
[----:B------:R-:W-:Y:S02]  /*0330*/  MOV R12, R10 ;  /* 0x0000000a000c7202 */ /* 0x000fe40000000f00 */
[----:B------:R-:W-:-:S13]  /*0340*/  ISETP.NE.AND.EX P0, PT, R11, RZ, PT, P0 ;  /* 0x000000ff0b00720c */ /* 0x000fda0003f05300 */
[----:B------:R-:W-:Y:S05]  /*0350*/  @!P0 BRA `(.L_x_27) ;  /* 0x0000000000188947 */ /* 0x000fea0003800000 */
[----:B------:R-:W2:Y:S04]  /*0360*/  LD.E.64 R6, desc[UR36][R2.64+0x120] ;  /* 0x0001202402067980 */ /* 0x000ea8000c101b00 */
[----:B------:R-:W2:Y:S02]  /*0370*/  LD.E.64 R8, desc[UR36][R10.64+0x120] ;  /* 0x000120240a087980 */ /* 0x000ea4000c101b00 */
[----:B--2---:R-:W-:-:S04]  /*0380*/  ISETP.NE.U32.AND P1, PT, R6, R8, PT ;  /* 0x000000080600720c */ /* 0x004fc80003f25070 */
[----:B------:R-:W-:-:S13]  /*0390*/  ISETP.NE.AND.EX P1, PT, R7, R9, PT, P1 ;  /* 0x000000090700720c */ /* 0x000fda0003f25310 */
[----:B------:R-:W-:Y:S05]  /*03a0*/  @!P1 BREAK.RELIABLE B3 ;  /* 0x0000000000039942 */ /* 0x000fea0003800100 */
[----:B------:R-:W-:Y:S05]  /*03b0*/  @!P1 BRA `(.L_x_28) ;  /* 0x0000000000089947 */ /* 0x000fea0003800000 */
.L_x_27:
[----:B------:R-:W-:Y:S05]  /*03c0*/  BSYNC.RELIABLE B3 ;  /* 0x0000000000037941 */ /* 0x000fea0003800100 */
.L_x_26:
[----:B------:R0:W-:Y:S02]  /*03d0*/  ST.E.64 desc[UR36][R2.64+0x110], RZ ;  /* 0x000110ff02007985 */ /* 0x0001e4000c101b24 */
.L_x_28:
[----:B------:R-:W-:Y:S05]  /*03e0*/  BSYNC.RECONVERGENT B2 ;  /* 0x0000000000027941 */ /* 0x000fea0003800200 */
.L_x_25:
[----:B------:R-:W2:Y:S01]  /*03f0*/  LD.E.64 R8, desc[UR36][R2.64+0x108] ;  /* 0x0001082402087980 */ /* 0x000ea2000c101b00 */
[----:B------:R-:W-:Y:S01]  /*0400*/  VIADD R15, R0, 0xffffffff ;  /* 0xffffffff000f7836 */ /* 0x000fe20000000000 */
[----:B------:R-:W-:Y:S03]  /*0410*/  BSSY.RECONVERGENT B2, `(.L_x_29) ;  /* 0x0000022000027945 */ /* 0x000fe60003800200 */
[----:B------:R-:W-:Y:S01]  /*0420*/  IMAD.MOV.U32 R0, RZ, RZ, R15 ;  /* 0x000000ffff007224 */ /* 0x000fe200078e000f */
[----:B--2---:R-:W-:-:S04]  /*0430*/  ISETP.NE.U32.AND P1, PT, R8, RZ, PT ;  /* 0x000000ff0800720c */ /* 0x004fc80003f25070 */
[----:B------:R-:W-:-:S13]  /*0440*/  ISETP.NE.AND.EX P1, PT, R9, RZ, PT, P1 ;  /* 0x000000ff0900720c */ /* 0x000fda0003f25310 */
[----:B------:R-:W-:Y:S05]  /*0450*/  @!P1 BRA `(.L_x_30) ;  /* 0x0000000000749947 */ /* 0x000fea0003800000 */
[----:B------:R1:W-:Y:S04]  /*0460*/  @P0 ST.E.64 desc[UR36][R4.64+0x110], R8 ;  /* 0x0001100804000985 */ /* 0x0003e8000c101b24 */
[----:B------:R-:W2:Y:S01]  /*0470*/  LD.E.64 R16, desc[UR36][R8.64+0x110] ;  /* 0x0001102408107980 */ /* 0x000ea2000c101b00 */
[----:B------:R-:W-:Y:S01]  /*0480*/  BSSY.RECONVERGENT B3, `(.L_x_31) ;  /* 0x0000017000037945 */ /* 0x000fe20003800200 */
[----:B------:R-:W-:Y:S02]  /*0490*/  HFMA2 R0, -RZ, RZ, 0, 5.9604644775390625e-08 ;  /* 0x00000001ff007431 */ /* 0x000fe400000001ff */
[----:B------:R-:W-:Y:S01]  /*04a0*/  IMAD.MOV.U32 R12, RZ, RZ, R8 ;  /* 0x000000ffff0c7224 */ /* 0x000fe200078e0008 */
[----:B------:R-:W-:Y:S01]  /*04b0*/  MOV R13, R9 ;  /* 0x00000009000d7202 */ /* 0x000fe20000000f00 */
[----:B------:R-:W-:-:S02]  /*04c0*/  @P0 IMAD.MOV.U32 R12, RZ, RZ, R10 ;  /* 0x000000ffff0c0224 */ /* 0x000fc400078e000a */
[----:B------:R-:W-:Y:S02]  /*04d0*/  @P0 IMAD.MOV.U32 R13, RZ, RZ, R11 ;  /* 0x000000ffff0d0224 */ /* 0x000fe400078e000b */
[----:B------:R-:W-:Y:S02]  /*04e0*/  IMAD.MOV.U32 R6, RZ, RZ, R8 ;  /* 0x000000ffff067224 */ /* 0x000fe400078e0008 */
[----:B------:R-:W-:Y:S01]  /*04f0*/  IMAD.MOV.U32 R7, RZ, RZ, R9 ;  /* 0x000000ffff077224 */ /* 0x000fe200078e0009 */
[----:B--2---:R-:W-:-:S04]  /*0500*/  ISETP.NE.U32.AND P1, PT, R16, RZ, PT ;  /* 0x000000ff1000720c */ /* 0x004fc80003f25070 */
[----:B------:R-:W-:-:S13]  /*0510*/  ISETP.NE.AND.EX P1, PT, R17, RZ, PT, P1 ;  /* 0x000000ff1100720c */ /* 0x000fda0003f25310 */
[----:B-1----:R-:W-:Y:S05]  /*0520*/  @!P1 BRA `(.L_x_32) ;  /* 0x0000000000309947 */ /* 0x002fea0003800000 */
[----:B------:R-:W-:Y:S01]  /*0530*/  BSSY.RECONVERGENT B4, `(.L_x_32) ;  /* 0x000000b000047945 */ /* 0x000fe20003800200 */
[----:B------:R-:W-:Y:S02]  /*0540*/  IMAD.MOV.U32 R4, RZ, RZ, R16 ;  /* 0x000000ffff047224 */ /* 0x000fe400078e0010 */
[----:B------:R-:W-:Y:S02]  /*0550*/  IMAD.MOV.U32 R5, RZ, RZ, R17 ;  /* 0x000000ffff057224 */ /* 0x000fe400078e0011 */
[----:B------:R-:W-:-:S07]  /*0560*/  IMAD.MOV.U32 R0, RZ, RZ, 0x1 ;  /* 0x00000001ff007424 */ /* 0x000fce00078e00ff */
.L_x_33:
        /* <DEDUP_REMOVED lines=8> */
.L_x_32:
[----:B------:R-:W-:Y:S05]  /*05f0*/  BSYNC.RECONVERGENT B3 ;  /* 0x0000000000037941 */ /* 0x000fea0003800200 */
.L_x_31:
[----:B------:R-:W-:Y:S02]  /*0600*/  IMAD.IADD R0, R15, 0x1, R0 ;  /* 0x000000010f007824 */ /* 0x000fe400078e0200 */
[----:B------:R-:W-:Y:S02]  /*0610*/  IMAD.MOV.U32 R4, RZ, RZ, R6 ;  /* 0x000000ffff047224 */ /* 0x000fe400078e0006 */
[----:B------:R-:W-:-:S07]  /*0620*/  IMAD.MOV.U32 R5, RZ, RZ, R7 ;  /* 0x000000ffff057224 */ /* 0x000fce00078e0007 */
.L_x_30:
[----:B------:R-:W-:Y:S05]  /*0630*/  BSYNC.RECONVERGENT B2 ;  /* 0x0000000000027941 */ /* 0x000fea0003800200 */
.L_x_29:
[----:B------:R-:W-:Y:S01]  /*0640*/  ISETP.NE.AND P0, PT, R0, RZ, PT ;  /* 0x000000ff0000720c */ /* 0x000fe20003f05270 */
[----:B------:R-:W-:Y:S02]  /*0650*/  HFMA2 R6, -RZ, RZ, -4.39453125, 0.375 ;  /* 0xc4653600ff067431 */ /* 0x000fe400000001ff */
[----:B------:R-:W-:-:S05]  /*0660*/  IMAD.MOV.U32 R7, RZ, RZ, 0x3b9aca00 ;  /* 0x3b9aca00ff077424 */ /* 0x000fca00078e00ff */
[----:B------:R0:W-:Y:S02]  /*0670*/  ST.E.64 desc[UR36][R2.64+0x130], R6 ;  /* 0x0001300602007985 */ /* 0x0001e4000c101b24 */
[----:B0-----:R-:W-:Y:S02]  /*0680*/  IMAD.MOV.U32 R2, RZ, RZ, R12 ;  /* 0x000000ffff027224 */ /* 0x001fe400078e000c */
[----:B------:R-:W-:Y:S01]  /*0690*/  IMAD.MOV.U32 R3, RZ, RZ, R13 ;  /* 0x000000ffff037224 */ /* 0x000fe200078e000d */
[----:B------:R-:W-:Y:S06]  /*06a0*/  @P0 BRA `(.L_x_34) ;  /* 0xfffffff800f40947 */ /* 0x000fec000383ffff */
[----:B------:R-:W-:-:S07]  /*06b0*/  IMAD.MOV.U32 R10, RZ, RZ, RZ ;  /* 0x000000ffff0a7224 */ /* 0x000fce00078e00ff */
.L_x_24:
[----:B------:R-:W-:Y:S05]  /*06c0*/  BSYNC.RECONVERGENT B1 ;  /* 0x0000000000017941 */ /* 0x000fea0003800200 */
.L_x_23:
[----:B------:R-:W-:-:S13]  /*06d0*/  ISETP.NE.AND P0, PT, R10, RZ, PT ;  /* 0x000000ff0a00720c */ /* 0x000fda0003f05270 */
[----:B------:R-:W-:Y:S05]  /*06e0*/  @!P0 BRA `(.L_x_20) ;  /* 0x0000000000ac8947 */ /* 0x000fea0003800000 */
[----:B------:R-:W1:Y:S01]  /*06f0*/  S2R R5, SR_CgaCtaId ;  /* 0x0000000000057919 */ /* 0x000e620000008800 */
[----:B------:R-:W2:Y:S01]  /*0700*/  LDC.64 R8, c[0x0][0x390] ;  /* 0x0000e400ff087b82 */ /* 0x000ea20000000a00 */
[----:B------:R-:W-:Y:S01]  /*0710*/  MOV R0, 0x400 ;  /* 0x0000040000007802 */ /* 0x000fe20000000f00 */
[----:B0-----:R-:W-:Y:S01]  /*0720*/  IMAD.MOV.U32 R7, RZ, RZ, R3 ;  /* 0x000000ffff077224 */ /* 0x001fe200078e0003 */
[----:B------:R-:W-:Y:S01]  /*0730*/  MOV R6, R2 ;  /* 0x0000000200067202 */ /* 0x000fe20000000f00 */
[----:B------:R-:W-:Y:S01]  /*0740*/  IMAD.MOV.U32 R11, RZ, RZ, RZ ;  /* 0x000000ffff0b7224 */ /* 0x000fe200078e00ff */
[----:B-1----:R-:W-:-:S07]  /*0750*/  LEA R12, R5, R0, 0x18 ;  /* 0x00000000050c7211 */ /* 0x002fce00078ec0ff */
.L_x_41:
[----:B------:R-:W-:Y:S01]  /*0760*/  ISETP.NE.U32.AND P0, PT, R6, RZ, PT ;  /* 0x000000ff0600720c */ /* 0x000fe20003f05070 */
[----:B------:R-:W-:Y:S01]  /*0770*/  BSSY.RECONVERGENT B1, `(.L_x_35) ;  /* 0x0000017000017945 */ /* 0x000fe20003800200 */
[----:B------:R-:W-:Y:S02]  /*0780*/  IMAD.MOV.U32 R0, RZ, RZ, RZ ;  /* 0x000000ffff007224 */ /* 0x000fe400078e00ff */
[----:B------:R-:W-:Y:S01]  /*0790*/  ISETP.NE.AND.EX P0, PT, R7, RZ, PT, P0 ;  /* 0x000000ff0700720c */ /* 0x000fe20003f05300 */
[----:B------:R-:W-:-:S12]  /*07a0*/  IMAD.MOV.U32 R13, RZ, RZ, RZ ;  /* 0x000000ffff0d7224 */ /* 0x000fd800078e00ff */
[----:B------:R-:W-:Y:S05]  /*07b0*/  @!P0 BRA `(.L_x_36) ;  /* 0x0000000000488947 */ /* 0x000fea0003800000 */
[----:B------:R-:W3:Y:S01]  /*07c0*/  LD.E.64 R4, desc[UR36][R6.64+0x110] ;  /* 0x0001102406047980 */ /* 0x000ee2000c101b00 */
[----:B------:R-:W-:Y:S04]  /*07d0*/  BSSY.RECONVERGENT B2, `(.L_x_37) ;  /* 0x000000f000027945 */ /* 0x000fe80003800200 */
[----:B------:R-:W-:Y:S01]  /*07e0*/  BSSY.RELIABLE B3, `(.L_x_38) ;  /* 0x000000c000037945 */ /* 0x000fe20003800100 */
[----:B---3--:R-:W-:Y:S01]  /*07f0*/  ISETP.NE.U32.AND P0, PT, R4, RZ, PT ;  /* 0x000000ff0400720c */ /* 0x008fe20003f05070 */
[----:B------:R-:W-:Y:S01]  /*0800*/  IMAD.MOV.U32 R13, RZ, RZ, R5 ;  /* 0x000000ffff0d7224 */ /* 0x000fe200078e0005 */
[----:B------:R-:W-:Y:S02]  /*0810*/  MOV R0, R4 ;  /* 0x0000000400007202 */ /* 0x000fe40000000f00 */
[----:B------:R-:W-:-:S13]  /*0820*/  ISETP.NE.AND.EX P0, PT, R5, RZ, PT, P0 ;  /* 0x000000ff0500720c */ /* 0x000fda0003f05300 */
[----:B------:R-:W-:Y:S05]  /*0830*/  @!P0 BRA `(.L_x_39) ;  /* 0x0000000000188947 */ /* 0x000fea0003800000 */
[----:B------:R-:W3:Y:S04]  /*0840*/  LD.E.64 R4, desc[UR36][R4.64+0x120] ;  /* 0x0001202404047980 */ /* 0x000ee8000c101b00 */
[----:B------:R-:W3:Y:S02]  /*0850*/  LD.E.64 R2, desc[UR36][R6.64+0x120] ;  /* 0x0001202406027980 */ /* 0x000ee4000c101b00 */
[----:B---3--:R-:W-:-:S04]  /*0860*/  ISETP.NE.U32.AND P0, PT, R2, R4, PT ;  /* 0x000000040200720c */ /* 0x008fc80003f05070 */
[----:B------:R-:W-:-:S13]  /*0870*/  ISETP.NE.AND.EX P0, PT, R3, R5, PT, P0 ;  /* 0x000000050300720c */ /* 0x000fda0003f05300 */
[----:B------:R-:W-:Y:S05]  /*0880*/  @!P0 BREAK.RELIABLE B3 ;  /* 0x0000000000038942 */ /* 0x000fea0003800100 */
[----:B------:R-:W-:Y:S05]  /*0890*/  @!P0 BRA `(.L_x_40) ;  /* 0x0000000000088947 */ /* 0x000fea0003800000 */
.L_x_39:
[----:B------:R-:W-:Y:S05]  /*08a0*/  BSYNC.RELIABLE B3 ;  /* 0x0000000000037941 */ /* 0x000fea0003800100 */
.L_x_38:
[----:B------:R0:W-:Y:S02]  /*08b0*/  ST.E.64 desc[UR36][R6.64+0x110], RZ ;  /* 0x000110ff06007985 */ /* 0x0001e4000c101b24 */
.L_x_40:
[----:B------:R-:W-:Y:S05]  /*08c0*/  BSYNC.RECONVERGENT B2 ;  /* 0x0000000000027941 */ /* 0x000fea0003800200 */
.L_x_37:
[----:B------:R-:W-:-:S07]  /*08d0*/  VIADD R10, R10, 0xffffffff ;  /* 0xffffffff0a0a7836 */ /* 0x000fce0000000000 */
.L_x_36:
[----:B------:R-:W-:Y:S05]  /*08e0*/  BSYNC.RECONVERGENT B1 ;  /* 0x0000000000017941 */ /* 0x000fea0003800200 */
.L_x_35:
[----:B------:R-:W-:Y:S01]  /*08f0*/  IMAD.MOV.U32 R4, RZ, RZ, -0x3b9aca00 ;  /* 0xc4653600ff047424 */ /* 0x000fe200078e00ff */
[----:B------:R-:W-:Y:S01]  /*0900*/  ISETP.NE.AND P0, PT, R10, RZ, PT ;  /* 0x000000ff0a00720c */ /* 0x000fe20003f05270 */
[----:B------:R-:W-:Y:S02]  /*0910*/  IMAD.MOV.U32 R5, RZ, RZ, 0x3b9aca00 ;  /* 0x3b9aca00ff057424 */ /* 0x000fe400078e00ff */
[C---:B--2---:R-:W-:Y:S01]  /*0920*/  IMAD.WIDE R2, R11.reuse, 0x8, R8 ;  /* 0x000000080b027825 */ /* 0x044fe200078e0208 */
[----:B------:R-:W-:Y:S02]  /*0930*/  IADD3 R11, PT, PT, R11, 0x1, RZ ;  /* 0x000000010b0b7810 */ /* 0x000fe40007ffe0ff */
[----:B------:R-:W-:Y:S04]  /*0940*/  ST.E.64 desc[UR36][R6.64+0x130], R4 ;  /* 0x0001300406007985 */ /* 0x000fe8000c101b24 */
[----:B------:R-:W-:Y:S04]  /*0950*/  STS [R12], R11 ;  /* 0x0000000b0c007388 */ /* 0x000fe80000000800 */
[----:B------:R0:W-:Y:S02]  /*0960*/  STG.E.64 desc[UR36][R2.64], R6 ;  /* 0x0000000602007986 */ /* 0x0001e4000c101b24 */
[----:B0-----:R-:W-:-:S02]  /*0970*/  IMAD.MOV.U32 R6, RZ, RZ, R0 ;  /* 0x000000ffff067224 */ /* 0x001fc400078e0000 */
[----:B------:R-:W-:Y:S01]  /*0980*/  IMAD.MOV.U32 R7, RZ, RZ, R13 ;  /* 0x000000ffff077224 */ /* 0x000fe200078e000d */
[----:B------:R-:W-:Y:S06]  /*0990*/  @P0 BRA `(.L_x_41) ;  /* 0xfffffffc00700947 */ /* 0x000fec000383ffff */
.L_x_20:
[----:B------:R-:W-:Y:S05]  /*09a0*/  BSYNC.RECONVERGENT B0 ;  /* 0x0000000000007941 */ /* 0x000fea0003800200 */
.L_x_19:
[----:B------:R-:W-:Y:S05]  /*09b0*/  WARPSYNC.ALL ;  /* 0x0000000000007948 */ /* 0x000fea0003800000 */
[----:B------:R-:W1:Y:S08]  /*09c0*/  S2UR UR5, SR_CgaCtaId ;  /* 0x00000000000579c3 */ /* 0x000e700000008800 */
[----:B------:R-:W-:Y:S06]  /*09d0*/  BAR.SYNC.DEFER_BLOCKING 0x0 ;  /* 0x0000000000007b1d */ /* 0x000fec0000010000 */
[----:B------:R-:W-:-:S02]  /*09e0*/  UMOV UR4, 0x400 ;  /* 0x0000040000047882 */ /* 0x000fc40000000000 */
[----:B-1----:R-:W-:-:S09]  /*09f0*/  ULEA UR4, UR5, UR4, 0x18 ;  /* 0x0000000405047291 */ /* 0x002fd2000f8ec0ff */
[----:B0-----:R-:W0:Y:S02]  /*0a00*/  LDS R3, [UR4] ;  /* 0x00000004ff037984 */ /* 0x001e240008000800 */
[----:B0-----:R-:W-:-:S13]  /*0a10*/  ISETP.GE.AND P0, PT, R30, R3, PT ;  /* 0x000000031e00720c */ /* 0x001fda0003f06270 */
[----:B------:R-:W-:Y:S05]  /*0a20*/  @P0 BRA `(.L_x_42) ;  /* 0x0000006800d80947 */ /* 0x000fea0003800000 */
[----:B------:R-:W0:Y:S02]  /*0a30*/  LDC.64 R2, c[0x0][0x390] ;  /* 0x0000e400ff027b82 */ /* 0x000e240000000a00 */
[----:B0-----:R-:W-:-:S05]  /*0a40*/  IMAD.WIDE R2, R30, 0x8, R2 ;  /* 0x000000081e027825 */ /* 0x001fca00078e0202 */
[----:B------:R-:W2:Y:S01]  /*0a50*/  LDG.E.64 R18, desc[UR36][R2.64] ;  /* 0x0000002402127981 */ /* 0x000ea2000c1e1b00 */
[----:B------:R-:W-:Y:S01]  /*0a60*/  BSSY.RECONVERGENT B8, `(.L_x_43) ;  /* 0x0000665000087945 */ /* 0x000fe20003800200 */
[----:B------:R-:W-:Y:S01]  /*0a70*/  CS2R R28, SRZ ;  /* 0x00000000001c7805 */ /* 0x000fe2000001ff00 */
[----:B------:R-:W-:Y:S01]  /*0a80*/  IMAD.MOV.U32 R27, RZ, RZ, RZ ;  /* 0x000000ffff1b7224 */ /* 0x000fe200078e00ff */
[----:B------:R-:W-:Y:S02]  /*0a90*/  CS2R R22, SRZ ;  /* 0x0000000000167805 */ /* 0x000fe4000001ff00 */
[----:B--2---:R-:W-:-:S04]  /*0aa0*/  ISETP.NE.U32.AND P0, PT, R18, RZ, PT ;  /* 0x000000ff1200720c */ /* 0x004fc80003f05070 */
[----:B------:R-:W-:-:S13]  /*0ab0*/  ISETP.NE.AND.EX P0, PT, R19, RZ, PT, P0 ;  /* 0x000000ff1300720c */ /* 0x000fda0003f05300 */
[----:B------:R-:W-:Y:S05]  /*0ac0*/  @!P0 BRA `(.L_x_44) ;  /* 0x0000006400788947 */ /* 0x000fea0003800000 */
[----:B------:R-:W-:Y:S01]  /*0ad0*/  IMAD.MOV.U32 R26, RZ, RZ, R18 ;  /* 0x000000ffff1a7224 */ /* 0x000fe200078e0012 */
[----:B------:R-:W-:Y:S01]  /*0ae0*/  MOV R25, R19 ;  /* 0x0000001300197202 */ /* 0x000fe20000000f00 */
[----:B------:R-:W-:Y:S01]  /*0af0*/  IMAD.MOV.U32 R24, RZ, RZ, 0x1 ;  /* 0x00000001ff187424 */ /* 0x000fe200078e00ff */
[----:B------:R-:W-:Y:S01]  /*0b00*/  CS2R R28, SRZ ;  /* 0x00000000001c7805 */ /* 0x000fe2000001ff00 */
[----:B------:R-:W-:Y:S01]  /*0b10*/  IMAD.MOV.U32 R27, RZ, RZ, RZ ;  /* 0x000000ffff1b7224 */ /* 0x000fe200078e00ff */
[----:B------:R-:W-:-:S07]  /*0b20*/  CS2R R22, SRZ ;  /* 0x0000000000167805 */ /* 0x000fce000001ff00 */
.L_x_183:
[----:B0-----:R-:W-:Y:S01]  /*0b30*/  IMAD.MOV.U32 R16, RZ, RZ, R26 ;  /* 0x000000ffff107224 */ /* 0x001fe200078e001a */
[----:B------:R-:W-:Y:S01]  /*0b40*/  BSSY.RECONVERGENT B0, `(.L_x_45) ;  /* 0x0000019000007945 */ /* 0x000fe20003800200 */
[----:B------:R-:W-:Y:S02]  /*0b50*/  IMAD.MOV.U32 R17, RZ, RZ, R25 ;  /* 0x000000ffff117224 */ /* 0x000fe400078e0019 */
[----:B------:R-:W-:Y:S02]  /*0b60*/  HFMA2 R26, -RZ, RZ, 0, 0 ;  /* 0x00000000ff1a7431 */ /* 0x000fe400000001ff */
[----:B------:R-:W-:Y:S01]  /*0b70*/  IMAD.MOV.U32 R25, RZ, RZ, RZ ;  /* 0x000000ffff197224 */ /* 0x000fe200078e00ff */
[----:B------:R-:W-:-:S04]  /*0b80*/  ISETP.NE.U32.AND P0, PT, R16, RZ, PT ;  /* 0x000000ff1000720c */ /* 0x000fc80003f05070 */
[----:B------:R-:W-:-:S13]  /*0b90*/  ISETP.NE.AND.EX P0, PT, R17, RZ, PT, P0 ;  /* 0x000000ff1100720c */ /* 0x000fda0003f05300 */
[----:B------:R-:W-:Y:S05]  /*0ba0*/  @!P0 BRA `(.L_x_46) ;  /* 0x0000000000488947 */ /* 0x000fea0003800000 */
[----:B------:R-:W2:Y:S01]  /*0bb0*/  LD.E.64 R4, desc[UR36][R16.64+0x110] ;  /* 0x0001102410047980 */ /* 0x000ea2000c101b00 */
[----:B------:R-:W-:Y:S04]  /*0bc0*/  BSSY.RECONVERGENT B1, `(.L_x_47) ;  /* 0x000000f000017945 */ /* 0x000fe80003800200 */
[----:B------:R-:W-:Y:S01]  /*0bd0*/  BSSY.RELIABLE B2, `(.L_x_48) ;  /* 0x000000c000027945 */ /* 0x000fe20003800100 */
[----:B--2---:R-:W-:Y:S01]  /*0be0*/  ISETP.NE.U32.AND P0, PT, R4, RZ, PT ;  /* 0x000000ff0400720c */ /* 0x004fe20003f05070 */
[----:B------:R-:W-:Y:S02]  /*0bf0*/  IMAD.MOV.U32 R26, RZ, RZ, R4 ;  /* 0x000000ffff1a7224 */ /* 0x000fe400078e0004 */
[----:B------:R-:W-:Y:S01]  /*0c00*/  IMAD.MOV.U32 R25, RZ, RZ, R5 ;  /* 0x000000ffff197224 */ /* 0x000fe200078e0005 */
        /* <DEDUP_REMOVED lines=8> */
.L_x_49:
[----:B------:R-:W-:Y:S05]  /*0c90*/  BSYNC.RELIABLE B2 ;  /* 0x0000000000027941 */ /* 0x000fea0003800100 */
.L_x_48:
[----:B------:R0:W-:Y:S02]  /*0ca0*/  ST.E.64 desc[UR36][R16.64+0x110], RZ ;  /* 0x000110ff10007985 */ /* 0x0001e4000c101b24 */
.L_x_50:
[----:B------:R-:W-:Y:S05]  /*0cb0*/  BSYNC.RECONVERGENT B1 ;  /* 0x0000000000017941 */ /* 0x000fea0003800200 */
.L_x_47:
[----:B------:R-:W-:-:S07]  /*0cc0*/  VIADD R24, R24, 0xffffffff ;  /* 0xffffffff18187836 */ /* 0x000fce0000000000 */
.L_x_46:
[----:B------:R-:W-:Y:S05]  /*0cd0*/  BSYNC.RECONVERGENT B0 ;  /* 0x0000000000007941 */ /* 0x000fea0003800200 */
.L_x_45:
[----:B------:R-:W2:Y:S01]  /*0ce0*/  LD.E R0, desc[UR36][R16.64+0x130] ;  /* 0x0001302410007980 */ /* 0x000ea2000c101900 */
[----:B------:R-:W-:Y:S04]  /*0cf0*/  BSSY.RECONVERGENT B7, `(.L_x_51) ;  /* 0x0000639000077945 */ /* 0x000fe80003800200 */
[----:B------:R-:W-:Y:S01]  /*0d00*/  BSSY.RELIABLE B6, `(.L_x_52) ;  /* 0x0000007000067945 */ /* 0x000fe20003800100 */
[----:B--2---:R-:W-:-:S13]  /*0d10*/  ISETP.NE.AND P0, PT, R0, -0x3b9aca00, PT ;  /* 0xc46536000000780c */ /* 0x004fda0003f05270 */
[----:B------:R-:W-:Y:S05]  /*0d20*/  @P0 BRA `(.L_x_53) ;  /* 0x0000000000100947 */ /* 0x000fea0003800000 */
[----:B------:R-:W2:Y:S02]  /*0d30*/  LD.E R0, desc[UR36][R16.64+0x134] ;  /* 0x0001342410007980 */ /* 0x000ea4000c101900 */
[----:B--2---:R-:W-:-:S13]  /*0d40*/  ISETP.NE.AND P0, PT, R0, 0x3b9aca00, PT ;  /* 0x3b9aca000000780c */ /* 0x004fda0003f05270 */
[----:B------:R-:W-:Y:S05]  /*0d50*/  @!P0 BREAK.RELIABLE B6 ;  /* 0x0000000000068942 */ /* 0x000fea0003800100 */
[----:B------:R-:W-:Y:S05]  /*0d60*/  @!P0 BRA `(.L_x_54) ;  /* 0x0000000000388947 */ /* 0x000fea0003800000 */
.L_x_53:
[----:B------:R-:W-:Y:S05]  /*0d70*/  BSYNC.RELIABLE B6 ;  /* 0x0000000000067941 */ /* 0x000fea0003800100 */
.L_x_52:
[----:B------:R-:W-:Y:S01]  /*0d80*/  ISETP.NE.U32.AND P0, PT, R28, RZ, PT ;  /* 0x000000ff1c00720c */ /* 0x000fe20003f05070 */
[----:B------:R-:W-:Y:S01]  /*0d90*/  IMAD.MOV.U32 R2, RZ, RZ, R17 ;  /* 0x000000ffff027224 */ /* 0x000fe200078e0011 */
[----:B------:R-:W-:Y:S01]  /*0da0*/  MOV R0, R16 ;  /* 0x0000001000007202 */ /* 0x000fe20000000f00 */
[----:B------:R-:W-:Y:S01]  /*0db0*/  VIADD R29, R29, 0x1 ;  /* 0x000000011d1d7836 */ /* 0x000fe20000000000 */
[----:B------:R-:W-:-:S13]  /*0dc0*/  ISETP.NE.AND.EX P0, PT, R27, RZ, PT, P0 ;  /* 0x000000ff1b00720c */ /* 0x000fda0003f05300 */
[----:B------:R-:W-:Y:S01]  /*0dd0*/  @P0 IMAD.MOV.U32 R0, RZ, RZ, R28 ;  /* 0x000000ffff000224 */ /* 0x000fe200078e001c */
[----:B------:R1:W-:Y:S01]  /*0de0*/  @P0 ST.E.64 desc[UR36][R22.64+0x110], R16 ;  /* 0x0001101016000985 */ /* 0x0003e2000c101b24 */
[----:B------:R-:W-:-:S03]  /*0df0*/  @P0 IMAD.MOV.U32 R2, RZ, RZ, R27 ;  /* 0x000000ffff020224 */ /* 0x000fc600078e001b */
[----:B------:R-:W-:Y:S01]  /*0e00*/  MOV R28, R0 ;  /* 0x00000000001c7202 */ /* 0x000fe20000000f00 */
[----:B------:R-:W-:Y:S02]  /*0e10*/  IMAD.MOV.U32 R27, RZ, RZ, R2 ;  /* 0x000000ffff1b7224 */ /* 0x000fe400078e0002 */
[----:B-1----:R-:W-:Y:S02]  /*0e20*/  IMAD.MOV.U32 R22, RZ, RZ, R16 ;  /* 0x000000ffff167224 */ /* 0x002fe400078e0010 */
[----:B------:R-:W-:Y:S01]  /*0e30*/  IMAD.MOV.U32 R23, RZ, RZ, R17 ;  /* 0x000000ffff177224 */ /* 0x000fe200078e0011 */
[----:B------:R-:W-:Y:S06]  /*0e40*/  BRA `(.L_x_55) ;  /* 0x00000060008c7947 */ /* 0x000fec0003800000 */
.L_x_54:
[----:B------:R-:W2:Y:S02]  /*0e50*/  LD.E.64 R2, desc[UR36][R16.64+0x108] ;  /* 0x0001082410027980 */ /* 0x000ea4000c101b00 */
[----:B--2---:R-:W-:-:S04]  /*0e60*/  ISETP.NE.U32.AND P0, PT, R2, RZ, PT ;  /* 0x000000ff0200720c */ /* 0x004fc80003f05070 */
[----:B------:R-:W-:-:S13]  /*0e70*/  ISETP.NE.AND.EX P0, PT, R3, RZ, PT, P0 ;  /* 0x000000ff0300720c */ /* 0x000fda0003f05300 */
[----:B------:R-:W-:Y:S05]  /*0e80*/  @P0 BRA `(.L_x_56) ;  /* 0x0000006000080947 */ /* 0x000fea0003800000 */
[----:B------:R-:W-:Y:S01]  /*0e90*/  HFMA2 R0, -RZ, RZ, 0, 0 ;  /* 0x00000000ff007431 */ /* 0x000fe200000001ff */
[----:B------:R-:W-:Y:S01]  /*0ea0*/  BSSY.RECONVERGENT B0, `(.L_x_57) ;  /* 0x00000a2000007945 */ /* 0x000fe20003800200 */
[----:B------:R-:W-:-:S07]  /*0eb0*/  IMAD.MOV.U32 R5, RZ, RZ, RZ ;  /* 0x000000ffff057224 */ /* 0x000fce00078e00ff */
.L_x_83:
[----:B------:R-:W-:-:S05]  /*0ec0*/  IMAD.WIDE.U32 R2, R5, 0x4, R16 ;  /* 0x0000000405027825 */ /* 0x000fca00078e0010 */
[----:B------:R-:W2:Y:S01]  /*0ed0*/  LD.E R4, desc[UR36][R2.64] ;  /* 0x0000002402047980 */ /* 0x000ea2000c101900 */
[----:B------:R-:W-:Y:S01]  /*0ee0*/  VIADD R5, R5, 0x8 ;  /* 0x0000000805057836 */ /* 0x000fe20000000000 */
[----:B------:R-:W-:Y:S04]  /*0ef0*/  BSSY.RECONVERGENT B1, `(.L_x_58) ;  /* 0x000000f000017945 */ /* 0x000fe80003800200 */
[----:B------:R-:W-:Y:S02]  /*0f00*/  ISETP.NE.AND P0, PT, R5, 0x40, PT ;  /* 0x000000400500780c */ /* 0x000fe40003f05270 */
[----:B--2---:R-:W-:-:S13]  /*0f10*/  ISETP.NE.AND P1, PT, R4, 0xb, PT ;  /* 0x0000000b0400780c */ /* 0x004fda0003f25270 */
[----:B------:R-:W-:Y:S05]  /*0f20*/  @!P1 BRA `(.L_x_59) ;  /* 0x0000000000289947 */ /* 0x000fea0003800000 */
[----:B------:R-:W-:-:S13]  /*0f30*/  ISETP.NE.AND P1, PT, R4, 0x2, PT ;  /* 0x000000020400780c */ /* 0x000fda0003f25270 */
[----:B------:R-:W-:Y:S05]  /*0f40*/  @!P1 BRA `(.L_x_60) ;  /* 0x0000000000189947 */ /* 0x000fea0003800000 */
[----:B------:R-:W-:-:S13]  /*0f50*/  ISETP.NE.AND P1, PT, R4, 0x1, PT ;  /* 0x000000010400780c */ /* 0x000fda0003f25270 */
[----:B------:R-:W-:Y:S01]  /*0f60*/  @P1 VIADD R7, R0, 0xfffffffb ;  /* 0xfffffffb00071836 */ /* 0x000fe20000000000 */
[----:B------:R-:W-:Y:S01]  /*0f70*/  @P1 ISETP.NE.AND P2, PT, R4, 0x16, PT ;  /* 0x000000160400180c */ /* 0x000fe20003f45270 */
[----:B------:R-:W-:-:S03]  /*0f80*/  @!P1 VIADD R4, R0, 0x3 ;  /* 0x0000000300049836 */ /* 0x000fc60000000000 */
[----:B------:R-:W-:Y:S01]  /*0f90*/  @P1 SEL R4, R7, R0, !P2 ;  /* 0x0000000007041207 */ /* 0x000fe20005000000 */
[----:B------:R-:W-:Y:S08]  /*0fa0*/  BRA `(.L_x_61) ;  /* 0x00000000000c7947 */ /* 0x000ff00003800000 */
.L_x_60:
[----:B------:R-:W-:Y:S01]  /*0fb0*/  VIADD R4, R0, 0xfffffffd ;  /* 0xfffffffd00047836 */ /* 0x000fe20000000000 */
[----:B------:R-:W-:Y:S06]  /*0fc0*/  BRA `(.L_x_61) ;  /* 0x0000000000047947 */ /* 0x000fec0003800000 */
.L_x_59:
[----:B------:R-:W-:-:S07]  /*0fd0*/  IADD3 R4, PT, PT, R0, 0x5, RZ ;  /* 0x0000000500047810 */ /* 0x000fce0007ffe0ff */
.L_x_61:
[----:B------:R-:W-:Y:S05]  /*0fe0*/  BSYNC.RECONVERGENT B1 ;  /* 0x0000000000017941 */ /* 0x000fea0003800200 */
.L_x_58:
[----:B------:R-:W2:Y:S01]  /*0ff0*/  LD.E R9, desc[UR36][R2.64+0x4] ;  /* 0x0000042402097980 */ /* 0x000ea2000c101900 */
[----:B------:R-:W-:Y:S01]  /*1000*/  BSSY.RECONVERGENT B1, `(.L_x_62) ;  /* 0x0000012000017945 */ /* 0x000fe20003800200 */
[----:B--2---:R-:W-:-:S13]  /*1010*/  ISETP.NE.AND P1, PT, R9, 0x1, PT ;  /* 0x000000010900780c */ /* 0x004fda0003f25270 */
[----:B------:R-:W-:Y:S05]  /*1020*/  @!P1 BRA `(.L_x_63) ;  /* 0x0000000000389947 */ /* 0x000fea0003800000 */
[----:B------:R-:W-:-:S05]  /*1030*/  IMAD.MOV.U32 R0, RZ, RZ, -0x2 ;  /* 0xfffffffeff007424 */ /* 0x000fca00078e00ff */
[----:B------:R-:W-:-:S05]  /*1040*/  VIADDMNMX.U32 R0, R9, R0, 0xa, PT ;  /* 0x0000000a09007446 */ /* 0x000fca0003800000 */
[----:B------:R-:W-:-:S04]  /*1050*/  IMAD.SHL.U32 R0, R0, 0x4, RZ ;  /* 0x0000000400007824 */ /* 0x000fc800078e00ff */
[----:B------:R-:W1:Y:S02]  /*1060*/  LDC R6, c[0x2][R0] ;  /* 0x0080000000067b82 */ /* 0x000e640000000800 */
[----:B-1----:R-:W-:-:S04]  /*1070*/  SHF.R.S32.HI R7, RZ, 0x1f, R6 ;  /* 0x0000001fff077819 */ /* 0x002fc80000011406 */
.L_x_2121:
[----:B------:R-:W-:Y:S05]  /*1080*/  BRX R6 -0x1090                                                   (*"BRANCH_TARGETS .L_x_2122,.L_x_2123,.L_x_2131"*) ;  /* 0xffffffec06dc7949 */ /* 0x000fea000383ffff */
.L_x_2123:
[----:B------:R-:W-:Y:S01]  /*1090*/  VIADD R7, R4, 0xfffffffb ;  /* 0xfffffffb04077836 */ /* 0x000fe20000000000 */
[----:B------:R-:W-:-:S04]  /*10a0*/  ISETP.NE.AND P1, PT, R9, 0x16, PT ;  /* 0x000000160900780c */ /* 0x000fc80003f25270 */
[----:B------:R-:W-:Y:S01]  /*10b0*/  SEL R4, R7, R4, !P1 ;  /* 0x0000000407047207 */ /* 0x000fe20004800000 */
[----:B------:R-:W-:Y:S08]  /*10c0*/  BRA `(.L_x_64) ;  /* 0x0000000000147947 */ /* 0x000ff00003800000 */
.L_x_2122:
[----:B------:R-:W-:Y:S01]  /*10d0*/  VIADD R4, R4, 0xfffffffd ;  /* 0xfffffffd04047836 */ /* 0x000fe20000000000 */
[----:B------:R-:W-:Y:S06]  /*10e0*/  BRA `(.L_x_64) ;  /* 0x00000000000c7947 */ /* 0x000fec0003800000 */
.L_x_2131:
[----:B------:R-:W-:Y:S01]  /*10f0*/  IADD3 R4, PT, PT, R4, 0x5, RZ ;  /* 0x0000000504047810 */ /* 0x000fe20007ffe0ff */
[----:B------:R-:W-:Y:S06]  /*1100*/  BRA `(.L_x_64) ;  /* 0x0000000000047947 */ /* 0x000fec0003800000 */
.L_x_63:
[----:B------:R-:W-:-:S07]  /*1110*/  VIADD R4, R4, 0x3 ;  /* 0x0000000304047836 */ /* 0x000fce0000000000 */
.L_x_64:
[----:B------:R-:W-:Y:S05]  /*1120*/  BSYNC.RECONVERGENT B1 ;  /* 0x0000000000017941 */ /* 0x000fea0003800200 */
.L_x_62:
        /* <DEDUP_REMOVED lines=9> */
.L_x_2133:
[----:B------:R-:W-:Y:S05]  /*11c0*/  BRX R6 -0x11d0                                                   (*"BRANCH_TARGETS .L_x_2134,.L_x_2135,.L_x_2143"*) ;  /* 0xffffffec068c7949 */ /* 0x000fea000383ffff */
.L_x_2135:
[----:B------:R-:W-:Y:S01]  /*11d0*/  VIADD R7, R4, 0xfffffffb ;  /* 0xfffffffb04077836 */ /* 0x000fe20000000000 */
[----:B------:R-:W-:-:S04]  /*11e0*/  ISETP.NE.AND P1, PT, R8, 0x16, PT ;  /* 0x000000160800780c */ /* 0x000fc80003f25270 */
[----:B------:R-:W-:Y:S01]  /*11f0*/  SEL R4, R7, R4, !P1 ;  /* 0x0000000407047207 */ /* 0x000fe20004800000 */
[----:B------:R-:W-:Y:S08]  /*1200*/  BRA `(.L_x_67) ;  /* 0x0000000000147947 */ /* 0x000ff00003800000 */
.L_x_2134:
[----:B------:R-:W-:Y:S01]  /*1210*/  IADD3 R4, PT, PT, R4, -0x3, RZ ;  /* 0xfffffffd04047810 */ /* 0x000fe20007ffe0ff */
[----:B------:R-:W-:Y:S06]  /*1220*/  BRA `(.L_x_67) ;  /* 0x00000000000c7947 */ /* 0x000fec0003800000 */
.L_x_2143:
[----:B------:R-:W-:Y:S01]  /*1230*/  VIADD R4, R4, 0x5 ;  /* 0x0000000504047836 */ /* 0x000fe20000000000 */
[----:B------:R-:W-:Y:S06]  /*1240*/  BRA `(.L_x_67) ;  /* 0x0000000000047947 */ /* 0x000fec0003800000 */
.L_x_66:
[----:B------:R-:W-:-:S07]  /*1250*/  VIADD R4, R4, 0x3 ;  /* 0x0000000304047836 */ /* 0x000fce0000000000 */
.L_x_67:
[----:B------:R-:W-:Y:S05]  /*1260*/  BSYNC.RECONVERGENT B1 ;  /* 0x0000000000017941 */ /* 0x000fea0003800200 */
.L_x_65:
        /* <DEDUP_REMOVED lines=9> */
.L_x_2145:
[----:B------:R-:W-:Y:S05]  /*1300*/  BRX R6 -0x1310                                                   (*"BRANCH_TARGETS .L_x_2146,.L_x_2147,.L_x_2155"*) ;  /* 0xffffffec063c7949 */ /* 0x000fea000383ffff */
.L_x_2147:
[----:B------:R-:W-:Y:S02]  /*1310*/  ISETP.NE.AND P1, PT, R8, 0x16, PT ;  /* 0x000000160800780c */ /* 0x000fe40003f25270 */
[----:B------:R-:W-:-:S04]  /*1320*/  IADD3 R7, PT, PT, R4, -0x5, RZ ;  /* 0xfffffffb04077810 */ /* 0x000fc80007ffe0ff */
[----:B------:R-:W-:Y:S01]  /*1330*/  SEL R4, R7, R4, !P1 ;  /* 0x0000000407047207 */ /* 0x000fe20004800000 */
[----:B------:R-:W-:Y:S06]  /*1340*/  BRA `(.L_x_70) ;  /* 0x0000000000147947 */ /* 0x000fec0003800000 */
.L_x_2146:
[----:B------:R-:W-:Y:S01]  /*1350*/  VIADD R4, R4, 0xfffffffd ;  /* 0xfffffffd04047836 */ /* 0x000fe20000000000 */
[----:B------:R-:W-:Y:S06]  /*1360*/  BRA `(.L_x_70) ;  /* 0x00000000000c7947 */ /* 0x000fec0003800000 */
.L_x_2155:
[----:B------:R-:W-:Y:S01]  /*1370*/  VIADD R4, R4, 0x5 ;  /* 0x0000000504047836 */ /* 0x000fe20000000000 */
[----:B------:R-:W-:Y:S06]  /*1380*/  BRA `(.L_x_70) ;  /* 0x0000000000047947 */ /* 0x000fec0003800000 */
.L_x_69:
[----:B------:R-:W-:-:S07]  /*1390*/  VIADD R4, R4, 0x3 ;  /* 0x0000000304047836 */ /* 0x000fce0000000000 */
.L_x_70:
[----:B------:R-:W-:Y:S05]  /*13a0*/  BSYNC.RECONVERGENT B1 ;  /* 0x0000000000017941 */ /* 0x000fea0003800200 */
.L_x_68:
[----:B------:R-:W2:Y:S01]  /*13b0*/  LD.E R8, desc[UR36][R2.64+0x10] ;  /* 0x0000102402087980 */ /* 0x000ea2000c101900 */
[----:B------:R-:W-:Y:S01]  /*13c0*/  BSSY.RECONVERGENT B1, `(.L_x_71) ;  /* 0x0000012000017945 */ /* 0x000fe20003800200 */
[----:B--2---:R-:W-:-:S13]  /*13d0*/  ISETP.NE.AND P1, PT, R8, 0x1, PT ;  /* 0x000000010800780c */ /* 0x004fda0003f25270 */
[----:B------:R-:W-:Y:S05]  /*13e0*/  @!P1 BRA `(.L_x_72) ;  /* 0x0000000000389947 */ /* 0x000fea0003800000 */
[----:B------:R-:W-:-:S05]  /*13f0*/  IMAD.MOV.U32 R7, RZ, RZ, -0x2 ;  /* 0xfffffffeff077424 */ /* 0x000fca00078e00ff */
[----:B------:R-:W-:-:S04]  /*1400*/  VIADDMNMX.U32 R0, R8, R7, 0xa, PT ;  /* 0x0000000a08007446 */ /* 0x000fc80003800007 */
[----:B------:R-:W-:-:S04]  /*1410*/  SHF.L.U32 R0, R0, 0x2, RZ ;  /* 0x0000000200007819 */ /* 0x000fc800000006ff */
[----:B------:R-:W1:Y:S02]  /*1420*/  LDC R6, c[0x2][R0+0x84] ;  /* 0x0080210000067b82 */ /* 0x000e640000000800 */
[----:B-1----:R-:W-:-:S04]  /*1430*/  SHF.R.S32.HI R7, RZ, 0x1f, R6 ;  /* 0x0000001fff077819 */ /* 0x002fc80000011406 */
.L_x_2157:
[----:B------:R-:W-:Y:S05]  /*1440*/  BRX R6 -0x1450                                                   (*"BRANCH_TARGETS .L_x_2158,.L_x_2159,.L_x_2167"*) ;  /* 0xffffffe806ec7949 */ /* 0x000fea000383ffff */
.L_x_2159:
[----:B------:R-:W-:Y:S01]  /*1450*/  VIADD R7, R4, 0xfffffffb ;  /* 0xfffffffb04077836 */ /* 0x000fe20000000000 */
[----:B------:R-:W-:-:S04]  /*1460*/  ISETP.NE.AND P1, PT, R8, 0x16, PT ;  /* 0x000000160800780c */ /* 0x000fc80003f25270 */
[----:B------:R-:W-:Y:S01]  /*1470*/  SEL R4, R7, R4, !P1 ;  /* 0x0000000407047207 */ /* 0x000fe20004800000 */
[----:B------:R-:W-:Y:S08]  /*1480*/  BRA `(.L_x_73) ;  /* 0x0000000000147947 */ /* 0x000ff00003800000 */
.L_x_2158:
[----:B------:R-:W-:Y:S01]  /*1490*/  VIADD R4, R4, 0xfffffffd ;  /* 0xfffffffd04047836 */ /* 0x000fe20000000000 */
[----:B------:R-:W-:Y:S06]  /*14a0*/  BRA `(.L_x_73) ;  /* 0x00000000000c7947 */ /* 0x000fec0003800000 */
.L_x_2167:
[----:B------:R-:W-:Y:S01]  /*14b0*/  VIADD R4, R4, 0x5 ;  /* 0x0000000504047836 */ /* 0x000fe20000000000 */
[----:B------:R-:W-:Y:S06]  /*14c0*/  BRA `(.L_x_73) ;  /* 0x0000000000047947 */ /* 0x000fec0003800000 */
.L_x_72:
[----:B------:R-:W-:-:S07]  /*14d0*/  VIADD R4, R4, 0x3 ;  /* 0x0000000304047836 */ /* 0x000fce0000000000 */
.L_x_73:
[----:B------:R-:W-:Y:S05]  /*14e0*/  BSYNC.RECONVERGENT B1 ;  /* 0x0000000000017941 */ /* 0x000fea0003800200 */
.L_x_71:
[----:B------:R-:W2:Y:S01]  /*14f0*/  LD.E R8, desc[UR36][R2.64+0x14] ;  /* 0x0000142402087980 */ /* 0x000ea2000c101900 */
[----:B------:R-:W-:Y:S01]  /*1500*/  BSSY.RECONVERGENT B1, `(.L_x_74) ;  /* 0x0000012000017945 */ /* 0x000fe20003800200 */
[----:B--2---:R-:W-:-:S13]  /*1510*/  ISETP.NE.AND P1, PT, R8, 0x1, PT ;  /* 0x000000010800780c */ /* 0x004fda0003f25270 */
[----:B------:R-:W-:Y:S05]  /*1520*/  @!P1 BRA `(.L_x_75) ;  /* 0x0000000000389947 */ /* 0x000fea0003800000 */
[----:B------:R-:W-:-:S04]  /*1530*/  MOV R7, 0xfffffffe ;  /* 0xfffffffe00077802 */ /* 0x000fc80000000f00 */
[----:B------:R-:W-:-:S05]  /*1540*/  VIADDMNMX.U32 R0, R8, R7, 0xa, PT ;  /* 0x0000000a08007446 */ /* 0x000fca0003800007 */
[----:B------:R-:W-:-:S04]  /*1550*/  IMAD.SHL.U32 R0, R0, 0x4, RZ ;  /* 0x0000000400007824 */ /* 0x000fc800078e00ff */
[----:B------:R-:W1:Y:S02]  /*1560*/  LDC R6, c[0x2][R0+0xb0] ;  /* 0x00802c0000067b82 */ /* 0x000e640000000800 */
[----:B-1----:R-:W-:-:S04]  /*1570*/  SHF.R.S32.HI R7, RZ, 0x1f, R6 ;  /* 0x0000001fff077819 */ /* 0x002fc80000011406 */
.L_x_2169:
[----:B------:R-:W-:Y:S05]  /*1580*/  BRX R6 -0x1590                                                   (*"BRANCH_TARGETS .L_x_2170,.L_x_2171,.L_x_2179"*) ;  /* 0xffffffe8069c7949 */ /* 0x000fea000383ffff */
.L_x_2171:
[----:B------:R-:W-:Y:S01]  /*1590*/  VIADD R7, R4, 0xfffffffb ;  /* 0xfffffffb04077836 */ /* 0x000fe20000000000 */
[----:B------:R-:W-:-:S04]  /*15a0*/  ISETP.NE.AND P1, PT, R8, 0x16, PT ;  /* 0x000000160800780c */ /* 0x000fc80003f25270 */
[----:B------:R-:W-:Y:S01]  /*15b0*/  SEL R4, R7, R4, !P1 ;  /* 0x0000000407047207 */ /* 0x000fe20004800000 */
[----:B------:R-:W-:Y:S08]  /*15c0*/  BRA `(.L_x_76) ;  /* 0x0000000000147947 */ /* 0x000ff00003800000 */
.L_x_2170:
[----:B------:R-:W-:Y:S01]  /*15d0*/  VIADD R4, R4, 0xfffffffd ;  /* 0xfffffffd04047836 */ /* 0x000fe20000000000 */
[----:B------:R-:W-:Y:S06]  /*15e0*/  BRA `(.L_x_76) ;  /* 0x00000000000c7947 */ /* 0x000fec0003800000 */
.L_x_2179:
[----:B------:R-:W-:Y:S01]  /*15f0*/  VIADD R4, R4, 0x5 ;  /* 0x0000000504047836 */ /* 0x000fe20000000000 */
[----:B------:R-:W-:Y:S06]  /*1600*/  BRA `(.L_x_76) ;  /* 0x0000000000047947 */ /* 0x000fec0003800000 */
.L_x_75:
[----:B------:R-:W-:-:S07]  /*1610*/  IADD3 R4, PT, PT, R4, 0x3, RZ ;  /* 0x0000000304047810 */ /* 0x000fce0007ffe0ff */
.L_x_76:
[----:B------:R-:W-:Y:S05]  /*1620*/  BSYNC.RECONVERGENT B1 ;  /* 0x0000000000017941 */ /* 0x000fea0003800200 */
.L_x_74:
        /* <DEDUP_REMOVED lines=9> */
.L_x_2181:
[----:B------:R-:W-:Y:S05]  /*16c0*/  BRX R6 -0x16d0                                                   (*"BRANCH_TARGETS .L_x_2182,.L_x_2183,.L_x_2191"*) ;  /* 0xffffffe8064c7949 */ /* 0x000fea000383ffff */
.L_x_2183:
[----:B------:R-:W-:Y:S01]  /*16d0*/  VIADD R7, R4, 0xfffffffb ;  /* 0xfffffffb04077836 */ /* 0x000fe20000000000 */
[----:B------:R-:W-:-:S04]  /*16e0*/  ISETP.NE.AND P1, PT, R8, 0x16, PT ;  /* 0x000000160800780c */ /* 0x000fc80003f25270 */
[----:B------:R-:W-:Y:S01]  /*16f0*/  SEL R0, R7, R4, !P1 ;  /* 0x0000000407007207 */ /* 0x000fe20004800000 */
[----:B------:R-:W-:Y:S08]  /*1700*/  BRA `(.L_x_79) ;  /* 0x0000000000147947 */ /* 0x000ff00003800000 */
.L_x_2182:
[----:B------:R-:W-:Y:S01]  /*1710*/  VIADD R0, R4, 0xfffffffd ;  /* 0xfffffffd04007836 */ /* 0x000fe20000000000 */
[----:B------:R-:W-:Y:S06]  /*1720*/  BRA `(.L_x_79) ;  /* 0x00000000000c7947 */ /* 0x000fec0003800000 */
.L_x_2191:
[----:B------:R-:W-:Y:S01]  /*1730*/  IADD3 R0, PT, PT, R4, 0x5, RZ ;  /* 0x0000000504007810 */ /* 0x000fe20007ffe0ff */
[----:B------:R-:W-:Y:S06]  /*1740*/  BRA `(.L_x_79) ;  /* 0x0000000000047947 */ /* 0x000fec0003800000 */
.L_x_78:
[----:B------:R-:W-:-:S07]  /*1750*/  VIADD R0, R4, 0x3 ;  /* 0x0000000304007836 */ /* 0x000fce0000000000 */
.L_x_79:
[----:B------:R-:W-:Y:S05]  /*1760*/  BSYNC.RECONVERGENT B1 ;  /* 0x0000000000017941 */ /* 0x000fea0003800200 */
.L_x_77:
        /* <DEDUP_REMOVED lines=9> */
.L_x_2193:
[----:B------:R-:W-:Y:S05]  /*1800*/  BRX R2 -0x1810                                                   (*"BRANCH_TARGETS .L_x_2194,.L_x_2195,.L_x_2203"*) ;  /* 0xffffffe402fc7949 */ /* 0x000fea000383ffff */
.L_x_2195:
[----:B------:R-:W-:Y:S01]  /*1810*/  VIADD R3, R0, 0xfffffffb ;  /* 0xfffffffb00037836 */ /* 0x000fe20000000000 */
[----:B------:R-:W-:-:S04]  /*1820*/  ISETP.NE.AND P1, PT, R4, 0x16, PT ;  /* 0x000000160400780c */ /* 0x000fc80003f25270 */
[----:B------:R-:W-:Y:S01]  /*1830*/  SEL R0, R3, R0, !P1 ;  /* 0x0000000003007207 */ /* 0x000fe20004800000 */
[----:B------:R-:W-:Y:S08]  /*1840*/  BRA `(.L_x_82) ;  /* 0x0000000000147947 */ /* 0x000ff00003800000 */
.L_x_2194:
[----:B------:R-:W-:Y:S01]  /*1850*/  IADD3 R0, PT, PT, R0, -0x3, RZ ;  /* 0xfffffffd00007810 */ /* 0x000fe20007ffe0ff */
[----:B------:R-:W-:Y:S06]  /*1860*/  BRA `(.L_x_82) ;  /* 0x00000000000c7947 */ /* 0x000fec0003800000 */
.L_x_2203:
[----:B------:R-:W-:Y:S01]  /*1870*/  VIADD R0, R0, 0x5 ;  /* 0x0000000500007836 */ /* 0x000fe20000000000 */
[----:B------:R-:W-:Y:S06]  /*1880*/  BRA `(.L_x_82) ;  /* 0x0000000000047947 */ /* 0x000fec0003800000 */
.L_x_81:
[----:B------:R-:W-:-:S07]  /*1890*/  VIADD R0, R0, 0x3 ;  /* 0x0000000300007836 */ /* 0x000fce0000000000 */
.L_x_82:
[----:B------:R-:W-:Y:S05]  /*18a0*/  BSYNC.RECONVERGENT B1 ;  /* 0x0000000000017941 */ /* 0x000fea0003800200 */
.L_x_80:
[----:B------:R-:W-:Y:S05]  /*18b0*/  @P0 BRA `(.L_x_83) ;  /* 0xfffffff400800947 */ /* 0x000fea000383ffff */
[----:B------:R-:W-:Y:S05]  /*18c0*/  BSYNC.RECONVERGENT B0 ;  /* 0x0000000000007941 */ /* 0x000fea0003800200 */
.L_x_57:
[----:B------:R-:W1:Y:S01]  /*18d0*/  MUFU.RCP64H R5, 57 ;  /* 0x404c800000057908 */ /* 0x000e620000001800 */
[----:B------:R-:W-:Y:S02]  /*18e0*/  HFMA2 R4, -RZ, RZ, 0, 5.9604644775390625e-08 ;  /* 0x00000001ff047431 */ /* 0x000fe400000001ff */
[----:B------:R-:W-:Y:S01]  /*18f0*/  IMAD.MOV.U32 R8, RZ, RZ, 0x0 ;  /* 0x00000000ff087424 */ /* 0x000fe200078e00ff */
[----:B------:R-:W-:Y:S01]  /*1900*/  BSSY.RECONVERGENT B1, `(.L_x_84) ;  /* 0x0000016000017945 */ /* 0x000fe20003800200 */
[----:B------:R-:W-:-:S06]  /*1910*/  IMAD.MOV.U32 R9, RZ, RZ, 0x404c8000 ;  /* 0x404c8000ff097424 */ /* 0x000fcc00078e00ff */
[----:B-1----:R-:W-:-:S08]  /*1920*/  DFMA R2, R4, -R8, 1 ;  /* 0x3ff000000402742b */ /* 0x002fd00000000808 */
[----:B------:R-:W-:Y:S02]  /*1930*/  DFMA R6, R2, R2, R2 ;  /* 0x000000020206722b */ /* 0x000fe40000000002 */
[----:B------:R-:W1:Y:S06]  /*1940*/  I2F.F64 R2, R0 ;  /* 0x0000000000027312 */ /* 0x000e6c0000201c00 */
[----:B------:R-:W-:-:S08]  /*1950*/  DFMA R6, R4, R6, R4 ;  /* 0x000000060406722b */ /* 0x000fd00000000004 */
[----:B------:R-:W-:Y:S02]  /*1960*/  DFMA R4, R6, -R8, 1 ;  /* 0x3ff000000604742b */ /* 0x000fe40000000808 */
[----:B-1----:R-:W-:-:S06]  /*1970*/  DMUL R8, R2, 49.5 ;  /* 0x4048c00002087828 */ /* 0x002fcc0000000000 */
[----:B------:R-:W-:-:S04]  /*1980*/  DFMA R4, R6, R4, R6 ;  /* 0x000000040604722b */ /* 0x000fc80000000006 */
[----:B------:R-:W-:-:S04]  /*1990*/  FSETP.GEU.AND P1, PT, |R9|, 6.5827683646048100446e-37, PT ;  /* 0x036000000900780b */ /* 0x000fc80003f2e200 */
[----:B------:R-:W-:-:S08]  /*19a0*/  DMUL R36, R8, R4 ;  /* 0x0000000408247228 */ /* 0x000fd00000000000 */
[----:B------:R-:W-:-:S08]  /*19b0*/  DFMA R2, R36, -57, R8 ;  /* 0xc04c80002402782b */ /* 0x000fd00000000008 */
[----:B------:R-:W-:-:S10]  /*19c0*/  DFMA R36, R4, R2, R36 ;  /* 0x000000020424722b */ /* 0x000fd40000000024 */
[----:B------:R-:W-:-:S05]  /*19d0*/  FFMA R2, RZ, 3.1953125, R37 ;  /* 0x404c8000ff027823 */ /* 0x000fca0000000025 */
[----:B------:R-:W-:-:S13]  /*19e0*/  FSETP.GT.AND P0, PT, |R2|, 1.469367938527859385e-39, PT ;  /* 0x001000000200780b */ /* 0x000fda0003f04200 */
[----:B------:R-:W-:Y:S05]  /*19f0*/  @P0 BRA P1, `(.L_x_85) ;  /* 0x0000000000180947 */ /* 0x000fea0000800000 */
[----:B------:R-:W-:Y:S01]  /*1a00*/  IMAD.MOV.U32 R6, RZ, RZ, R8 ;  /* 0x000000ffff067224 */ /* 0x000fe200078e0008 */
[----:B------:R-:W-:Y:S01]  /*1a10*/  MOV R0, 0x1a60 ;  /* 0x00001a6000007802 */ /* 0x000fe20000000f00 */
[----:B------:R-:W-:Y:S02]  /*1a20*/  IMAD.MOV.U32 R7, RZ, RZ, R9 ;  /* 0x000000ffff077224 */ /* 0x000fe400078e0009 */
[----:B------:R-:W-:Y:S02]  /*1a30*/  IMAD.MOV.U32 R8, RZ, RZ, RZ ;  /* 0x000000ffff087224 */ /* 0x000fe400078e00ff */
[----:B------:R-:W-:-:S07]  /*1a40*/  IMAD.MOV.U32 R11, RZ, RZ, 0x404c8000 ;  /* 0x404c8000ff0b7424 */ /* 0x000fce00078e00ff */
[----:B0-----:R-:W-:Y:S05]  /*1a50*/  CALL.REL.NOINC `($__internal_0_$__cuda_sm20_div_rn_f64_full) ;  /* 0x000000c400ec7944 */ /* 0x001fea0003c00000 */
.L_x_85:
[----:B------:R-:W-:Y:S05]  /*1a60*/  BSYNC.RECONVERGENT B1 ;  /* 0x0000000000017941 */ /* 0x000fea0003800200 */
.L_x_84:
[----:B------:R-:W2:Y:S04]  /*1a70*/  LD.E R2, desc[UR36][R16.64] ;  /* 0x0000002410027980 */ /* 0x000ea8000c101900 */
[----:B------:R-:W3:Y:S04]  /*1a80*/  LD.E R0, desc[UR36][R16.64+0x4] ;  /* 0x0000042410007980 */ /* 0x000ee8000c101900 */
[----:B------:R-:W4:Y:S04]  /*1a90*/  LD.E R3, desc[UR36][R16.64+0x8] ;  /* 0x0000082410037980 */ /* 0x000f28000c101900 */
[----:B------:R-:W5:Y:S04]  /*1aa0*/  LD.E R7, desc[UR36][R16.64+0xc] ;  /* 0x00000c2410077980 */ /* 0x000f68000c101900 */
        /* <DEDUP_REMOVED lines=12> */
[----:B------:R-:W5:Y:S01]  /*1b70*/  LD.E R21, desc[UR36][R16.64+0x44] ;  /* 0x0000442410157980 */ /* 0x000f62000c101900 */
[----:B------:R-:W-:-:S03]  /*1b80*/  MOV R4, RZ ;  /* 0x000000ff00047202 */ /* 0x000fc60000000f00 */
[----:B------:R-:W5:Y:S04]  /*1b90*/  LD.E R31, desc[UR36][R16.64+0x4c] ;  /* 0x00004c24101f7980 */ /* 0x000f68000c101900 */
[----:B------:R-:W5:Y:S04]  /*1ba0*/  LD.E R33, desc[UR36][R16.64+0x80] ;  /* 0x0000802410217980 */ /* 0x000f68000c101900 */
[----:B------:R-:W5:Y:S01]  /*1bb0*/  LD.E R34, desc[UR36][R16.64+0xe4] ;  /* 0x0000e42410227980 */ /* 0x000f62000c101900 */
[----:B--2---:R-:W-:Y:S02]  /*1bc0*/  ISETP.NE.AND P3, PT, R2, 0x1, PT ;  /* 0x000000010200780c */ /* 0x004fe40003f65270 */
[----:B---3--:R-:W-:-:S11]  /*1bd0*/  ISETP.NE.AND P1, PT, R0, 0x1, PT ;  /* 0x000000010000780c */ /* 0x008fd60003f25270 */
[----:B------:R-:W-:Y:S02]  /*1be0*/  @P3 ISETP.NE.AND P0, PT, R2, 0x2, PT ;  /* 0x000000020200380c */ /* 0x000fe40003f05270 */
[----:B------:R-:W2:Y:S01]  /*1bf0*/  LD.E R2, desc[UR36][R16.64+0x40] ;  /* 0x0000402410027980 */ /* 0x000ea2000c101900 */
[----:B------:R-:W-:Y:S02]  /*1c00*/  ISETP.NE.AND P4, PT, R0, 0x2, P1 ;  /* 0x000000020000780c */ /* 0x000fe40000f85270 */
[----:B----4-:R-:W-:Y:S02]  /*1c10*/  ISETP.NE.AND P2, PT, R3, 0x1, PT ;  /* 0x000000010300780c */ /* 0x010fe40003f45270 */
[----:B------:R-:W-:Y:S02]  /*1c20*/  @P3 SEL R4, RZ, 0x1, P0 ;  /* 0x00000001ff043807 */ /* 0x000fe40000000000 */
[----:B-----5:R-:W-:Y:S02]  /*1c30*/  ISETP.NE.AND P6, PT, R7, 0x1, PT ;  /* 0x000000010700780c */ /* 0x020fe40003fc5270 */
[----:B------:R-:W-:Y:S01]  /*1c40*/  ISETP.NE.AND P0, PT, R3, 0x2, P2 ;  /* 0x000000020300780c */ /* 0x000fe20001705270 */
[----:B------:R-:W-:Y:S01]  /*1c50*/  @P1 VIADD R0, R4, 0x1 ;  /* 0x0000000104001836 */ /* 0x000fe20000000000 */
[----:B------:R-:W-:-:S02]  /*1c60*/  ISETP.NE.AND P5, PT, R7, 0x2, P6 ;  /* 0x000000020700780c */ /* 0x000fc400037a5270 */
[----:B------:R-:W3:Y:S01]  /*1c70*/  LD.E R7, desc[UR36][R16.64+0x48] ;  /* 0x0000482410077980 */ /* 0x000ee2000c101900 */
[----:B------:R-:W-:-:S04]  /*1c80*/  @P4 IMAD.MOV R0, RZ, RZ, R4 ;  /* 0x000000ffff004224 */ /* 0x000fc800078e0204 */
[----:B------:R-:W-:-:S04]  /*1c90*/  @P1 IMAD.MOV.U32 R4, RZ, RZ, R0 ;  /* 0x000000ffff041224 */ /* 0x000fc800078e0000 */
[C---:B------:R-:W-:Y:S01]  /*1ca0*/  @P2 VIADD R0, R4.reuse, 0x1 ;  /* 0x0000000104002836 */ /* 0x040fe20000000000 */
[----:B------:R-:W-:Y:S02]  /*1cb0*/  @P0 IADD3 R0, PT, PT, R4, RZ, RZ ;  /* 0x000000ff04000210 */ /* 0x000fe40007ffe0ff */
[----:B------:R-:W-:-:S03]  /*1cc0*/  ISETP.NE.AND P4, PT, R8, 0x1, PT ;  /* 0x000000010800780c */ /* 0x000fc60003f85270 */
[----:B------:R-:W-:Y:S01]  /*1cd0*/  @P2 IMAD.MOV.U32 R4, RZ, RZ, R0 ;  /* 0x000000ffff042224 */ /* 0x000fe200078e0000 */
[----:B------:R-:W-:-:S03]  /*1ce0*/  ISETP.NE.AND P0, PT, R8, 0x2, P4 ;  /* 0x000000020800780c */ /* 0x000fc60002705270 */
[----:B------:R-:W-:Y:S02]  /*1cf0*/  @P6 VIADD R0, R4, 0x1 ;  /* 0x0000000104006836 */ /* 0x000fe40000000000 */
[----:B------:R-:W-:Y:S01]  /*1d00*/  @P5 IMAD.MOV R0, RZ, RZ, R4 ;  /* 0x000000ffff005224 */ /* 0x000fe200078e0204 */
[----:B------:R-:W-:-:S03]  /*1d10*/  ISETP.NE.AND P5, PT, R15, 0x1, PT ;  /* 0x000000010f00780c */ /* 0x000fc60003fa5270 */
[----:B------:R-:W-:-:S05]  /*1d20*/  @P6 IMAD.MOV.U32 R4, RZ, RZ, R0 ;  /* 0x000000ffff046224 */ /* 0x000fca00078e0000 */
[----:B------:R-:W-:Y:S01]  /*1d30*/  @P4 IADD3 R0, PT, PT, R4, 0x1, RZ ;  /* 0x0000000104004810 */ /* 0x000fe20007ffe0ff */
[----:B------:R-:W-:Y:S01]  /*1d40*/  @P0 IMAD.MOV R0, RZ, RZ, R4 ;  /* 0x000000ffff000224 */ /* 0x000fe200078e0204 */
[----:B------:R-:W-:-:S03]  /*1d50*/  ISETP.NE.AND P0, PT, R15, 0x2, P5 ;  /* 0x000000020f00780c */ /* 0x000fc60002f05270 */
[----:B------:R-:W-:-:S04]  /*1d60*/  @P4 IMAD.MOV.U32 R4, RZ, RZ, R0 ;  /* 0x000000ffff044224 */ /* 0x000fc800078e0000 */
[----:B------:R-:W-:-:S06]  /*1d70*/  @P5 VIADD R8, R4, 0x1 ;  /* 0x0000000104085836 */ /* 0x000fcc0000000000 */
[----:B------:R-:W-:Y:S02]  /*1d80*/  @P0 IMAD.MOV R8, RZ, RZ, R4 ;  /* 0x000000ffff080224 */ /* 0x000fe400078e0204 */
[----:B------:R-:W-:Y:S02]  /*1d90*/  IMAD.MOV.U32 R3, RZ, RZ, RZ ;  /* 0x000000ffff037224 */ /* 0x000fe400078e00ff */
[----:B------:R-:W-:Y:S01]  /*1da0*/  @P5 IMAD.MOV.U32 R4, RZ, RZ, R8 ;  /* 0x000000ffff045224 */ /* 0x000fe200078e0008 */
[----:B------:R-:W-:Y:S01]  /*1db0*/  @!P3 MOV R3, 0x1 ;  /* 0x000000010003b802 */ /* 0x000fe20000000f00 */
[----:B------:R-:W-:Y:S01]  /*1dc0*/  IMAD.MOV.U32 R0, RZ, RZ, RZ ;  /* 0x000000ffff007224 */ /* 0x000fe200078e00ff */
[----:B------:R-:W4:Y:S01]  /*1dd0*/  LD.E R8, desc[UR36][R16.64+0x50] ;  /* 0x0000502410087980 */ /* 0x000f22000c101900 */
[----:B------:R-:W-:Y:S01]  /*1de0*/  @!P3 IMAD.MOV.U32 R0, RZ, RZ, 0x7 ;  /* 0x00000007ff00b424 */ /* 0x000fe200078e00ff */
[----:B------:R-:W-:-:S04]  /*1df0*/  ISETP.NE.AND P3, PT, R20, 0x1, PT ;  /* 0x000000011400780c */ /* 0x000fc80003f65270 */
[----:B------:R-:W-:Y:S01]  /*1e00*/  ISETP.NE.AND P0, PT, R20, 0x2, P3 ;  /* 0x000000021400780c */ /* 0x000fe20001f05270 */
[----:B------:R-:W-:Y:S01]  /*1e10*/  @!P1 VIADD R0, R0, 0x7 ;  /* 0x0000000700009836 */ /* 0x000fe20000000000 */
[----:B------:R-:W-:Y:S02]  /*1e20*/  @!P1 IADD3 R3, PT, PT, R3, 0x1, RZ ;  /* 0x0000000103039810 */ /* 0x000fe40007ffe0ff */
[----:B------:R-:W-:-:S05]  /*1e30*/  ISETP.NE.AND P1, PT, R32, 0x1, PT ;  /* 0x000000012000780c */ /* 0x000fca0003f25270 */
[----:B------:R-:W-:-:S04]  /*1e40*/  @P3 VIADD R15, R4, 0x1 ;  /* 0x00000001040f3836 */ /* 0x000fc80000000000 */
[----:B------:R-:W-:Y:S01]  /*1e50*/  @P0 IMAD.MOV R15, RZ, RZ, R4 ;  /* 0x000000ffff0f0224 */ /* 0x000fe200078e0204 */
[----:B------:R-:W-:Y:S02]  /*1e60*/  ISETP.NE.AND P0, PT, R32, 0x2, P1 ;  /* 0x000000022000780c */ /* 0x000fe40000f05270 */
[----:B------:R-:W5:Y:S01]  /*1e70*/  LD.E R32, desc[UR36][R16.64+0x54] ;  /* 0x0000542410207980 */ /* 0x000f62000c101900 */
[----:B------:R-:W-:-:S05]  /*1e80*/  @P3 IMAD.MOV.U32 R4, RZ, RZ, R15 ;  /* 0x000000ffff043224 */ /* 0x000fca00078e000f */
[----:B------:R-:W-:Y:S01]  /*1e90*/  @P1 IADD3 R15, PT, PT, R4, 0x1, RZ ;  /* 0x00000001040f1810 */ /* 0x000fe20007ffe0ff */
[----:B------:R-:W-:-:S04]  /*1ea0*/  @!P2 VIADD R3, R3, 0x1 ;  /* 0x000000010303a836 */ /* 0x000fc80000000000 */
[----:B------:R-:W-:Y:S01]  /*1eb0*/  @P0 IMAD.MOV R15, RZ, RZ, R4 ;  /* 0x000000ffff0f0224 */ /* 0x000fe200078e0204 */
[----:B------:R-:W-:Y:S01]  /*1ec0*/  ISETP.NE.AND P0, PT, R5, 0x1, PT ;  /* 0x000000010500780c */ /* 0x000fe20003f05270 */
[----:B------:R-:W-:Y:S01]  /*1ed0*/  @!P2 VIADD R0, R0, 0x7 ;  /* 0x000000070000a836 */ /* 0x000fe20000000000 */
[----:B------:R-:W-:-:S03]  /*1ee0*/  @!P6 IADD3 R3, PT, PT, R3, 0x1, RZ ;  /* 0x000000010303e810 */ /* 0x000fc60007ffe0ff */
[----:B------:R-:W-:Y:S01]  /*1ef0*/  @!P6 VIADD R0, R0, 0x7 ;  /* 0x000000070000e836 */ /* 0x000fe20000000000 */
[----:B------:R-:W-:Y:S01]  /*1f00*/  ISETP.NE.AND P6, PT, R5, 0x2, P0 ;  /* 0x000000020500780c */ /* 0x000fe200007c5270 */
[----:B------:R-:W-:-:S06]  /*1f10*/  @P1 IMAD.MOV.U32 R4, RZ, RZ, R15 ;  /* 0x000000ffff041224 */ /* 0x000fcc00078e000f */
[----:B------:R-:W-:Y:S01]  /*1f20*/  @P0 ISETP.NE.AND P2, PT, R5, 0x2, PT ;  /* 0x000000020500080c */ /* 0x000fe20003f45270 */
[----:B------:R-:W-:-:S03]  /*1f30*/  IMAD.MOV.U32 R5, RZ, RZ, RZ ;  /* 0x000000ffff057224 */ /* 0x000fc600078e00ff */
[----:B------:R-:W-:Y:S02]  /*1f40*/  @P0 SEL R5, RZ, 0x1, P2 ;  /* 0x00000001ff050807 */ /* 0x000fe40001000000 */
[----:B------:R-:W-:Y:S01]  /*1f50*/  ISETP.NE.AND P2, PT, R12, 0x1, PT ;  /* 0x000000010c00780c */ /* 0x000fe20003f45270 */
[----:B------:R-:W-:Y:S02]  /*1f60*/  @P0 VIADD R15, R4, 0x1 ;  /* 0x00000001040f0836 */ /* 0x000fe40000000000 */
[----:B------:R-:W-:Y:S01]  /*1f70*/  @P6 IMAD.MOV R15, RZ, RZ, R4 ;  /* 0x000000ffff0f6224 */ /* 0x000fe200078e0204 */
[----:B------:R-:W-:Y:S01]  /*1f80*/  ISETP.NE.AND P6, PT, R12, 0x2, P2 ;  /* 0x000000020c00780c */ /* 0x000fe200017c5270 */
[----:B------:R-:W-:Y:S01]  /*1f90*/  @!P4 VIADD R3, R3, 0x1 ;  /* 0x000000010303c836 */ /* 0x000fe20000000000 */
[----:B------:R-:W-:Y:S01]  /*1fa0*/  @!P4 IADD3 R0, PT, PT, R0, 0x7, RZ ;  /* 0x000000070000c810 */ /* 0x000fe20007ffe0ff */
[----:B------:R-:W-:Y:S01]  /*1fb0*/  @P0 IMAD.MOV.U32 R4, RZ, RZ, R15 ;  /* 0x000000ffff040224 */ /* 0x000fe200078e000f */
[----:B------:R-:W-:Y:S01]  /*1fc0*/  ISETP.NE.AND P4, PT, R14, 0x1, PT ;  /* 0x000000010e00780c */ /* 0x000fe20003f85270 */
[----:B------:R-:W5:Y:S04]  /*1fd0*/  LD.E R12, desc[UR36][R16.64+0x58] ;  /* 0x00005824100c7980 */ /* 0x000f68000c101900 */
[----:B------:R-:W-:Y:S01]  /*1fe0*/  @P2 IADD3 R20, PT, PT, R5, 0x1, RZ ;  /* 0x0000000105142810 */ /* 0x000fe20007ffe0ff */
[----:B------:R-:W-:-:S03]  /*1ff0*/  @P2 VIADD R15, R4, 0x1 ;  /* 0x00000001040f2836 */ /* 0x000fc60000000000 */
[----:B------:R-:W-:Y:S02]  /*2000*/  @P6 IMAD.MOV R20, RZ, RZ, R5 ;  /* 0x000000ffff146224 */ /* 0x000fe400078e0205 */
[----:B------:R-:W-:Y:S01]  /*2010*/  @P6 IMAD.MOV R15, RZ, RZ, R4 ;  /* 0x000000ffff0f6224 */ /* 0x000fe200078e0204 */
[----:B------:R-:W-:Y:S01]  /*2020*/  ISETP.NE.AND P6, PT, R14, 0x2, P4 ;  /* 0x000000020e00780c */ /* 0x000fe200027c5270 */
[----:B------:R-:W-:Y:S01]  /*2030*/  @P2 IMAD.MOV.U32 R5, RZ, RZ, R20 ;  /* 0x000000ffff052224 */ /* 0x000fe200078e0014 */
[----:B------:R-:W-:Y:S01]  /*2040*/  @!P5 IADD3 R0, PT, PT, R0, 0x7, RZ ;  /* 0x000000070000d810 */ /* 0x000fe20007ffe0ff */
[----:B------:R-:W-:Y:S01]  /*2050*/  @P2 IMAD.MOV.U32 R4, RZ, RZ, R15 ;  /* 0x000000ffff042224 */ /* 0x000fe200078e000f */
[----:B------:R-:W5:Y:S01]  /*2060*/  LD.E R20, desc[UR36][R16.64+0x5c] ;  /* 0x00005c2410147980 */ /* 0x000f62000c101900 */
[----:B------:R-:W-:Y:S01]  /*2070*/  @!P5 VIADD R3, R3, 0x1 ;  /* 0x000000010303d836 */ /* 0x000fe20000000000 */
[----:B------:R-:W-:Y:S01]  /*2080*/  ISETP.NE.AND P5, PT, R13, 0x1, PT ;  /* 0x000000010d00780c */ /* 0x000fe20003fa5270 */
[----:B------:R-:W-:-:S02]  /*2090*/  @P4 VIADD R14, R5, 0x1 ;  /* 0x00000001050e4836 */ /* 0x000fc40000000000 */
[----:B------:R-:W-:-:S04]  /*20a0*/  @P4 VIADD R15, R4, 0x1 ;  /* 0x00000001040f4836 */ /* 0x000fc80000000000 */
[----:B------:R-:W-:Y:S02]  /*20b0*/  @P6 IMAD.MOV R14, RZ, RZ, R5 ;  /* 0x000000ffff0e6224 */ /* 0x000fe400078e0205 */
[----:B------:R-:W-:Y:S01]  /*20c0*/  @P6 IMAD.MOV R15, RZ, RZ, R4 ;  /* 0x000000ffff0f6224 */ /* 0x000fe200078e0204 */
[----:B------:R-:W-:Y:S02]  /*20d0*/  ISETP.NE.AND P6, PT, R13, 0x2, P5 ;  /* 0x000000020d00780c */ /* 0x000fe40002fc5270 */
[----:B------:R-:W-:Y:S01]  /*20e0*/  @P4 MOV R5, R14 ;  /* 0x0000000e00054202 */ /* 0x000fe20000000f00 */
[----:B------:R-:W-:Y:S01]  /*20f0*/  @P4 IMAD.MOV.U32 R4, RZ, RZ, R15 ;  /* 0x000000ffff044224 */ /* 0x000fe200078e000f */
[----:B------:R-:W5:Y:S01]  /*2100*/  LD.E R13, desc[UR36][R16.64+0x60] ;  /* 0x00006024100d7980 */ /* 0x000f62000c101900 */
[----:B------:R-:W-:Y:S02]  /*2110*/  @!P3 VIADD R3, R3, 0x1 ;  /* 0x000000010303b836 */ /* 0x000fe40000000000 */
[----:B------:R-:W-:Y:S01]  /*2120*/  @!P3 VIADD R0, R0, 0x7 ;  /* 0x000000070000b836 */ /* 0x000fe20000000000 */
[----:B------:R-:W-:Y:S01]  /*2130*/  ISETP.NE.AND P3, PT, R9, 0x1, PT ;  /* 0x000000010900780c */ /* 0x000fe20003f65270 */
[----:B------:R-:W-:Y:S01]  /*2140*/  @P5 VIADD R14, R5, 0x1 ;  /* 0x00000001050e5836 */ /* 0x000fe20000000000 */
[----:B------:R-:W-:-:S03]  /*2150*/  @P5 IADD3 R15, PT, PT, R4, 0x1, RZ ;  /* 0x00000001040f5810 */ /* 0x000fc60007ffe0ff */
[----:B------:R-:W-:Y:S02]  /*2160*/  @P6 IMAD.MOV R14, RZ, RZ, R5 ;  /* 0x000000ffff0e6224 */ /* 0x000fe400078e0205 */
[----:B------:R-:W-:Y:S01]  /*2170*/  @P6 IMAD.MOV R15, RZ, RZ, R4 ;  /* 0x000000ffff0f6224 */ /* 0x000fe200078e0204 */
[----:B------:R-:W-:Y:S01]  /*2180*/  ISETP.NE.AND P6, PT, R9, 0x2, P3 ;  /* 0x000000020900780c */ /* 0x000fe20001fc5270 */
[----:B------:R-:W-:Y:S02]  /*2190*/  @P5 IMAD.MOV.U32 R5, RZ, RZ, R14 ;  /* 0x000000ffff055224 */ /* 0x000fe400078e000e */
[----:B------:R-:W-:Y:S02]  /*21a0*/  @P5 IMAD.MOV.U32 R4, RZ, RZ, R15 ;  /* 0x000000ffff045224 */ /* 0x000fe400078e000f */
[----:B------:R-:W-:Y:S01]  /*21b0*/  @P3 VIADD R9, R5, 0x1 ;  /* 0x0000000105093836 */ /* 0x000fe20000000000 */
[----:B------:R-:W5:Y:S01]  /*21c0*/  LD.E R15, desc[UR36][R16.64+0x64] ;  /* 0x00006424100f7980 */ /* 0x000f62000c101900 */
[----:B------:R-:W-:-:S02]  /*21d0*/  @!P1 VIADD R3, R3, 0x1 ;  /* 0x0000000103039836 */ /* 0x000fc40000000000 */
[----:B------:R-:W-:-:S04]  /*21e0*/  @!P1 VIADD R0, R0, 0x7 ;  /* 0x0000000700009836 */ /* 0x000fc80000000000 */
[----:B------:R-:W-:Y:S02]  /*21f0*/  @P6 IADD3 R9, PT, PT, R5, RZ, RZ ;  /* 0x000000ff05096210 */ /* 0x000fe40007ffe0ff */
[----:B------:R-:W-:-:S03]  /*2200*/  ISETP.NE.AND P1, PT, R10, 0x1, PT ;  /* 0x000000010a00780c */ /* 0x000fc60003f25270 */
[----:B------:R-:W-:Y:S01]  /*2210*/  @P3 IMAD.MOV.U32 R5, RZ, RZ, R9 ;  /* 0x000000ffff053224 */ /* 0x000fe200078e0009 */
[----:B------:R-:W-:Y:S01]  /*2220*/  @P3 IADD3 R9, PT, PT, R4, 0x1, RZ ;  /* 0x0000000104093810 */ /* 0x000fe20007ffe0ff */
[----:B------:R-:W-:Y:S01]  /*2230*/  @P6 IMAD.MOV R9, RZ, RZ, R4 ;  /* 0x000000ffff096224 */ /* 0x000fe200078e0204 */
[----:B------:R-:W-:-:S03]  /*2240*/  ISETP.NE.AND P6, PT, R10, 0x2, P1 ;  /* 0x000000020a00780c */ /* 0x000fc60000fc5270 */
[----:B------:R-:W-:Y:S02]  /*2250*/  @P3 IMAD.MOV.U32 R4, RZ, RZ, R9 ;  /* 0x000000ffff043224 */ /* 0x000fe400078e0009 */
[----:B------:R-:W5:Y:S01]  /*2260*/  LD.E R9, desc[UR36][R16.64+0x68] ;  /* 0x0000682410097980 */ /* 0x000f62000c101900 */
[----:B------:R-:W-:Y:S02]  /*2270*/  @!P0 VIADD R3, R3, 0x1 ;  /* 0x0000000103038836 */ /* 0x000fe40000000000 */
[----:B------:R-:W-:Y:S01]  /*2280*/  @!P0 VIADD R0, R0, 0x6 ;  /* 0x0000000600008836 */ /* 0x000fe20000000000 */
[----:B------:R-:W-:Y:S01]  /*2290*/  ISETP.NE.AND P0, PT, R11, 0x1, PT ;  /* 0x000000010b00780c */ /* 0x000fe20003f05270 */
[----:B------:R-:W-:Y:S01]  /*22a0*/  @P1 VIADD R14, R4, 0x1 ;  /* 0x00000001040e1836 */ /* 0x000fe20000000000 */
[----:B------:R-:W-:Y:S02]  /*22b0*/  @P1 IADD3 R10, PT, PT, R5, 0x1, RZ ;  /* 0x00000001050a1810 */ /* 0x000fe40007ffe0ff */
[----:B------:R-:W-:-:S02]  /*22c0*/  @P6 IMAD.MOV R10, RZ, RZ, R5 ;  /* 0x000000ffff0a6224 */ /* 0x000fc400078e0205 */
[----:B------:R-:W-:Y:S01]  /*22d0*/  @P6 IMAD.MOV R14, RZ, RZ, R4 ;  /* 0x000000ffff0e6224 */ /* 0x000fe200078e0204 */
[----:B------:R-:W-:Y:S01]  /*22e0*/  ISETP.NE.AND P6, PT, R11, 0x2, P0 ;  /* 0x000000020b00780c */ /* 0x000fe200007c5270 */
[----:B------:R-:W-:Y:S02]  /*22f0*/  @P1 IMAD.MOV.U32 R5, RZ, RZ, R10 ;  /* 0x000000ffff051224 */ /* 0x000fe400078e000a */
[----:B------:R-:W5:Y:S01]  /*2300*/  LD.E R10, desc[UR36][R16.64+0x6c] ;  /* 0x00006c24100a7980 */ /* 0x000f62000c101900 */
[----:B------:R-:W-:Y:S02]  /*2310*/  @P1 MOV R4, R14 ;  /* 0x0000000e00041202 */ /* 0x000fe40000000f00 */
[----:B------:R-:W-:Y:S01]  /*2320*/  @P0 VIADD R11, R5, 0x1 ;  /* 0x00000001050b0836 */ /* 0x000fe20000000000 */
[----:B------:R-:W-:Y:S01]  /*2330*/  @!P2 IADD3 R0, PT, PT, R0, 0x6, RZ ;  /* 0x000000060000a810 */ /* 0x000fe20007ffe0ff */
[----:B------:R-:W-:Y:S01]  /*2340*/  @!P2 VIADD R3, R3, 0x1 ;  /* 0x000000010303a836 */ /* 0x000fe20000000000 */
[----:B------:R-:W-:-:S04]  /*2350*/  ISETP.NE.AND P2, PT, R6, 0x1, PT ;  /* 0x000000010600780c */ /* 0x000fc80003f45270 */
[----:B------:R-:W-:-:S04]  /*2360*/  @P6 IMAD.MOV R11, RZ, RZ, R5 ;  /* 0x000000ffff0b6224 */ /* 0x000fc800078e0205 */
[----:B------:R-:W-:Y:S02]  /*2370*/  @P0 IMAD.MOV.U32 R5, RZ, RZ, R11 ;  /* 0x000000ffff050224 */ /* 0x000fe400078e000b */
[----:B------:R-:W-:Y:S02]  /*2380*/  @P0 VIADD R11, R4, 0x1 ;  /* 0x00000001040b0836 */ /* 0x000fe40000000000 */
[----:B------:R-:W-:Y:S01]  /*2390*/  @P6 IMAD.MOV R11, RZ, RZ, R4 ;  /* 0x000000ffff0b6224 */ /* 0x000fe200078e0204 */
[----:B------:R-:W-:Y:S02]  /*23a0*/  ISETP.NE.AND P6, PT, R6, 0x2, P2 ;  /* 0x000000020600780c */ /* 0x000fe400017c5270 */
[----:B------:R-:W5:Y:S01]  /*23b0*/  LD.E R6, desc[UR36][R16.64+0x70] ;  /* 0x0000702410067980 */ /* 0x000f62000c101900 */
[----:B------:R-:W-:Y:S01]  /*23c0*/  @P0 IMAD.MOV.U32 R4, RZ, RZ, R11 ;  /* 0x000000ffff040224 */ /* 0x000fe200078e000b */
[----:B------:R-:W-:Y:S01]  /*23d0*/  @!P4 IADD3 R0, PT, PT, R0, 0x6, RZ ;  /* 0x000000060000c810 */ /* 0x000fe20007ffe0ff */
[----:B------:R-:W-:-:S02]  /*23e0*/  @!P4 VIADD R3, R3, 0x1 ;  /* 0x000000010303c836 */ /* 0x000fc40000000000 */
[----:B------:R-:W-:Y:S02]  /*23f0*/  @P2 VIADD R11, R5, 0x1 ;  /* 0x00000001050b2836 */ /* 0x000fe40000000000 */
[----:B------:R-:W-:-:S04]  /*2400*/  @P2 VIADD R14, R4, 0x1 ;  /* 0x00000001040e2836 */ /* 0x000fc80000000000 */
[----:B------:R-:W-:Y:S02]  /*2410*/  @P6 IMAD.MOV R11, RZ, RZ, R5 ;  /* 0x000000ffff0b6224 */ /* 0x000fe400078e0205 */
[----:B------:R-:W-:-:S03]  /*2420*/  @P6 IMAD.MOV R14, RZ, RZ, R4 ;  /* 0x000000ffff0e6224 */ /* 0x000fc600078e0204 */
[----:B------:R-:W-:Y:S01]  /*2430*/  @P2 MOV R5, R11 ;  /* 0x0000000b00052202 */ /* 0x000fe20000000f00 */
[----:B------:R-:W-:Y:S02]  /*2440*/  @P2 IMAD.MOV.U32 R4, RZ, RZ, R14 ;  /* 0x000000ffff042224 */ /* 0x000fe400078e000e */
[----:B------:R-:W-:Y:S02]  /*2450*/  @!P5 VIADD R3, R3, 0x1 ;  /* 0x000000010303d836 */ /* 0x000fe40000000000 */
[----:B------:R-:W-:Y:S01]  /*2460*/  @!P5 VIADD R0, R0, 0x6 ;  /* 0x000000060000d836 */ /* 0x000fe20000000000 */
[----:B------:R-:W-:Y:S02]  /*2470*/  ISETP.NE.AND P5, PT, R21, 0x1, PT ;  /* 0x000000011500780c */ /* 0x000fe40003fa5270 */
[----:B------:R-:W-:Y:S01]  /*2480*/  @!P3 IADD3 R3, PT, PT, R3, 0x1, RZ ;  /* 0x000000010303b810 */ /* 0x000fe20007ffe0ff */
[----:B------:R-:W-:Y:S01]  /*2490*/  @!P3 VIADD R0, R0, 0x6 ;  /* 0x000000060000b836 */ /* 0x000fe20000000000 */
[----:B--2---:R-:W-:-:S04]  /*24a0*/  ISETP.NE.AND P4, PT, R2, 0x1, PT ;  /* 0x000000010200780c */ /* 0x004fc80003f85270 */
[----:B------:R-:W-:Y:S02]  /*24b0*/  ISETP.NE.AND P6, PT, R2, 0x2, P4 ;  /* 0x000000020200780c */ /* 0x000fe400027c5270 */
[----:B------:R-:W2:Y:S07]  /*24c0*/  LD.E R2, desc[UR36][R16.64+0x74] ;  /* 0x0000742410027980 */ /* 0x000eae000c101900 */
[----:B------:R-:W-:Y:S01]  /*24d0*/  @P4 VIADD R11, R5, 0x2 ;  /* 0x00000002050b4836 */ /* 0x000fe20000000000 */
[----:B------:R-:W-:-:S03]  /*24e0*/  @P4 IADD3 R14, PT, PT, R4, 0x1, RZ ;  /* 0x00000001040e4810 */ /* 0x000fc60007ffe0ff */
[----:B------:R-:W-:Y:S02]  /*24f0*/  @P6 IMAD.MOV R11, RZ, RZ, R5 ;  /* 0x000000ffff0b6224 */ /* 0x000fe400078e0205 */
[----:B------:R-:W-:Y:S01]  /*2500*/  @P6 IMAD.MOV R14, RZ, RZ, R4 ;  /* 0x000000ffff0e6224 */ /* 0x000fe200078e0204 */
[----:B------:R-:W-:Y:S02]  /*2510*/  ISETP.NE.AND P6, PT, R21, 0x2, P5 ;  /* 0x000000021500780c */ /* 0x000fe40002fc5270 */
[----:B------:R-:W2:Y:S01]  /*2520*/  LD.E R21, desc[UR36][R16.64+0x78] ;  /* 0x0000782410157980 */ /* 0x000ea2000c101900 */
[----:B------:R-:W-:Y:S02]  /*2530*/  @P4 IMAD.MOV.U32 R5, RZ, RZ, R11 ;  /* 0x000000ffff054224 */ /* 0x000fe400078e000b */
[----:B------:R-:W-:Y:S01]  /*2540*/  @P4 IMAD.MOV.U32 R4, RZ, RZ, R14 ;  /* 0x000000ffff044224 */ /* 0x000fe200078e000e */
[----:B---3--:R-:W-:Y:S01]  /*2550*/  ISETP.NE.AND P3, PT, R7, 0x1, PT ;  /* 0x000000010700780c */ /* 0x008fe20003f65270 */
[----:B------:R-:W-:-:S02]  /*2560*/  @P5 VIADD R11, R5, 0x2 ;  /* 0x00000002050b5836 */ /* 0x000fc40000000000 */
[----:B------:R-:W-:-:S04]  /*2570*/  @P5 VIADD R14, R4, 0x1 ;  /* 0x00000001040e5836 */ /* 0x000fc80000000000 */
[----:B------:R-:W-:Y:S01]  /*2580*/  @P6 IMAD.MOV R11, RZ, RZ, R5 ;  /* 0x000000ffff0b6224 */ /* 0x000fe200078e0205 */
[----:B------:R-:W-:Y:S02]  /*2590*/  @P6 IADD3 R14, PT, PT, R4, RZ, RZ ;  /* 0x000000ff040e6210 */ /* 0x000fe40007ffe0ff */
[----:B------:R-:W-:Y:S02]  /*25a0*/  ISETP.NE.AND P6, PT, R7, 0x2, P3 ;  /* 0x000000020700780c */ /* 0x000fe40001fc5270 */
[----:B------:R-:W3:Y:S01]  /*25b0*/  LD.E R7, desc[UR36][R16.64+0x7c] ;  /* 0x00007c2410077980 */ /* 0x000ee2000c101900 */
[----:B------:R-:W-:Y:S02]  /*25c0*/  @P5 IMAD.MOV.U32 R5, RZ, RZ, R11 ;  /* 0x000000ffff055224 */ /* 0x000fe400078e000b */
[----:B------:R-:W-:Y:S02]  /*25d0*/  @P5 IMAD.MOV.U32 R4, RZ, RZ, R14 ;  /* 0x000000ffff045224 */ /* 0x000fe400078e000e */
[----:B------:R-:W-:-:S02]  /*25e0*/  @!P1 VIADD R3, R3, 0x1 ;  /* 0x0000000103039836 */ /* 0x000fc40000000000 */
[----:B------:R-:W-:Y:S01]  /*25f0*/  @!P1 VIADD R0, R0, 0x6 ;  /* 0x0000000600009836 */ /* 0x000fe20000000000 */
[----:B------:R-:W-:Y:S01]  /*2600*/  ISETP.NE.AND P1, PT, R31, 0x1, PT ;  /* 0x000000011f00780c */ /* 0x000fe20003f25270 */
[----:B------:R-:W-:Y:S01]  /*2610*/  @P3 VIADD R14, R4, 0x1 ;  /* 0x00000001040e3836 */ /* 0x000fe20000000000 */
[----:B------:R-:W-:Y:S01]  /*2620*/  @P3 IADD3 R11, PT, PT, R5, 0x2, RZ ;  /* 0x00000002050b3810 */ /* 0x000fe20007ffe0ff */
[----:B------:R-:W-:Y:S02]  /*2630*/  @P6 IMAD.MOV R11, RZ, RZ, R5 ;  /* 0x000000ffff0b6224 */ /* 0x000fe400078e0205 */
[----:B------:R-:W-:Y:S01]  /*2640*/  @P6 IMAD.MOV R14, RZ, RZ, R4 ;  /* 0x000000ffff0e6224 */ /* 0x000fe200078e0204 */
[----:B------:R-:W-:Y:S01]  /*2650*/  ISETP.NE.AND P6, PT, R31, 0x2, P1 ;  /* 0x000000021f00780c */ /* 0x000fe20000fc5270 */
[----:B------:R-:W-:-:S03]  /*2660*/  @P3 IMAD.MOV.U32 R5, RZ, RZ, R11 ;  /* 0x000000ffff053224 */ /* 0x000fc600078e000b */
[----:B------:R-:W-:Y:S01]  /*2670*/  @P3 MOV R4, R14 ;  /* 0x0000000e00043202 */ /* 0x000fe20000000f00 */
[----:B------:R-:W-:Y:S02]  /*2680*/  @!P0 VIADD R3, R3, 0x1 ;  /* 0x0000000103038836 */ /* 0x000fe40000000000 */
[----:B------:R-:W-:Y:S02]  /*2690*/  @!P0 VIADD R0, R0, 0x6 ;  /* 0x0000000600008836 */ /* 0x000fe40000000000 */
[C---:B------:R-:W-:Y:S02]  /*26a0*/  @P1 VIADD R11, R5.reuse, 0x2 ;  /* 0x00000002050b1836 */ /* 0x040fe40000000000 */
[----:B------:R-:W-:Y:S01]  /*26b0*/  @P1 VIADD R14, R4, 0x1 ;  /* 0x00000001040e1836 */ /* 0x000fe20000000000 */
[----:B----4-:R-:W-:Y:S01]  /*26c0*/  ISETP.NE.AND P0, PT, R8, 0x1, PT ;  /* 0x000000010800780c */ /* 0x010fe20003f05270 */
[----:B------:R-:W-:Y:S01]  /*26d0*/  @P6 IMAD.MOV R14, RZ, RZ, R4 ;  /* 0x000000ffff0e6224 */ /* 0x000fe200078e0204 */
[----:B------:R-:W-:-:S02]  /*26e0*/  @P6 IADD3 R11, PT, PT, R5, RZ, RZ ;  /* 0x000000ff050b6210 */ /* 0x000fc40007ffe0ff */
[----:B------:R-:W-:Y:S02]  /*26f0*/  ISETP.NE.AND P6, PT, R8, 0x2, P0 ;  /* 0x000000020800780c */ /* 0x000fe400007c5270 */
[----:B------:R-:W4:Y:S01]  /*2700*/  LD.E R8, desc[UR36][R16.64+0x84] ;  /* 0x0000842410087980 */ /* 0x000f22000c101900 */
[----:B------:R-:W-:Y:S01]  /*2710*/  @P1 IMAD.MOV.U32 R5, RZ, RZ, R11 ;  /* 0x000000ffff051224 */ /* 0x000fe200078e000b */
[----:B------:R-:W-:Y:S01]  /*2720*/  @P1 MOV R4, R14 ;  /* 0x0000000e00041202 */ /* 0x000fe20000000f00 */
[----:B------:R-:W-:-:S04]  /*2730*/  @!P2 VIADD R3, R3, 0x1 ;  /* 0x000000010303a836 */ /* 0x000fc80000000000 */
[----:B------:R-:W-:Y:S02]  /*2740*/  @P0 VIADD R11, R5, 0x2 ;  /* 0x00000002050b0836 */ /* 0x000fe40000000000 */
[----:B------:R-:W-:Y:S02]  /*2750*/  @!P2 VIADD R0, R0, 0x6 ;  /* 0x000000060000a836 */ /* 0x000fe40000000000 */
[----:B------:R-:W-:-:S04]  /*2760*/  @P6 IMAD.MOV R11, RZ, RZ, R5 ;  /* 0x000000ffff0b6224 */ /* 0x000fc800078e0205 */
[----:B------:R-:W-:Y:S01]  /*2770*/  @P0 IMAD.MOV.U32 R5, RZ, RZ, R11 ;  /* 0x000000ffff050224 */ /* 0x000fe200078e000b */
[----:B-----5:R-:W-:Y:S01]  /*2780*/  ISETP.NE.AND P2, PT, R32, 0x1, PT ;  /* 0x000000012000780c */ /* 0x020fe20003f45270 */
[C---:B------:R-:W-:Y:S01]  /*2790*/  @P0 VIADD R11, R4.reuse, 0x1 ;  /* 0x00000001040b0836 */ /* 0x040fe20000000000 */
[----:B------:R-:W-:Y:S02]  /*27a0*/  @P6 IADD3 R11, PT, PT, R4, RZ, RZ ;  /* 0x000000ff040b6210 */ /* 0x000fe40007ffe0ff */
[----:B------:R-:W-:Y:S02]  /*27b0*/  ISETP.NE.AND P6, PT, R32, 0x2, P2 ;  /* 0x000000022000780c */ /* 0x000fe400017c5270 */
[----:B------:R-:W5:Y:S01]  /*27c0*/  LD.E R32, desc[UR36][R16.64+0x88] ;  /* 0x0000882410207980 */ /* 0x000f62000c101900 */
[----:B------:R-:W-:-:S03]  /*27d0*/  @P0 IMAD.MOV.U32 R4, RZ, RZ, R11 ;  /* 0x000000ffff040224 */ /* 0x000fc600078e000b */
[----:B------:R-:W5:Y:S01]  /*27e0*/  LD.E R11, desc[UR36][R16.64+0x8c] ;  /* 0x00008c24100b7980 */ /* 0x000f62000c101900 */
[----:B------:R-:W-:Y:S02]  /*27f0*/  @!P4 VIADD R3, R3, 0x1 ;  /* 0x000000010303c836 */ /* 0x000fe40000000000 */
[----:B------:R-:W-:Y:S01]  /*2800*/  @!P4 VIADD R0, R0, 0x5 ;  /* 0x000000050000c836 */ /* 0x000fe20000000000 */
[----:B------:R-:W-:Y:S01]  /*2810*/  @P2 IADD3 R31, PT, PT, R4, 0x1, RZ ;  /* 0x00000001041f2810 */ /* 0x000fe20007ffe0ff */
[----:B------:R-:W-:Y:S02]  /*2820*/  @P2 VIADD R14, R5, 0x2 ;  /* 0x00000002050e2836 */ /* 0x000fe40000000000 */
[----:B------:R-:W-:Y:S02]  /*2830*/  @P6 IMAD.MOV R14, RZ, RZ, R5 ;  /* 0x000000ffff0e6224 */ /* 0x000fe400078e0205 */
[----:B------:R-:W-:Y:S01]  /*2840*/  @P6 IMAD.MOV R31, RZ, RZ, R4 ;  /* 0x000000ffff1f6224 */ /* 0x000fe200078e0204 */
[----:B------:R-:W-:Y:S01]  /*2850*/  @!P5 IADD3 R3, PT, PT, R3, 0x1, RZ ;  /* 0x000000010303d810 */ /* 0x000fe20007ffe0ff */
[----:B------:R-:W-:-:S02]  /*2860*/  @P2 IMAD.MOV.U32 R5, RZ, RZ, R14 ;  /* 0x000000ffff052224 */ /* 0x000fc400078e000e */
[----:B------:R-:W-:Y:S02]  /*2870*/  @P2 IMAD.MOV.U32 R4, RZ, RZ, R31 ;  /* 0x000000ffff042224 */ /* 0x000fe400078e001f */
[----:B------:R-:W-:Y:S01]  /*2880*/  @!P5 VIADD R0, R0, 0x5 ;  /* 0x000000050000d836 */ /* 0x000fe20000000000 */
[----:B------:R-:W5:Y:S01]  /*2890*/  LD.E R31, desc[UR36][R16.64+0x90] ;  /* 0x00009024101f7980 */ /* 0x000f62000c101900 */
[----:B------:R-:W-:-:S04]  /*28a0*/  ISETP.NE.AND P4, PT, R12, 0x1, PT ;  /* 0x000000010c00780c */ /* 0x000fc80003f85270 */
[----:B------:R-:W-:-:S09]  /*28b0*/  ISETP.NE.AND P6, PT, R12, 0x2, P4 ;  /* 0x000000020c00780c */ /* 0x000fd200027c5270 */
[----:B------:R-:W-:Y:S01]  /*28c0*/  @P4 VIADD R12, R5, 0x2 ;  /* 0x00000002050c4836 */ /* 0x000fe20000000000 */
[----:B------:R-:W-:Y:S01]  /*28d0*/  ISETP.NE.AND P5, PT, R20, 0x1, PT ;  /* 0x000000011400780c */ /* 0x000fe20003fa5270 */
[C---:B------:R-:W-:Y:S02]  /*28e0*/  @P4 VIADD R14, R4.reuse, 0x1 ;  /* 0x00000001040e4836 */ /* 0x040fe40000000000 */
[----:B------:R-:W-:Y:S01]  /*28f0*/  @P6 IADD3 R14, PT, PT, R4, RZ, RZ ;  /* 0x000000ff040e6210 */ /* 0x000fe20007ffe0ff */
[----:B------:R-:W-:Y:S01]  /*2900*/  @P6 IMAD.MOV R12, RZ, RZ, R5 ;  /* 0x000000ffff0c6224 */ /* 0x000fe200078e0205 */
[----:B------:R-:W-:Y:S01]  /*2910*/  ISETP.NE.AND P6, PT, R20, 0x2, P5 ;  /* 0x000000021400780c */ /* 0x000fe20002fc5270 */
[----:B------:R-:W-:Y:S02]  /*2920*/  @!P3 VIADD R3, R3, 0x1 ;  /* 0x000000010303b836 */ /* 0x000fe40000000000 */
[----:B------:R-:W-:Y:S02]  /*2930*/  @P4 IMAD.MOV.U32 R5, RZ, RZ, R12 ;  /* 0x000000ffff054224 */ /* 0x000fe400078e000c */
[----:B------:R-:W-:Y:S01]  /*2940*/  @P4 IMAD.MOV.U32 R4, RZ, RZ, R14 ;  /* 0x000000ffff044224 */ /* 0x000fe200078e000e */
[----:B------:R-:W5:Y:S01]  /*2950*/  LD.E R12, desc[UR36][R16.64+0x94] ;  /* 0x00009424100c7980 */ /* 0x000f62000c101900 */
[----:B------:R-:W-:Y:S01]  /*2960*/  @!P3 VIADD R0, R0, 0x5 ;  /* 0x000000050000b836 */ /* 0x000fe20000000000 */
[----:B------:R-:W-:Y:S01]  /*2970*/  @P5 IADD3 R14, PT, PT, R5, 0x2, RZ ;  /* 0x00000002050e5810 */ /* 0x000fe20007ffe0ff */
[----:B------:R-:W-:Y:S01]  /*2980*/  @P5 VIADD R20, R4, 0x1 ;  /* 0x0000000104145836 */ /* 0x000fe20000000000 */
[----:B------:R-:W-:-:S03]  /*2990*/  ISETP.NE.AND P3, PT, R13, 0x1, PT ;  /* 0x000000010d00780c */ /* 0x000fc60003f65270 */
[----:B------:R-:W-:Y:S02]  /*29a0*/  @P6 IMAD.MOV R14, RZ, RZ, R5 ;  /* 0x000000ffff0e6224 */ /* 0x000fe400078e0205 */
[----:B------:R-:W-:Y:S01]  /*29b0*/  @P6 IMAD.MOV R20, RZ, RZ, R4 ;  /* 0x000000ffff146224 */ /* 0x000fe200078e0204 */
[----:B------:R-:W-:Y:S01]  /*29c0*/  ISETP.NE.AND P6, PT, R13, 0x2, P3 ;  /* 0x000000020d00780c */ /* 0x000fe20001fc5270 */
[----:B------:R-:W-:-:S03]  /*29d0*/  @P5 IMAD.MOV.U32 R5, RZ, RZ, R14 ;  /* 0x000000ffff055224 */ /* 0x000fc600078e000e */
[----:B------:R-:W-:Y:S01]  /*29e0*/  @P5 MOV R4, R20 ;  /* 0x0000001400045202 */ /* 0x000fe20000000f00 */
[----:B------:R-:W-:Y:S02]  /*29f0*/  @!P1 VIADD R3, R3, 0x1 ;  /* 0x0000000103039836 */ /* 0x000fe40000000000 */
[----:B------:R-:W-:Y:S02]  /*2a00*/  @!P1 VIADD R0, R0, 0x5 ;  /* 0x0000000500009836 */ /* 0x000fe40000000000 */
[----:B------:R-:W-:Y:S02]  /*2a10*/  @P3 VIADD R13, R5, 0x3 ;  /* 0x00000003050d3836 */ /* 0x000fe40000000000 */
[----:B------:R-:W-:Y:S01]  /*2a20*/  @P3 VIADD R14, R4, 0x1 ;  /* 0x00000001040e3836 */ /* 0x000fe20000000000 */
[----:B------:R-:W-:Y:S01]  /*2a30*/  ISETP.NE.AND P1, PT, R15, 0x1, PT ;  /* 0x000000010f00780c */ /* 0x000fe20003f25270 */
[----:B------:R-:W-:Y:S01]  /*2a40*/  @P6 IMAD.MOV R14, RZ, RZ, R4 ;  /* 0x000000ffff0e6224 */ /* 0x000fe200078e0204 */
[----:B------:R-:W-:-:S02]  /*2a50*/  @P6 IADD3 R13, PT, PT, R5, RZ, RZ ;  /* 0x000000ff050d6210 */ /* 0x000fc40007ffe0ff */
[----:B------:R-:W-:Y:S01]  /*2a60*/  ISETP.NE.AND P6, PT, R15, 0x2, P1 ;  /* 0x000000020f00780c */ /* 0x000fe20000fc5270 */
[----:B------:R-:W-:Y:S01]  /*2a70*/  @P3 IMAD.MOV.U32 R4, RZ, RZ, R14 ;  /* 0x000000ffff043224 */ /* 0x000fe200078e000e */
[----:B------:R-:W-:Y:S01]  /*2a80*/  @!P0 IADD3 R0, PT, PT, R0, 0x5, RZ ;  /* 0x0000000500008810 */ /* 0x000fe20007ffe0ff */
[----:B------:R-:W-:Y:S01]  /*2a90*/  @P3 IMAD.MOV.U32 R5, RZ, RZ, R13 ;  /* 0x000000ffff053224 */ /* 0x000fe200078e000d */
[----:B------:R-:W5:Y:S01]  /*2aa0*/  LD.E R15, desc[UR36][R16.64+0xa0] ;  /* 0x0000a024100f7980 */ /* 0x000f62000c101900 */
[----:B------:R-:W-:-:S04]  /*2ab0*/  @!P0 VIADD R3, R3, 0x1 ;  /* 0x0000000103038836 */ /* 0x000fc80000000000 */
[----:B------:R-:W-:Y:S02]  /*2ac0*/  @P1 VIADD R13, R5, 0x3 ;  /* 0x00000003050d1836 */ /* 0x000fe40000000000 */
[----:B------:R-:W-:Y:S02]  /*2ad0*/  @P1 VIADD R14, R4, 0x1 ;  /* 0x00000001040e1836 */ /* 0x000fe40000000000 */
[----:B------:R-:W-:Y:S01]  /*2ae0*/  @P6 IMAD.MOV R13, RZ, RZ, R5 ;  /* 0x000000ffff0d6224 */ /* 0x000fe200078e0205 */
[----:B------:R-:W-:Y:S01]  /*2af0*/  ISETP.NE.AND P0, PT, R9, 0x1, PT ;  /* 0x000000010900780c */ /* 0x000fe20003f05270 */
[----:B------:R-:W-:-:S03]  /*2b00*/  @P6 IMAD.MOV R14, RZ, RZ, R4 ;  /* 0x000000ffff0e6224 */ /* 0x000fc600078e0204 */
[----:B------:R-:W-:Y:S01]  /*2b10*/  ISETP.NE.AND P6, PT, R9, 0x2, P0 ;  /* 0x000000020900780c */ /* 0x000fe200007c5270 */
[----:B------:R-:W-:Y:S02]  /*2b20*/  @P1 IMAD.MOV.U32 R4, RZ, RZ, R14 ;  /* 0x000000ffff041224 */ /* 0x000fe400078e000e */
[----:B------:R-:W5:Y:S01]  /*2b30*/  LD.E R14, desc[UR36][R16.64+0x98] ;  /* 0x00009824100e7980 */ /* 0x000f62000c101900 */
[----:B------:R-:W-:Y:S01]  /*2b40*/  @P1 MOV R5, R13 ;  /* 0x0000000d00051202 */ /* 0x000fe20000000f00 */
[----:B------:R-:W-:Y:S02]  /*2b50*/  @!P2 VIADD R3, R3, 0x1 ;  /* 0x000000010303a836 */ /* 0x000fe40000000000 */
[----:B------:R-:W-:Y:S01]  /*2b60*/  @!P2 VIADD R0, R0, 0x5 ;  /* 0x000000050000a836 */ /* 0x000fe20000000000 */
[----:B------:R-:W-:Y:S01]  /*2b70*/  ISETP.NE.AND P2, PT, R10, 0x1, PT ;  /* 0x000000010a00780c */ /* 0x000fe20003f45270 */
[----:B------:R-:W-:Y:S01]  /*2b80*/  @P0 VIADD R9, R5, 0x3 ;  /* 0x0000000305090836 */ /* 0x000fe20000000000 */
[----:B------:R-:W-:-:S03]  /*2b90*/  @P0 IADD3 R13, PT, PT, R4, 0x1, RZ ;  /* 0x00000001040d0810 */ /* 0x000fc60007ffe0ff */
[----:B------:R-:W-:Y:S02]  /*2ba0*/  @P6 IMAD.MOV R9, RZ, RZ, R5 ;  /* 0x000000ffff096224 */ /* 0x000fe400078e0205 */
[----:B------:R-:W-:Y:S01]  /*2bb0*/  @P6 IMAD.MOV R13, RZ, RZ, R4 ;  /* 0x000000ffff0d6224 */ /* 0x000fe200078e0204 */
[----:B------:R-:W-:-:S03]  /*2bc0*/  ISETP.NE.AND P6, PT, R10, 0x2, P2 ;  /* 0x000000020a00780c */ /* 0x000fc600017c5270 */
[----:B------:R-:W-:Y:S02]  /*2bd0*/  @P0 IMAD.MOV.U32 R4, RZ, RZ, R13 ;  /* 0x000000ffff040224 */ /* 0x000fe400078e000d */
[----:B------:R-:W5:Y:S01]  /*2be0*/  LD.E R13, desc[UR36][R16.64+0x9c] ;  /* 0x00009c24100d7980 */ /* 0x000f62000c101900 */
[----:B------:R-:W-:Y:S01]  /*2bf0*/  @P0 IMAD.MOV.U32 R5, RZ, RZ, R9 ;  /* 0x000000ffff050224 */ /* 0x000fe200078e0009 */
[----:B------:R-:W-:Y:S01]  /*2c00*/  @!P4 IADD3 R3, PT, PT, R3, 0x1, RZ ;  /* 0x000000010303c810 */ /* 0x000fe20007ffe0ff */
[----:B------:R-:W-:Y:S02]  /*2c10*/  @!P4 VIADD R0, R0, 0x5 ;  /* 0x000000050000c836 */ /* 0x000fe40000000000 */
[----:B------:R-:W-:Y:S02]  /*2c20*/  @P2 VIADD R9, R5, 0x3 ;  /* 0x0000000305092836 */ /* 0x000fe40000000000 */
[----:B------:R-:W-:Y:S01]  /*2c30*/  @P2 VIADD R10, R4, 0x1 ;  /* 0x00000001040a2836 */ /* 0x000fe20000000000 */
[----:B------:R-:W-:Y:S01]  /*2c40*/  ISETP.NE.AND P4, PT, R6, 0x1, PT ;  /* 0x000000010600780c */ /* 0x000fe20003f85270 */
[----:B------:R-:W-:Y:S01]  /*2c50*/  @P6 IMAD.MOV R9, RZ, RZ, R5 ;  /* 0x000000ffff096224 */ /* 0x000fe200078e0205 */
[----:B------:R-:W-:-:S02]  /*2c60*/  @P6 IADD3 R10, PT, PT, R4, RZ, RZ ;  /* 0x000000ff040a6210 */ /* 0x000fc40007ffe0ff */
[----:B------:R-:W-:Y:S01]  /*2c70*/  ISETP.NE.AND P6, PT, R6, 0x2, P4 ;  /* 0x000000020600780c */ /* 0x000fe200027c5270 */
[----:B------:R-:W-:Y:S02]  /*2c80*/  @P2 IMAD.MOV.U32 R5, RZ, RZ, R9 ;  /* 0x000000ffff052224 */ /* 0x000fe400078e0009 */
[----:B------:R-:W-:Y:S02]  /*2c90*/  @P2 IMAD.MOV.U32 R4, RZ, RZ, R10 ;  /* 0x000000ffff042224 */ /* 0x000fe400078e000a */
[----:B------:R-:W-:Y:S02]  /*2ca0*/  @!P5 VIADD R3, R3, 0x1 ;  /* 0x000000010303d836 */ /* 0x000fe40000000000 */
[----:B------:R-:W-:Y:S02]  /*2cb0*/  @!P5 VIADD R0, R0, 0x5 ;  /* 0x000000050000d836 */ /* 0x000fe40000000000 */
[----:B------:R-:W-:Y:S01]  /*2cc0*/  @P4 IADD3 R6, PT, PT, R5, 0x3, RZ ;  /* 0x0000000305064810 */ /* 0x000fe20007ffe0ff */
[----:B------:R-:W-:-:S03]  /*2cd0*/  @P4 VIADD R9, R4, 0x1 ;  /* 0x0000000104094836 */ /* 0x000fc60000000000 */
[----:B------:R-:W-:Y:S02]  /*2ce0*/  @P6 IMAD.MOV R6, RZ, RZ, R5 ;  /* 0x000000ffff066224 */ /* 0x000fe400078e0205 */
[----:B------:R-:W-:Y:S02]  /*2cf0*/  @P6 IMAD.MOV R9, RZ, RZ, R4 ;  /* 0x000000ffff096224 */ /* 0x000fe400078e0204 */
[----:B------:R-:W-:Y:S01]  /*2d00*/  @P4 IMAD.MOV.U32 R5, RZ, RZ, R6 ;  /* 0x000000ffff054224 */ /* 0x000fe200078e0006 */
[----:B------:R-:W-:Y:S01]  /*2d10*/  @!P3 IADD3 R0, PT, PT, R0, 0x4, RZ ;  /* 0x000000040000b810 */ /* 0x000fe20007ffe0ff */
[----:B------:R-:W-:Y:S02]  /*2d20*/  @P4 IMAD.MOV.U32 R4, RZ, RZ, R9 ;  /* 0x000000ffff044224 */ /* 0x000fe400078e0009 */
[----:B------:R-:W-:Y:S01]  /*2d30*/  @!P3 VIADD R3, R3, 0x1 ;  /* 0x000000010303b836 */ /* 0x000fe20000000000 */
[----:B------:R-:W-:-:S03]  /*2d40*/  @!P1 IADD3 R0, PT, PT, R0, 0x4, RZ ;  /* 0x0000000400009810 */ /* 0x000fc60007ffe0ff */
[----:B------:R-:W-:Y:S01]  /*2d50*/  @!P1 VIADD R3, R3, 0x1 ;  /* 0x0000000103039836 */ /* 0x000fe20000000000 */
[----:B--2---:R-:W-:-:S04]  /*2d60*/  ISETP.NE.AND P5, PT, R2, 0x1, PT ;  /* 0x000000010200780c */ /* 0x004fc80003fa5270 */
[----:B------:R-:W-:Y:S02]  /*2d70*/  ISETP.NE.AND P6, PT, R2, 0x2, P5 ;  /* 0x000000020200780c */ /* 0x000fe40002fc5270 */
[----:B------:R-:W2:Y:S07]  /*2d80*/  LD.E R2, desc[UR36][R16.64+0xa4] ;  /* 0x0000a42410027980 */ /* 0x000eae000c101900 */
[----:B------:R-:W-:Y:S01]  /*2d90*/  @P5 IADD3 R6, PT, PT, R5, 0x3, RZ ;  /* 0x0000000305065810 */ /* 0x000fe20007ffe0ff */
[----:B------:R-:W-:Y:S01]  /*2da0*/  @P5 VIADD R9, R4, 0x1 ;  /* 0x0000000104095836 */ /* 0x000fe20000000000 */
[----:B------:R-:W-:-:S02]  /*2db0*/  ISETP.NE.AND P3, PT, R21, 0x1, PT ;  /* 0x000000011500780c */ /* 0x000fc40003f65270 */
[----:B------:R-:W-:Y:S02]  /*2dc0*/  @P6 IMAD.MOV R6, RZ, RZ, R5 ;  /* 0x000000ffff066224 */ /* 0x000fe400078e0205 */
[----:B------:R-:W-:Y:S01]  /*2dd0*/  @P6 IMAD.MOV R9, RZ, RZ, R4 ;  /* 0x000000ffff096224 */ /* 0x000fe200078e0204 */
[----:B------:R-:W-:Y:S01]  /*2de0*/  ISETP.NE.AND P6, PT, R21, 0x2, P3 ;  /* 0x000000021500780c */ /* 0x000fe20001fc5270 */
[----:B------:R-:W-:Y:S02]  /*2df0*/  @P5 IMAD.MOV.U32 R5, RZ, RZ, R6 ;  /* 0x000000ffff055224 */ /* 0x000fe400078e0006 */
[----:B------:R-:W2:Y:S01]  /*2e00*/  LD.E R6, desc[UR36][R16.64+0xa8] ;  /* 0x0000a82410067980 */ /* 0x000ea2000c101900 */
[----:B------:R-:W-:-:S04]  /*2e10*/  @P5 IMAD.MOV.U32 R4, RZ, RZ, R9 ;  /* 0x000000ffff045224 */ /* 0x000fc800078e0009 */
[----:B------:R-:W-:Y:S01]  /*2e20*/  @P3 VIADD R9, R5, 0x3 ;  /* 0x0000000305093836 */ /* 0x000fe20000000000 */
[----:B---3--:R-:W-:Y:S01]  /*2e30*/  ISETP.NE.AND P1, PT, R7, 0x1, PT ;  /* 0x000000010700780c */ /* 0x008fe20003f25270 */
[----:B------:R-:W-:-:S03]  /*2e40*/  @P3 VIADD R10, R4, 0x1 ;  /* 0x00000001040a3836 */ /* 0x000fc60000000000 */
[----:B------:R-:W-:Y:S02]  /*2e50*/  @P6 IMAD.MOV R9, RZ, RZ, R5 ;  /* 0x000000ffff096224 */ /* 0x000fe400078e0205 */
[----:B------:R-:W-:Y:S01]  /*2e60*/  @P6 IMAD.MOV R10, RZ, RZ, R4 ;  /* 0x000000ffff0a6224 */ /* 0x000fe200078e0204 */
[----:B------:R-:W-:Y:S02]  /*2e70*/  ISETP.NE.AND P6, PT, R7, 0x2, P1 ;  /* 0x000000020700780c */ /* 0x000fe40000fc5270 */
[----:B------:R-:W3:Y:S01]  /*2e80*/  LD.E R7, desc[UR36][R16.64+0xac] ;  /* 0x0000ac2410077980 */ /* 0x000ee2000c101900 */
[----:B------:R-:W-:-:S03]  /*2e90*/  @P3 MOV R5, R9 ;  /* 0x0000000900053202 */ /* 0x000fc60000000f00 */
[----:B------:R-:W3:Y:S01]  /*2ea0*/  LD.E R9, desc[UR36][R16.64+0xb0] ;  /* 0x0000b02410097980 */ /* 0x000ee2000c101900 */
[----:B------:R-:W-:Y:S02]  /*2eb0*/  @P3 IMAD.MOV.U32 R4, RZ, RZ, R10 ;  /* 0x000000ffff043224 */ /* 0x000fe400078e000a */
[----:B------:R-:W-:-:S04]  /*2ec0*/  @P1 VIADD R10, R5, 0x3 ;  /* 0x00000003050a1836 */ /* 0x000fc80000000000 */
[----:B------:R-:W-:Y:S01]  /*2ed0*/  @P6 IMAD.MOV R10, RZ, RZ, R5 ;  /* 0x000000ffff0a6224 */ /* 0x000fe200078e0205 */
[----:B------:R-:W-:Y:S01]  /*2ee0*/  @!P0 IADD3 R3, PT, PT, R3, 0x1, RZ ;  /* 0x0000000103038810 */ /* 0x000fe20007ffe0ff */
[----:B------:R-:W-:Y:S02]  /*2ef0*/  @!P0 VIADD R0, R0, 0x4 ;  /* 0x0000000400008836 */ /* 0x000fe40000000000 */
[----:B------:R-:W-:Y:S02]  /*2f00*/  @P1 IMAD.MOV.U32 R5, RZ, RZ, R10 ;  /* 0x000000ffff051224 */ /* 0x000fe400078e000a */
[----:B------:R-:W3:Y:S01]  /*2f10*/  LD.E R10, desc[UR36][R16.64+0xb4] ;  /* 0x0000b424100a7980 */ /* 0x000ee2000c101900 */
[C---:B------:R-:W-:Y:S01]  /*2f20*/  ISETP.NE.AND P0, PT, R33.reuse, 0x1, PT ;  /* 0x000000012100780c */ /* 0x040fe20003f05270 */
[----:B------:R-:W-:Y:S02]  /*2f30*/  @P1 VIADD R20, R4, 0x1 ;  /* 0x0000000104141836 */ /* 0x000fe40000000000 */
[----:B------:R-:W-:Y:S01]  /*2f40*/  @P6 IMAD.MOV R20, RZ, RZ, R4 ;  /* 0x000000ffff146224 */ /* 0x000fe200078e0204 */
[----:B------:R-:W-:Y:S01]  /*2f50*/  ISETP.NE.AND P6, PT, R33, 0x2, P0 ;  /* 0x000000022100780c */ /* 0x000fe200007c5270 */
[----:B------:R-:W-:Y:S01]  /*2f60*/  @!P2 VIADD R0, R0, 0x4 ;  /* 0x000000040000a836 */ /* 0x000fe20000000000 */
[----:B------:R-:W-:Y:S01]  /*2f70*/  @!P2 IADD3 R3, PT, PT, R3, 0x1, RZ ;  /* 0x000000010303a810 */ /* 0x000fe20007ffe0ff */
[----:B------:R-:W-:Y:S01]  /*2f80*/  @P1 IMAD.MOV.U32 R4, RZ, RZ, R20 ;  /* 0x000000ffff041224 */ /* 0x000fe200078e0014 */
[----:B----4-:R-:W-:Y:S01]  /*2f90*/  ISETP.NE.AND P2, PT, R8, 0x1, PT ;  /* 0x000000010800780c */ /* 0x010fe20003f45270 */
[----:B------:R-:W4:Y:S04]  /*2fa0*/  LD.E R33, desc[UR36][R16.64+0xe0] ;  /* 0x0000e02410217980 */ /* 0x000f28000c101900 */
[----:B------:R-:W-:-:S02]  /*2fb0*/  @P0 VIADD R20, R5, 0x4 ;  /* 0x0000000405140836 */ /* 0x000fc40000000000 */
[C---:B------:R-:W-:Y:S02]  /*2fc0*/  @P0 VIADD R21, R4.reuse, 0x1 ;  /* 0x0000000104150836 */ /* 0x040fe40000000000 */
[----:B------:R-:W-:Y:S01]  /*2fd0*/  @P6 IMAD.MOV R20, RZ, RZ, R5 ;  /* 0x000000ffff146224 */ /* 0x000fe200078e0205 */
[----:B------:R-:W-:Y:S02]  /*2fe0*/  @P6 IADD3 R21, PT, PT, R4, RZ, RZ ;  /* 0x000000ff04156210 */ /* 0x000fe40007ffe0ff */
[----:B------:R-:W-:Y:S02]  /*2ff0*/  ISETP.NE.AND P6, PT, R8, 0x2, P2 ;  /* 0x000000020800780c */ /* 0x000fe400017c5270 */
[----:B------:R-:W4:Y:S01]  /*3000*/  LD.E R8, desc[UR36][R16.64+0xb8] ;  /* 0x0000b82410087980 */ /* 0x000f22000c101900 */
[----:B------:R-:W-:Y:S02]  /*3010*/  @P0 IMAD.MOV.U32 R5, RZ, RZ, R20 ;  /* 0x000000ffff050224 */ /* 0x000fe400078e0014 */
[----:B------:R-:W-:-:S02]  /*3020*/  @P0 IMAD.MOV.U32 R4, RZ, RZ, R21 ;  /* 0x000000ffff040224 */ /* 0x000fc400078e0015 */
[----:B------:R-:W-:Y:S02]  /*3030*/  @!P4 VIADD R3, R3, 0x1 ;  /* 0x000000010303c836 */ /* 0x000fe40000000000 */
[----:B------:R-:W-:Y:S01]  /*3040*/  @!P4 VIADD R0, R0, 0x4 ;  /* 0x000000040000c836 */ /* 0x000fe20000000000 */
[----:B-----5:R-:W-:Y:S01]  /*3050*/  ISETP.NE.AND P4, PT, R32, 0x1, PT ;  /* 0x000000012000780c */ /* 0x020fe20003f85270 */
[----:B------:R-:W-:Y:S01]  /*3060*/  @P2 VIADD R21, R4, 0x1 ;  /* 0x0000000104152836 */ /* 0x000fe20000000000 */
[----:B------:R-:W-:Y:S01]  /*3070*/  @P2 IADD3 R20, PT, PT, R5, 0x4, RZ ;  /* 0x0000000405142810 */ /* 0x000fe20007ffe0ff */
[----:B------:R-:W-:Y:S02]  /*3080*/  @P6 IMAD.MOV R20, RZ, RZ, R5 ;  /* 0x000000ffff146224 */ /* 0x000fe400078e0205 */
[----:B------:R-:W-:Y:S01]  /*3090*/  @P6 IMAD.MOV R21, RZ, RZ, R4 ;  /* 0x000000ffff156224 */ /* 0x000fe200078e0204 */
[----:B------:R-:W-:Y:S02]  /*30a0*/  ISETP.NE.AND P6, PT, R32, 0x2, P4 ;  /* 0x000000022000780c */ /* 0x000fe400027c5270 */
[----:B------:R-:W5:Y:S01]  /*30b0*/  LD.E R32, desc[UR36][R16.64+0xbc] ;  /* 0x0000bc2410207980 */ /* 0x000f62000c101900 */
[----:B------:R-:W-:Y:S01]  /*30c0*/  @P2 IMAD.MOV.U32 R5, RZ, RZ, R20 ;  /* 0x000000ffff052224 */ /* 0x000fe200078e0014 */
[----:B------:R-:W-:Y:S01]  /*30d0*/  @P2 MOV R4, R21 ;  /* 0x0000001500042202 */ /* 0x000fe20000000f00 */
[----:B------:R-:W-:-:S02]  /*30e0*/  @!P5 VIADD R3, R3, 0x1 ;  /* 0x000000010303d836 */ /* 0x000fc40000000000 */
[----:B------:R-:W-:Y:S01]  /*30f0*/  @!P5 VIADD R0, R0, 0x4 ;  /* 0x000000040000d836 */ /* 0x000fe20000000000 */
[----:B------:R-:W-:Y:S01]  /*3100*/  ISETP.NE.AND P5, PT, R11, 0x1, PT ;  /* 0x000000010b00780c */ /* 0x000fe20003fa5270 */
[C---:B------:R-:W-:Y:S02]  /*3110*/  @P4 VIADD R20, R5.reuse, 0x4 ;  /* 0x0000000405144836 */ /* 0x040fe40000000000 */
[----:B------:R-:W-:Y:S02]  /*3120*/  @P4 VIADD R21, R4, 0x1 ;  /* 0x0000000104154836 */ /* 0x000fe40000000000 */
[----:B------:R-:W-:Y:S01]  /*3130*/  @P6 IADD3 R20, PT, PT, R5, RZ, RZ ;  /* 0x000000ff05146210 */ /* 0x000fe20007ffe0ff */
[----:B------:R-:W-:Y:S01]  /*3140*/  @P6 IMAD.MOV R21, RZ, RZ, R4 ;  /* 0x000000ffff156224 */ /* 0x000fe200078e0204 */
[----:B------:R-:W-:Y:S02]  /*3150*/  ISETP.NE.AND P6, PT, R11, 0x2, P5 ;  /* 0x000000020b00780c */ /* 0x000fe40002fc5270 */
[----:B------:R-:W5:Y:S01]  /*3160*/  LD.E R11, desc[UR36][R16.64+0xc0] ;  /* 0x0000c024100b7980 */ /* 0x000f62000c101900 */
[----:B------:R-:W-:-:S04]  /*3170*/  @P4 IMAD.MOV.U32 R5, RZ, RZ, R20 ;  /* 0x000000ffff054224 */ /* 0x000fc800078e0014 */
[----:B------:R-:W-:Y:S02]  /*3180*/  @P5 VIADD R20, R5, 0x4 ;  /* 0x0000000405145836 */ /* 0x000fe40000000000 */
[----:B------:R-:W-:-:S04]  /*3190*/  @P4 IMAD.MOV.U32 R4, RZ, RZ, R21 ;  /* 0x000000ffff044224 */ /* 0x000fc800078e0015 */
[----:B------:R-:W-:Y:S01]  /*31a0*/  @P6 IADD3 R20, PT, PT, R5, RZ, RZ ;  /* 0x000000ff05146210 */ /* 0x000fe20007ffe0ff */
[----:B------:R-:W-:Y:S02]  /*31b0*/  @!P3 VIADD R3, R3, 0x1 ;  /* 0x000000010303b836 */ /* 0x000fe40000000000 */
[----:B------:R-:W-:Y:S01]  /*31c0*/  @!P3 VIADD R0, R0, 0x4 ;  /* 0x000000040000b836 */ /* 0x000fe20000000000 */
[C---:B------:R-:W-:Y:S01]  /*31d0*/  ISETP.NE.AND P3, PT, R31.reuse, 0x1, PT ;  /* 0x000000011f00780c */ /* 0x040fe20003f65270 */
[----:B------:R-:W-:Y:S02]  /*31e0*/  @P5 IMAD.MOV.U32 R5, RZ, RZ, R20 ;  /* 0x000000ffff055224 */ /* 0x000fe400078e0014 */
[C---:B------:R-:W-:Y:S01]  /*31f0*/  @P5 VIADD R20, R4.reuse, 0x1 ;  /* 0x0000000104145836 */ /* 0x040fe20000000000 */
[----:B------:R-:W-:Y:S02]  /*3200*/  @P6 IADD3 R20, PT, PT, R4, RZ, RZ ;  /* 0x000000ff04146210 */ /* 0x000fe40007ffe0ff */
[----:B------:R-:W-:Y:S01]  /*3210*/  ISETP.NE.AND P6, PT, R31, 0x2, P3 ;  /* 0x000000021f00780c */ /* 0x000fe20001fc5270 */
[----:B------:R-:W-:Y:S01]  /*3220*/  @!P1 VIADD R3, R3, 0x1 ;  /* 0x0000000103039836 */ /* 0x000fe20000000000 */
[----:B------:R-:W5:Y:S01]  /*3230*/  LD.E R31, desc[UR36][R16.64+0xc4] ;  /* 0x0000c424101f7980 */ /* 0x000f62000c101900 */
[----:B------:R-:W-:-:S02]  /*3240*/  @P5 IMAD.MOV.U32 R4, RZ, RZ, R20 ;  /* 0x000000ffff045224 */ /* 0x000fc400078e0014 */
[----:B------:R-:W-:Y:S02]  /*3250*/  @!P1 VIADD R0, R0, 0x4 ;  /* 0x0000000400009836 */ /* 0x000fe40000000000 */
[----:B------:R-:W-:Y:S01]  /*3260*/  @P3 VIADD R20, R5, 0x4 ;  /* 0x0000000405143836 */ /* 0x000fe20000000000 */
[----:B------:R-:W-:Y:S02]  /*3270*/  @P3 IADD3 R21, PT, PT, R4, 0x1, RZ ;  /* 0x0000000104153810 */ /* 0x000fe40007ffe0ff */
[----:B------:R-:W-:-:S03]  /*3280*/  ISETP.NE.AND P1, PT, R12, 0x1, PT ;  /* 0x000000010c00780c */ /* 0x000fc60003f25270 */
[----:B------:R-:W-:Y:S02]  /*3290*/  @P6 IMAD.MOV R20, RZ, RZ, R5 ;  /* 0x000000ffff146224 */ /* 0x000fe400078e0205 */
[----:B------:R-:W-:Y:S01]  /*32a0*/  @P6 IMAD.MOV R21, RZ, RZ, R4 ;  /* 0x000000ffff156224 */ /* 0x000fe200078e0204 */
[----:B------:R-:W-:Y:S01]  /*32b0*/  ISETP.NE.AND P6, PT, R12, 0x2, P1 ;  /* 0x000000020c00780c */ /* 0x000fe20000fc5270 */
[----:B------:R-:W-:Y:S01]  /*32c0*/  @P3 IMAD.MOV.U32 R5, RZ, RZ, R20 ;  /* 0x000000ffff053224 */ /* 0x000fe200078e0014 */
[----:B------:R-:W-:Y:S01]  /*32d0*/  @!P0 IADD3 R3, PT, PT, R3, 0x1, RZ ;  /* 0x0000000103038810 */ /* 0x000fe20007ffe0ff */
[----:B------:R-:W-:Y:S01]  /*32e0*/  @P3 IMAD.MOV.U32 R4, RZ, RZ, R21 ;  /* 0x000000ffff043224 */ /* 0x000fe200078e0015 */
[----:B------:R-:W5:Y:S01]  /*32f0*/  LD.E R12, desc[UR36][R16.64+0xc8] ;  /* 0x0000c824100c7980 */ /* 0x000f62000c101900 */
[----:B------:R-:W-:Y:S02]  /*3300*/  @!P0 VIADD R0, R0, 0x3 ;  /* 0x0000000300008836 */ /* 0x000fe40000000000 */
[----:B------:R-:W-:-:S02]  /*3310*/  @P1 VIADD R20, R5, 0x4 ;  /* 0x0000000405141836 */ /* 0x000fc40000000000 */
[----:B------:R-:W-:-:S04]  /*3320*/  @P1 VIADD R21, R4, 0x1 ;  /* 0x0000000104151836 */ /* 0x000fc80000000000 */
[----:B------:R-:W-:Y:S01]  /*3330*/  @P6 IMAD.MOV R20, RZ, RZ, R5 ;  /* 0x000000ffff146224 */ /* 0x000fe200078e0205 */
[----:B------:R-:W-:Y:S01]  /*3340*/  @P6 IADD3 R21, PT, PT, R4, RZ, RZ ;  /* 0x000000ff04156210 */ /* 0x000fe20007ffe0ff */
[----:B------:R-:W-:Y:S02]  /*3350*/  @!P2 VIADD R3, R3, 0x1 ;  /* 0x000000010303a836 */ /* 0x000fe40000000000 */
[----:B------:R-:W-:Y:S02]  /*3360*/  @P1 IMAD.MOV.U32 R5, RZ, RZ, R20 ;  /* 0x000000ffff051224 */ /* 0x000fe400078e0014 */
[----:B------:R-:W-:Y:S02]  /*3370*/  @P1 IMAD.MOV.U32 R4, RZ, RZ, R21 ;  /* 0x000000ffff041224 */ /* 0x000fe400078e0015 */
[----:B------:R-:W-:Y:S01]  /*3380*/  @!P2 VIADD R0, R0, 0x3 ;  /* 0x000000030000a836 */ /* 0x000fe20000000000 */
[----:B------:R-:W5:Y:S01]  /*3390*/  LD.E R21, desc[UR36][R16.64+0xdc] ;  /* 0x0000dc2410157980 */ /* 0x000f62000c101900 */
[----:B------:R-:W-:-:S04]  /*33a0*/  ISETP.NE.AND P0, PT, R14, 0x1, PT ;  /* 0x000000010e00780c */ /* 0x000fc80003f05270 */
[----:B------:R-:W-:-:S09]  /*33b0*/  ISETP.NE.AND P6, PT, R14, 0x2, P0 ;  /* 0x000000020e00780c */ /* 0x000fd200007c5270 */
[----:B------:R-:W-:Y:S01]  /*33c0*/  @P0 IADD3 R14, PT, PT, R5, 0x4, RZ ;  /* 0x00000004050e0810 */ /* 0x000fe20007ffe0ff */
[----:B------:R-:W-:Y:S01]  /*33d0*/  @P0 VIADD R20, R4, 0x1 ;  /* 0x0000000104140836 */ /* 0x000fe20000000000 */
[C---:B------:R-:W-:Y:S02]  /*33e0*/  ISETP.NE.AND P2, PT, R13.reuse, 0x1, PT ;  /* 0x000000010d00780c */ /* 0x040fe40003f45270 */
[----:B------:R-:W-:Y:S02]  /*33f0*/  @P6 IMAD.MOV R14, RZ, RZ, R5 ;  /* 0x000000ffff0e6224 */ /* 0x000fe400078e0205 */
[----:B------:R-:W-:Y:S01]  /*3400*/  @P6 IMAD.MOV R20, RZ, RZ, R4 ;  /* 0x000000ffff146224 */ /* 0x000fe200078e0204 */
[----:B------:R-:W-:-:S04]  /*3410*/  ISETP.NE.AND P6, PT, R13, 0x2, P2 ;  /* 0x000000020d00780c */ /* 0x000fc800017c5270 */
[----:B------:R-:W-:Y:S02]  /*3420*/  @P0 MOV R4, R20 ;  /* 0x0000001400040202 */ /* 0x000fe40000000f00 */
[----:B------:R-:W5:Y:S01]  /*3430*/  LD.E R20, desc[UR36][R16.64+0xcc] ;  /* 0x0000cc2410147980 */ /* 0x000f62000c101900 */
[----:B------:R-:W-:Y:S02]  /*3440*/  @P0 IMAD.MOV.U32 R5, RZ, RZ, R14 ;  /* 0x000000ffff050224 */ /* 0x000fe400078e000e */
[----:B------:R-:W-:Y:S02]  /*3450*/  @!P4 VIADD R3, R3, 0x1 ;  /* 0x000000010303c836 */ /* 0x000fe40000000000 */
[----:B------:R-:W-:Y:S01]  /*3460*/  @!P4 VIADD R0, R0, 0x3 ;  /* 0x000000030000c836 */ /* 0x000fe20000000000 */
[----:B------:R-:W-:Y:S01]  /*3470*/  ISETP.NE.AND P4, PT, R15, 0x1, PT ;  /* 0x000000010f00780c */ /* 0x000fe20003f85270 */
[C---:B------:R-:W-:Y:S01]  /*3480*/  @P2 VIADD R13, R5.reuse, 0x4 ;  /* 0x00000004050d2836 */ /* 0x040fe20000000000 */
[----:B------:R-:W-:Y:S01]  /*3490*/  @P6 IADD3 R13, PT, PT, R5, RZ, RZ ;  /* 0x000000ff050d6210 */ /* 0x000fe20007ffe0ff */
[----:B------:R-:W-:-:S02]  /*34a0*/  @P2 VIADD R14, R4, 0x1 ;  /* 0x00000001040e2836 */ /* 0x000fc40000000000 */
[----:B------:R-:W-:Y:S01]  /*34b0*/  @P6 IMAD.MOV R14, RZ, RZ, R4 ;  /* 0x000000ffff0e6224 */ /* 0x000fe200078e0204 */
[----:B------:R-:W-:Y:S02]  /*34c0*/  ISETP.NE.AND P6, PT, R15, 0x2, P4 ;  /* 0x000000020f00780c */ /* 0x000fe400027c5270 */
[----:B------:R-:W5:Y:S01]  /*34d0*/  LD.E R15, desc[UR36][R16.64+0xd0] ;  /* 0x0000d024100f7980 */ /* 0x000f62000c101900 */
[----:B------:R-:W-:Y:S01]  /*34e0*/  @P2 IMAD.MOV.U32 R5, RZ, RZ, R13 ;  /* 0x000000ffff052224 */ /* 0x000fe200078e000d */
[----:B------:R-:W-:Y:S01]  /*34f0*/  @!P5 IADD3 R3, PT, PT, R3, 0x1, RZ ;  /* 0x000000010303d810 */ /* 0x000fe20007ffe0ff */
[----:B------:R-:W-:Y:S02]  /*3500*/  @P2 IMAD.MOV.U32 R4, RZ, RZ, R14 ;  /* 0x000000ffff042224 */ /* 0x000fe400078e000e */
[----:B------:R-:W-:Y:S02]  /*3510*/  @!P5 VIADD R0, R0, 0x3 ;  /* 0x000000030000d836 */ /* 0x000fe40000000000 */
[----:B------:R-:W-:-:S02]  /*3520*/  @P4 VIADD R13, R5, 0x5 ;  /* 0x00000005050d4836 */ /* 0x000fc40000000000 */
[----:B------:R-:W-:Y:S02]  /*3530*/  @P4 VIADD R14, R4, 0x1 ;  /* 0x00000001040e4836 */ /* 0x000fe40000000000 */
[----:B------:R-:W-:Y:S01]  /*3540*/  @P6 IADD3 R13, PT, PT, R5, RZ, RZ ;  /* 0x000000ff050d6210 */ /* 0x000fe20007ffe0ff */
[----:B------:R-:W-:-:S04]  /*3550*/  @P6 IMAD.MOV R14, RZ, RZ, R4 ;  /* 0x000000ffff0e6224 */ /* 0x000fc800078e0204 */
[----:B------:R-:W-:Y:S02]  /*3560*/  @P4 IMAD.MOV.U32 R4, RZ, RZ, R14 ;  /* 0x000000ffff044224 */ /* 0x000fe400078e000e */
[----:B------:R-:W5:Y:S01]  /*3570*/  LD.E R14, desc[UR36][R16.64+0xd4] ;  /* 0x0000d424100e7980 */ /* 0x000f62000c101900 */
[----:B------:R-:W-:Y:S01]  /*3580*/  @P4 IMAD.MOV.U32 R5, RZ, RZ, R13 ;  /* 0x000000ffff054224 */ /* 0x000fe200078e000d */
[----:B------:R-:W-:Y:S01]  /*3590*/  @!P3 IADD3 R3, PT, PT, R3, 0x1, RZ ;  /* 0x000000010303b810 */ /* 0x000fe20007ffe0ff */
[----:B------:R-:W-:-:S03]  /*35a0*/  @!P3 VIADD R0, R0, 0x3 ;  /* 0x000000030000b836 */ /* 0x000fc60000000000 */
[----:B------:R-:W-:Y:S01]  /*35b0*/  @!P1 IADD3 R3, PT, PT, R3, 0x1, RZ ;  /* 0x0000000103039810 */ /* 0x000fe20007ffe0ff */
[----:B------:R-:W-:Y:S01]  /*35c0*/  @!P1 VIADD R0, R0, 0x3 ;  /* 0x0000000300009836 */ /* 0x000fe20000000000 */
[----:B--2---:R-:W-:-:S04]  /*35d0*/  ISETP.NE.AND P5, PT, R2, 0x1, PT ;  /* 0x000000010200780c */ /* 0x004fc80003fa5270 */
[----:B------:R-:W-:-:S09]  /*35e0*/  ISETP.NE.AND P6, PT, R2, 0x2, P5 ;  /* 0x000000020200780c */ /* 0x000fd20002fc5270 */
[C---:B------:R-:W-:Y:S02]  /*35f0*/  @P5 VIADD R2, R5.reuse, 0x5 ;  /* 0x0000000505025836 */ /* 0x040fe40000000000 */
[----:B------:R-:W-:Y:S01]  /*3600*/  @P5 VIADD R13, R4, 0x1 ;  /* 0x00000001040d5836 */ /* 0x000fe20000000000 */
[C---:B------:R-:W-:Y:S01]  /*3610*/  ISETP.NE.AND P3, PT, R6.reuse, 0x1, PT ;  /* 0x000000010600780c */ /* 0x040fe20003f65270 */
[----:B------:R-:W-:Y:S01]  /*3620*/  @P6 IMAD.MOV R13, RZ, RZ, R4 ;  /* 0x000000ffff0d6224 */ /* 0x000fe200078e0204 */
[----:B------:R-:W-:Y:S02]  /*3630*/  @P6 IADD3 R2, PT, PT, R5, RZ, RZ ;  /* 0x000000ff05026210 */ /* 0x000fe40007ffe0ff */
[----:B------:R-:W-:Y:S01]  /*3640*/  ISETP.NE.AND P6, PT, R6, 0x2, P3 ;  /* 0x000000020600780c */ /* 0x000fe20001fc5270 */
[----:B------:R-:W-:Y:S02]  /*3650*/  @P5 IMAD.MOV.U32 R4, RZ, RZ, R13 ;  /* 0x000000ffff045224 */ /* 0x000fe400078e000d */
[----:B------:R-:W2:Y:S01]  /*3660*/  LD.E R13, desc[UR36][R16.64+0xd8] ;  /* 0x0000d824100d7980 */ /* 0x000ea2000c101900 */
[----:B------:R-:W-:-:S05]  /*3670*/  @P5 IMAD.MOV.U32 R5, RZ, RZ, R2 ;  /* 0x000000ffff055224 */ /* 0x000fca00078e0002 */
[----:B------:R-:W-:Y:S02]  /*3680*/  @P3 VIADD R2, R5, 0x5 ;  /* 0x0000000505023836 */ /* 0x000fe40000000000 */
[----:B------:R-:W-:Y:S01]  /*3690*/  @P3 VIADD R6, R4, 0x1 ;  /* 0x0000000104063836 */ /* 0x000fe20000000000 */
[----:B---3--:R-:W-:Y:S01]  /*36a0*/  ISETP.NE.AND P1, PT, R7, 0x1, PT ;  /* 0x000000010700780c */ /* 0x008fe20003f25270 */
[----:B------:R-:W-:Y:S01]  /*36b0*/  @P6 IMAD.MOV R6, RZ, RZ, R4 ;  /* 0x000000ffff066224 */ /* 0x000fe200078e0204 */
[----:B------:R-:W-:Y:S02]  /*36c0*/  @P6 IADD3 R2, PT, PT, R5, RZ, RZ ;  /* 0x000000ff05026210 */ /* 0x000fe40007ffe0ff */
[----:B------:R-:W-:Y:S01]  /*36d0*/  ISETP.NE.AND P6, PT, R7, 0x2, P1 ;  /* 0x000000020700780c */ /* 0x000fe20000fc5270 */
[----:B------:R-:W-:Y:S01]  /*36e0*/  @P3 IMAD.MOV.U32 R4, RZ, RZ, R6 ;  /* 0x000000ffff043224 */ /* 0x000fe200078e0006 */
[----:B------:R-:W-:Y:S01]  /*36f0*/  @!P0 IADD3 R3, PT, PT, R3, 0x1, RZ ;  /* 0x0000000103038810 */ /* 0x000fe20007ffe0ff */
[----:B------:R-:W-:-:S02]  /*3700*/  @P3 IMAD.MOV.U32 R5, RZ, RZ, R2 ;  /* 0x000000ffff053224 */ /* 0x000fc400078e0002 */
[----:B------:R-:W-:Y:S01]  /*3710*/  @!P0 VIADD R0, R0, 0x3 ;  /* 0x0000000300008836 */ /* 0x000fe20000000000 */
[----:B------:R-:W-:-:S03]  /*3720*/  ISETP.NE.AND P0, PT, R9, 0x1, PT ;  /* 0x000000010900780c */ /* 0x000fc60003f05270 */
[C---:B------:R-:W-:Y:S02]  /*3730*/  @P1 VIADD R2, R5.reuse, 0x5 ;  /* 0x0000000505021836 */ /* 0x040fe40000000000 */
[----:B------:R-:W-:Y:S02]  /*3740*/  @P1 VIADD R6, R4, 0x1 ;  /* 0x0000000104061836 */ /* 0x000fe40000000000 */
[----:B------:R-:W-:Y:S01]  /*3750*/  @P6 IADD3 R2, PT, PT, R5, RZ, RZ ;  /* 0x000000ff05026210 */ /* 0x000fe20007ffe0ff */
[----:B------:R-:W-:Y:S01]  /*3760*/  @P6 IMAD.MOV R6, RZ, RZ, R4 ;  /* 0x000000ffff066224 */ /* 0x000fe200078e0204 */
[----:B------:R-:W-:Y:S01]  /*3770*/  ISETP.NE.AND P6, PT, R9, 0x2, P0 ;  /* 0x000000020900780c */ /* 0x000fe200007c5270 */
[----:B------:R-:W-:Y:S01]  /*3780*/  @!P2 VIADD R0, R0, 0x3 ;  /* 0x000000030000a836 */ /* 0x000fe20000000000 */
[----:B------:R-:W-:Y:S01]  /*3790*/  @!P2 IADD3 R3, PT, PT, R3, 0x1, RZ ;  /* 0x000000010303a810 */ /* 0x000fe20007ffe0ff */
[----:B------:R-:W-:Y:S02]  /*37a0*/  @P1 IMAD.MOV.U32 R5, RZ, RZ, R2 ;  /* 0x000000ffff051224 */ /* 0x000fe400078e0002 */
[----:B------:R-:W-:Y:S01]  /*37b0*/  @P1 IMAD.MOV.U32 R4, RZ, RZ, R6 ;  /* 0x000000ffff041224 */ /* 0x000fe200078e0006 */
[----:B------:R-:W-:Y:S01]  /*37c0*/  ISETP.NE.AND P2, PT, R10, 0x1, PT ;  /* 0x000000010a00780c */ /* 0x000fe20003f45270 */
[----:B------:R-:W-:-:S02]  /*37d0*/  @P0 VIADD R2, R5, 0x5 ;  /* 0x0000000505020836 */ /* 0x000fc40000000000 */
[----:B------:R-:W-:-:S04]  /*37e0*/  @P0 VIADD R6, R4, 0x1 ;  /* 0x0000000104060836 */ /* 0x000fc80000000000 */
[----:B------:R-:W-:Y:S01]  /*37f0*/  @P6 IADD3 R2, PT, PT, R5, RZ, RZ ;  /* 0x000000ff05026210 */ /* 0x000fe20007ffe0ff */
[----:B------:R-:W-:Y:S01]  /*3800*/  @P6 IMAD.MOV R6, RZ, RZ, R4 ;  /* 0x000000ffff066224 */ /* 0x000fe200078e0204 */
[----:B------:R-:W-:-:S03]  /*3810*/  ISETP.NE.AND P6, PT, R10, 0x2, P2 ;  /* 0x000000020a00780c */ /* 0x000fc600017c5270 */
[----:B------:R-:W-:-:S04]  /*3820*/  @P0 IMAD.MOV.U32 R5, RZ, RZ, R2 ;  /* 0x000000ffff050224 */ /* 0x000fc800078e0002 */
[----:B------:R-:W-:Y:S01]  /*3830*/  @P2 VIADD R2, R5, 0x5 ;  /* 0x0000000505022836 */ /* 0x000fe20000000000 */
[----:B------:R-:W-:Y:S01]  /*3840*/  @!P4 IADD3 R3, PT, PT, R3, 0x1, RZ ;  /* 0x000000010303c810 */ /* 0x000fe20007ffe0ff */
[----:B------:R-:W-:-:S04]  /*3850*/  @P0 IMAD.MOV.U32 R4, RZ, RZ, R6 ;  /* 0x000000ffff040224 */ /* 0x000fc800078e0006 */
[----:B------:R-:W-:Y:S01]  /*3860*/  @P6 IADD3 R2, PT, PT, R5, RZ, RZ ;  /* 0x000000ff05026210 */ /* 0x000fe20007ffe0ff */
[----:B------:R-:W-:Y:S01]  /*3870*/  @!P4 VIADD R0, R0, 0x2 ;  /* 0x000000020000c836 */ /* 0x000fe20000000000 */
[----:B----4-:R-:W-:Y:S01]  /*3880*/  ISETP.NE.AND P4, PT, R8, 0x1, PT ;  /* 0x000000010800780c */ /* 0x010fe20003f85270 */
[----:B------:R-:W-:Y:S02]  /*3890*/  @P2 VIADD R6, R4, 0x1 ;  /* 0x0000000104062836 */ /* 0x000fe40000000000 */
[----:B------:R-:W-:Y:S02]  /*38a0*/  @P2 IMAD.MOV.U32 R5, RZ, RZ, R2 ;  /* 0x000000ffff052224 */ /* 0x000fe400078e0002 */
[----:B------:R-:W3:Y:S01]  /*38b0*/  LD.E R2, desc[UR36][R16.64+0xe8] ;  /* 0x0000e82410027980 */ /* 0x000ee2000c101900 */
[----:B------:R-:W-:Y:S01]  /*38c0*/  @P6 IMAD.MOV R6, RZ, RZ, R4 ;  /* 0x000000ffff066224 */ /* 0x000fe200078e0204 */
[----:B------:R-:W-:-:S03]  /*38d0*/  ISETP.NE.AND P6, PT, R8, 0x2, P4 ;  /* 0x000000020800780c */ /* 0x000fc600027c5270 */
[----:B------:R-:W-:Y:S02]  /*38e0*/  @P2 IMAD.MOV.U32 R4, RZ, RZ, R6 ;  /* 0x000000ffff042224 */ /* 0x000fe400078e0006 */
[----:B------:R-:W4:Y:S01]  /*38f0*/  LD.E R6, desc[UR36][R16.64+0xec] ;  /* 0x0000ec2410067980 */ /* 0x000f22000c101900 */
[----:B------:R-:W-:Y:S01]  /*3900*/  @P4 VIADD R7, R5, 0x5 ;  /* 0x0000000505074836 */ /* 0x000fe20000000000 */
[----:B------:R-:W-:Y:S01]  /*3910*/  @!P5 IADD3 R0, PT, PT, R0, 0x2, RZ ;  /* 0x000000020000d810 */ /* 0x000fe20007ffe0ff */
[----:B------:R-:W-:Y:S01]  /*3920*/  @!P5 VIADD R3, R3, 0x1 ;  /* 0x000000010303d836 */ /* 0x000fe20000000000 */
[----:B-----5:R-:W-:-:S04]  /*3930*/  ISETP.NE.AND P5, PT, R32, 0x1, PT ;  /* 0x000000012000780c */ /* 0x020fc80003fa5270 */
[----:B------:R-:W-:-:S05]  /*3940*/  @P6 IADD3 R7, PT, PT, R5, RZ, RZ ;  /* 0x000000ff05076210 */ /* 0x000fca0007ffe0ff */
[----:B------:R-:W-:Y:S02]  /*3950*/  @P4 IMAD.MOV.U32 R5, RZ, RZ, R7 ;  /* 0x000000ffff054224 */ /* 0x000fe400078e0007 */
[----:B------:R-:W-:Y:S02]  /*3960*/  @P4 VIADD R7, R4, 0x1 ;  /* 0x0000000104074836 */ /* 0x000fe40000000000 */
[----:B------:R-:W-:Y:S01]  /*3970*/  @P6 IMAD.MOV R7, RZ, RZ, R4 ;  /* 0x000000ffff076224 */ /* 0x000fe200078e0204 */
[----:B------:R-:W-:-:S03]  /*3980*/  ISETP.NE.AND P6, PT, R32, 0x2, P5 ;  /* 0x000000022000780c */ /* 0x000fc60002fc5270 */
[----:B------:R-:W-:Y:S02]  /*3990*/  @P4 IMAD.MOV.U32 R4, RZ, RZ, R7 ;  /* 0x000000ffff044224 */ /* 0x000fe400078e0007 */
[----:B------:R-:W5:Y:S01]  /*39a0*/  LD.E R7, desc[UR36][R16.64+0xf0] ;  /* 0x0000f02410077980 */ /* 0x000f62000c101900 */
[----:B------:R-:W-:Y:S01]  /*39b0*/  @!P3 IADD3 R3, PT, PT, R3, 0x1, RZ ;  /* 0x000000010303b810 */ /* 0x000fe20007ffe0ff */
[----:B------:R-:W-:Y:S01]  /*39c0*/  @!P3 VIADD R0, R0, 0x2 ;  /* 0x000000020000b836 */ /* 0x000fe20000000000 */
[----:B------:R-:W-:Y:S01]  /*39d0*/  ISETP.NE.AND P3, PT, R11, 0x1, PT ;  /* 0x000000010b00780c */ /* 0x000fe20003f65270 */
[C---:B------:R-:W-:Y:S02]  /*39e0*/  @P5 VIADD R8, R5.reuse, 0x5 ;  /* 0x0000000505085836 */ /* 0x040fe40000000000 */
[----:B------:R-:W-:Y:S02]  /*39f0*/  @P5 VIADD R9, R4, 0x1 ;  /* 0x0000000104095836 */ /* 0x000fe40000000000 */
[----:B------:R-:W-:Y:S01]  /*3a00*/  @P6 IADD3 R8, PT, PT, R5, RZ, RZ ;  /* 0x000000ff05086210 */ /* 0x000fe20007ffe0ff */
[----:B------:R-:W-:Y:S01]  /*3a10*/  @P6 IMAD.MOV R9, RZ, RZ, R4 ;  /* 0x000000ffff096224 */ /* 0x000fe200078e0204 */
[----:B------:R-:W-:-:S03]  /*3a20*/  ISETP.NE.AND P6, PT, R11, 0x2, P3 ;  /* 0x000000020b00780c */ /* 0x000fc60001fc5270 */
[----:B------:R-:W-:Y:S02]  /*3a30*/  @P5 IMAD.MOV.U32 R5, RZ, RZ, R8 ;  /* 0x000000ffff055224 */ /* 0x000fe400078e0008 */
[----:B------:R-:W5:Y:S01]  /*3a40*/  LD.E R8, desc[UR36][R16.64+0xf4] ;  /* 0x0000f42410087980 */ /* 0x000f62000c101900 */
[----:B------:R-:W-:Y:S02]  /*3a50*/  @P5 IMAD.MOV.U32 R4, RZ, RZ, R9 ;  /* 0x000000ffff045224 */ /* 0x000fe400078e0009 */
[----:B------:R-:W-:-:S05]  /*3a60*/  @P3 IADD3 R9, PT, PT, R5, 0x6, RZ ;  /* 0x0000000605093810 */ /* 0x000fca0007ffe0ff */
[----:B------:R-:W-:Y:S02]  /*3a70*/  @P6 IMAD.MOV R9, RZ, RZ, R5 ;  /* 0x000000ffff096224 */ /* 0x000fe400078e0205 */
[----:B------:R-:W-:Y:S02]  /*3a80*/  @P3 VIADD R10, R4, 0x1 ;  /* 0x00000001040a3836 */ /* 0x000fe40000000000 */
[----:B------:R-:W-:Y:S02]  /*3a90*/  @P3 IMAD.MOV.U32 R5, RZ, RZ, R9 ;  /* 0x000000ffff053224 */ /* 0x000fe400078e0009 */
[----:B------:R-:W-:Y:S01]  /*3aa0*/  @P6 IMAD.MOV R10, RZ, RZ, R4 ;  /* 0x000000ffff0a6224 */ /* 0x000fe200078e0204 */
[----:B------:R-:W5:Y:S03]  /*3ab0*/  LD.E R9, desc[UR36][R16.64+0xf8] ;  /* 0x0000f82410097980 */ /* 0x000f66000c101900 */
[----:B------:R-:W-:-:S02]  /*3ac0*/  @P3 IMAD.MOV.U32 R4, RZ, RZ, R10 ;  /* 0x000000ffff043224 */ /* 0x000fc400078e000a */
[----:B------:R-:W5:Y:S01]  /*3ad0*/  LD.E R10, desc[UR36][R16.64+0xfc] ;  /* 0x0000fc24100a7980 */ /* 0x000f62000c101900 */
[----:B------:R-:W-:Y:S01]  /*3ae0*/  @!P1 VIADD R3, R3, 0x1 ;  /* 0x0000000103039836 */ /* 0x000fe20000000000 */
[----:B------:R-:W-:Y:S02]  /*3af0*/  @!P1 IADD3 R0, PT, PT, R0, 0x2, RZ ;  /* 0x0000000200009810 */ /* 0x000fe40007ffe0ff */
[----:B------:R-:W-:-:S04]  /*3b00*/  ISETP.NE.AND P1, PT, R31, 0x1, PT ;  /* 0x000000011f00780c */ /* 0x000fc80003f25270 */
[----:B------:R-:W-:Y:S01]  /*3b10*/  ISETP.NE.AND P6, PT, R31, 0x2, P1 ;  /* 0x000000021f00780c */ /* 0x000fe20000fc5270 */
[----:B------:R-:W-:Y:S01]  /*3b20*/  @!P0 VIADD R0, R0, 0x2 ;  /* 0x0000000200008836 */ /* 0x000fe20000000000 */
[----:B------:R-:W-:Y:S02]  /*3b30*/  @!P0 IADD3 R3, PT, PT, R3, 0x1, RZ ;  /* 0x0000000103038810 */ /* 0x000fe40007ffe0ff */
[----:B------:R-:W-:-:S05]  /*3b40*/  ISETP.NE.AND P0, PT, R12, 0x1, PT ;  /* 0x000000010c00780c */ /* 0x000fca0003f05270 */
        /* <DEDUP_REMOVED lines=8> */
[----:B------:R-:W-:-:S02]  /*3bd0*/  @P1 IMAD.MOV.U32 R4, RZ, RZ, R31 ;  /* 0x000000ffff041224 */ /* 0x000fc400078e001f */
[----:B------:R-:W-:Y:S02]  /*3be0*/  @P0 VIADD R11, R5, 0x6 ;  /* 0x00000006050b0836 */ /* 0x000fe40000000000 */
[----:B------:R-:W-:-:S04]  /*3bf0*/  @P0 VIADD R12, R4, 0x1 ;  /* 0x00000001040c0836 */ /* 0x000fc80000000000 */
[----:B------:R-:W-:Y:S01]  /*3c00*/  @P6 IADD3 R11, PT, PT, R5, RZ, RZ ;  /* 0x000000ff050b6210 */ /* 0x000fe20007ffe0ff */
[----:B------:R-:W-:Y:S01]  /*3c10*/  @P6 IMAD.MOV R12, RZ, RZ, R4 ;  /* 0x000000ffff0c6224 */ /* 0x000fe200078e0204 */
[----:B------:R-:W-:Y:S01]  /*3c20*/  @!P4 IADD3 R3, PT, PT, R3, 0x1, RZ ;  /* 0x000000010303c810 */ /* 0x000fe20007ffe0ff */
[----:B------:R-:W-:Y:S02]  /*3c30*/  @!P4 VIADD R0, R0, 0x2 ;  /* 0x000000020000c836 */ /* 0x000fe40000000000 */
[----:B------:R-:W-:Y:S02]  /*3c40*/  @P0 IMAD.MOV.U32 R5, RZ, RZ, R11 ;  /* 0x000000ffff050224 */ /* 0x000fe400078e000b */
[----:B------:R-:W-:Y:S01]  /*3c50*/  @P0 IMAD.MOV.U32 R4, RZ, RZ, R12 ;  /* 0x000000ffff040224 */ /* 0x000fe200078e000c */
[----:B------:R-:W-:-:S04]  /*3c60*/  ISETP.NE.AND P2, PT, R20, 0x1, PT ;  /* 0x000000011400780c */ /* 0x000fc80003f45270 */
[----:B------:R-:W-:Y:S02]  /*3c70*/  ISETP.NE.AND P6, PT, R20, 0x2, P2 ;  /* 0x000000021400780c */ /* 0x000fe400017c5270 */
[----:B------:R-:W-:-:S07]  /*3c80*/  ISETP.NE.AND P4, PT, R15, 0x1, PT ;  /* 0x000000010f00780c */ /* 0x000fce0003f85270 */
        /* <DEDUP_REMOVED lines=10> */
[----:B------:R-:W-:Y:S01]  /*3d30*/  @P4 VIADD R12, R4, 0x1 ;  /* 0x00000001040c4836 */ /* 0x000fe20000000000 */
[----:B------:R-:W-:-:S03]  /*3d40*/  ISETP.NE.AND P5, PT, R14, 0x1, PT ;  /* 0x000000010e00780c */ /* 0x000fc60003fa5270 */
[----:B------:R-:W-:Y:S01]  /*3d50*/  @P6 IMAD.MOV R12, RZ, RZ, R4 ;  /* 0x000000ffff0c6224 */ /* 0x000fe200078e0204 */
[----:B------:R-:W-:Y:S02]  /*3d60*/  @P6 IADD3 R11, PT, PT, R5, RZ, RZ ;  /* 0x000000ff050b6210 */ /* 0x000fe40007ffe0ff */
[----:B------:R-:W-:Y:S01]  /*3d70*/  ISETP.NE.AND P6, PT, R14, 0x2, P5 ;  /* 0x000000020e00780c */ /* 0x000fe20002fc5270 */
[----:B------:R-:W-:Y:S01]  /*3d80*/  @P4 IMAD.MOV.U32 R4, RZ, RZ, R12 ;  /* 0x000000ffff044224 */ /* 0x000fe200078e000c */
[----:B------:R-:W-:Y:S01]  /*3d90*/  @!P3 IADD3 R3, PT, PT, R3, 0x1, RZ ;  /* 0x000000010303b810 */ /* 0x000fe20007ffe0ff */
[----:B------:R-:W-:Y:S02]  /*3da0*/  @P4 IMAD.MOV.U32 R5, RZ, RZ, R11 ;  /* 0x000000ffff054224 */ /* 0x000fe400078e000b */
[----:B------:R-:W-:Y:S02]  /*3db0*/  @!P3 VIADD R0, R0, 0x1 ;  /* 0x000000010000b836 */ /* 0x000fe40000000000 */
[----:B------:R-:W-:-:S02]  /*3dc0*/  @P5 VIADD R11, R5, 0x6 ;  /* 0x00000006050b5836 */ /* 0x000fc40000000000 */
[----:B------:R-:W-:-:S04]  /*3dd0*/  @P5 VIADD R12, R4, 0x1 ;  /* 0x00000001040c5836 */ /* 0x000fc80000000000 */
[----:B------:R-:W-:Y:S01]  /*3de0*/  @P6 IADD3 R11, PT, PT, R5, RZ, RZ ;  /* 0x000000ff050b6210 */ /* 0x000fe20007ffe0ff */
[----:B------:R-:W-:Y:S01]  /*3df0*/  @P6 IMAD.MOV R12, RZ, RZ, R4 ;  /* 0x000000ffff0c6224 */ /* 0x000fe200078e0204 */
[----:B------:R-:W-:Y:S01]  /*3e00*/  @!P1 IADD3 R3, PT, PT, R3, 0x1, RZ ;  /* 0x0000000103039810 */ /* 0x000fe20007ffe0ff */
[----:B------:R-:W-:Y:S02]  /*3e10*/  @!P1 VIADD R0, R0, 0x1 ;  /* 0x0000000100009836 */ /* 0x000fe40000000000 */
[----:B------:R-:W-:Y:S02]  /*3e20*/  @P5 IMAD.MOV.U32 R5, RZ, RZ, R11 ;  /* 0x000000ffff055224 */ /* 0x000fe400078e000b */
[----:B------:R-:W-:Y:S01]  /*3e30*/  @P5 IMAD.MOV.U32 R4, RZ, RZ, R12 ;  /* 0x000000ffff045224 */ /* 0x000fe200078e000c */
[----:B------:R-:W-:Y:S01]  /*3e40*/  ISETP.NE.AND P1, PT, R21, 0x1, PT ;  /* 0x000000011500780c */ /* 0x000fe20003f25270 */
[----:B------:R-:W-:Y:S01]  /*3e50*/  @!P0 VIADD R0, R0, 0x1 ;  /* 0x0000000100008836 */ /* 0x000fe20000000000 */
[----:B------:R-:W-:-:S02]  /*3e60*/  @!P0 IADD3 R3, PT, PT, R3, 0x1, RZ ;  /* 0x0000000103038810 */ /* 0x000fc40007ffe0ff */
[----:B------:R-:W-:-:S03]  /*3e70*/  ISETP.NE.AND P0, PT, R33, 0x1, PT ;  /* 0x000000012100780c */ /* 0x000fc60003f05270 */
[----:B------:R-:W-:Y:S01]  /*3e80*/  @!P2 VIADD R3, R3, 0x1 ;  /* 0x000000010303a836 */ /* 0x000fe20000000000 */
[----:B--2---:R-:W-:-:S04]  /*3e90*/  ISETP.NE.AND P3, PT, R13, 0x1, PT ;  /* 0x000000010d00780c */ /* 0x004fc80003f65270 */
[----:B------:R-:W-:-:S09]  /*3ea0*/  ISETP.NE.AND P6, PT, R13, 0x2, P3 ;  /* 0x000000020d00780c */ /* 0x000fd20001fc5270 */
[C---:B------:R-:W-:Y:S02]  /*3eb0*/  @P3 VIADD R11, R5.reuse, 0x6 ;  /* 0x00000006050b3836 */ /* 0x040fe40000000000 */
[----:B------:R-:W-:Y:S02]  /*3ec0*/  @P3 VIADD R12, R4, 0x1 ;  /* 0x00000001040c3836 */ /* 0x000fe40000000000 */
[----:B------:R-:W-:Y:S01]  /*3ed0*/  @P6 IADD3 R11, PT, PT, R5, RZ, RZ ;  /* 0x000000ff050b6210 */ /* 0x000fe20007ffe0ff */
[----:B------:R-:W-:Y:S01]  /*3ee0*/  @P6 IMAD.MOV R12, RZ, RZ, R4 ;  /* 0x000000ffff0c6224 */ /* 0x000fe200078e0204 */
[----:B------:R-:W-:-:S03]  /*3ef0*/  ISETP.NE.AND P6, PT, R21, 0x2, P1 ;  /* 0x000000021500780c */ /* 0x000fc60000fc5270 */
[----:B------:R-:W-:Y:S02]  /*3f00*/  @P3 IMAD.MOV.U32 R5, RZ, RZ, R11 ;  /* 0x000000ffff053224 */ /* 0x000fe400078e000b */
[----:B------:R-:W-:Y:S02]  /*3f10*/  @P3 IMAD.MOV.U32 R4, RZ, RZ, R12 ;  /* 0x000000ffff043224 */ /* 0x000fe400078e000c */
[----:B------:R-:W-:Y:S02]  /*3f20*/  @P1 VIADD R11, R5, 0x6 ;  /* 0x00000006050b1836 */ /* 0x000fe40000000000 */
[----:B------:R-:W-:-:S04]  /*3f30*/  @P1 VIADD R12, R4, 0x1 ;  /* 0x00000001040c1836 */ /* 0x000fc80000000000 */
[----:B------:R-:W-:Y:S01]  /*3f40*/  @P6 IADD3 R11, PT, PT, R5, RZ, RZ ;  /* 0x000000ff050b6210 */ /* 0x000fe20007ffe0ff */
[----:B------:R-:W-:Y:S01]  /*3f50*/  @P6 IMAD.MOV R12, RZ, RZ, R4 ;  /* 0x000000ffff0c6224 */ /* 0x000fe200078e0204 */
[----:B------:R-:W-:Y:S01]  /*3f60*/  ISETP.NE.AND P6, PT, R33, 0x2, P0 ;  /* 0x000000022100780c */ /* 0x000fe200007c5270 */
[----:B------:R-:W-:Y:S01]  /*3f70*/  @!P4 VIADD R3, R3, 0x1 ;  /* 0x000000010303c836 */ /* 0x000fe20000000000 */
[----:B------:R-:W-:Y:S01]  /*3f80*/  @P1 MOV R5, R11 ;  /* 0x0000000b00051202 */ /* 0x000fe20000000f00 */
[----:B------:R-:W-:Y:S02]  /*3f90*/  @P1 IMAD.MOV.U32 R4, RZ, RZ, R12 ;  /* 0x000000ffff041224 */ /* 0x000fe400078e000c */
[----:B------:R-:W-:Y:S01]  /*3fa0*/  @!P2 VIADD R0, R0, 0x1 ;  /* 0x000000010000a836 */ /* 0x000fe20000000000 */
[----:B------:R-:W-:Y:S01]  /*3fb0*/  ISETP.NE.AND P2, PT, R34, 0x1, PT ;  /* 0x000000012200780c */ /* 0x000fe20003f45270 */
[----:B------:R-:W-:Y:S01]  /*3fc0*/  @!P5 VIADD R3, R3, 0x1 ;  /* 0x000000010303d836 */ /* 0x000fe20000000000 */
[----:B------:R-:W-:Y:S01]  /*3fd0*/  @P0 IADD3 R11, PT, PT, R5, 0x7, RZ ;  /* 0x00000007050b0810 */ /* 0x000fe20007ffe0ff */
[----:B------:R-:W-:-:S02]  /*3fe0*/  @P0 VIADD R12, R4, 0x1 ;  /* 0x00000001040c0836 */ /* 0x000fc40000000000 */
[----:B------:R-:W-:Y:S02]  /*3ff0*/  @!P3 VIADD R3, R3, 0x1 ;  /* 0x000000010303b836 */ /* 0x000fe40000000000 */
[----:B------:R-:W-:Y:S01]  /*4000*/  @P6 IMAD.MOV R11, RZ, RZ, R5 ;  /* 0x000000ffff0b6224 */ /* 0x000fe200078e0205 */
[----:B------:R-:W-:Y:S02]  /*4010*/  @P6 IADD3 R12, PT, PT, R4, RZ, RZ ;  /* 0x000000ff040c6210 */ /* 0x000fe40007ffe0ff */
[----:B------:R-:W-:Y:S01]  /*4020*/  ISETP.NE.AND P6, PT, R34, 0x2, P2 ;  /* 0x000000022200780c */ /* 0x000fe200017c5270 */
[----:B------:R-:W-:Y:S01]  /*4030*/  @!P1 VIADD R3, R3, 0x1 ;  /* 0x0000000103039836 */ /* 0x000fe20000000000 */
[----:B------:R-:W-:Y:S01]  /*4040*/  @P0 MOV R4, R12 ;  /* 0x0000000c00040202 */ /* 0x000fe20000000f00 */
[----:B------:R-:W-:Y:S02]  /*4050*/  @P0 IMAD.MOV.U32 R5, RZ, RZ, R11 ;  /* 0x000000ffff050224 */ /* 0x000fe400078e000b */
[----:B------:R-:W-:-:S02]  /*4060*/  @!P0 VIADD R3, R3, 0x1 ;  /* 0x0000000103038836 */ /* 0x000fc40000000000 */
[----:B------:R-:W-:Y:S02]  /*4070*/  @P2 VIADD R11, R5, 0x7 ;  /* 0x00000007050b2836 */ /* 0x000fe40000000000 */
[----:B------:R-:W-:Y:S01]  /*4080*/  @P2 VIADD R12, R4, 0x1 ;  /* 0x00000001040c2836 */ /* 0x000fe20000000000 */
[----:B---3--:R-:W-:-:S03]  /*4090*/  ISETP.NE.AND P0, PT, R2, 0x1, PT ;  /* 0x000000010200780c */ /* 0x008fc60003f05270 */
[----:B------:R-:W-:Y:S01]  /*40a0*/  @P6 IMAD.MOV R11, RZ, RZ, R5 ;  /* 0x000000ffff0b6224 */ /* 0x000fe200078e0205 */
[----:B------:R-:W-:Y:S02]  /*40b0*/  @P6 IADD3 R12, PT, PT, R4, RZ, RZ ;  /* 0x000000ff040c6210 */ /* 0x000fe40007ffe0ff */
[----:B------:R-:W-:Y:S01]  /*40c0*/  ISETP.NE.AND P6, PT, R2, 0x2, P0 ;  /* 0x000000020200780c */ /* 0x000fe200007c5270 */
[----:B------:R-:W-:Y:S02]  /*40d0*/  @P2 IMAD.MOV.U32 R5, RZ, RZ, R11 ;  /* 0x000000ffff052224 */ /* 0x000fe400078e000b */
[----:B------:R-:W-:Y:S02]  /*40e0*/  @P2 IMAD.MOV.U32 R4, RZ, RZ, R12 ;  /* 0x000000ffff042224 */ /* 0x000fe400078e000c */
[----:B------:R-:W-:Y:S01]  /*40f0*/  @!P2 VIADD R3, R3, 0x1 ;  /* 0x000000010303a836 */ /* 0x000fe20000000000 */
[----:B----4-:R-:W-:Y:S02]  /*4100*/  ISETP.NE.AND P2, PT, R6, 0x1, PT ;  /* 0x000000010600780c */ /* 0x010fe40003f45270 */
[----:B------:R-:W-:Y:S01]  /*4110*/  @P0 IADD3 R2, PT, PT, R5, 0x7, RZ ;  /* 0x0000000705020810 */ /* 0x000fe20007ffe0ff */
[----:B------:R-:W-:-:S04]  /*4120*/  @P0 VIADD R11, R4, 0x1 ;  /* 0x00000001040b0836 */ /* 0x000fc80000000000 */
[----:B------:R-:W-:Y:S02]  /*4130*/  @P6 IMAD.MOV R2, RZ, RZ, R5 ;  /* 0x000000ffff026224 */ /* 0x000fe400078e0205 */
[----:B------:R-:W-:Y:S01]  /*4140*/  @P6 IMAD.MOV R11, RZ, RZ, R4 ;  /* 0x000000ffff0b6224 */ /* 0x000fe200078e0204 */
[----:B------:R-:W-:Y:S02]  /*4150*/  ISETP.NE.AND P6, PT, R6, 0x2, P2 ;  /* 0x000000020600780c */ /* 0x000fe400017c5270 */
[----:B------:R-:W-:Y:S01]  /*4160*/  @P0 MOV R5, R2 ;  /* 0x0000000200050202 */ /* 0x000fe20000000f00 */
[----:B------:R-:W-:Y:S02]  /*4170*/  @P0 IMAD.MOV.U32 R4, RZ, RZ, R11 ;  /* 0x000000ffff040224 */ /* 0x000fe400078e000b */
[----:B------:R-:W-:Y:S02]  /*4180*/  @!P0 VIADD R3, R3, 0x1 ;  /* 0x0000000103038836 */ /* 0x000fe40000000000 */
[----:B------:R-:W-:Y:S01]  /*4190*/  @P2 VIADD R2, R5, 0x7 ;  /* 0x0000000705022836 */ /* 0x000fe20000000000 */
[----:B------:R-:W-:-:S02]  /*41a0*/  @P2 IADD3 R6, PT, PT, R4, 0x1, RZ ;  /* 0x0000000104062810 */ /* 0x000fc40007ffe0ff */
[----:B-----5:R-:W-:-:S03]  /*41b0*/  ISETP.NE.AND P0, PT, R7, 0x1, PT ;  /* 0x000000010700780c */ /* 0x020fc60003f05270 */
[----:B------:R-:W-:Y:S02]  /*41c0*/  @P6 IMAD.MOV R2, RZ, RZ, R5 ;  /* 0x000000ffff026224 */ /* 0x000fe400078e0205 */
[----:B------:R-:W-:Y:S01]  /*41d0*/  @P6 IMAD.MOV R6, RZ, RZ, R4 ;  /* 0x000000ffff066224 */ /* 0x000fe200078e0204 */
[----:B------:R-:W-:Y:S01]  /*41e0*/  ISETP.NE.AND P6, PT, R7, 0x2, P0 ;  /* 0x000000020700780c */ /* 0x000fe200007c5270 */
[----:B------:R-:W-:-:S03]  /*41f0*/  @P2 IMAD.MOV.U32 R5, RZ, RZ, R2 ;  /* 0x000000ffff052224 */ /* 0x000fc600078e0002 */
[----:B------:R-:W-:Y:S01]  /*4200*/  @P2 MOV R4, R6 ;  /* 0x0000000600042202 */ /* 0x000fe20000000f00 */
[----:B------:R-:W-:Y:S02]  /*4210*/  @!P2 VIADD R3, R3, 0x1 ;  /* 0x000000010303a836 */ /* 0x000fe40000000000 */
[----:B------:R-:W-:Y:S01]  /*4220*/  @P0 VIADD R2, R5, 0x7 ;  /* 0x0000000705020836 */ /* 0x000fe20000000000 */
[----:B------:R-:W-:Y:S01]  /*4230*/  ISETP.NE.AND P2, PT, R8, 0x1, PT ;  /* 0x000000010800780c */ /* 0x000fe20003f45270 */
[----:B------:R-:W-:-:S04]  /*4240*/  @P0 VIADD R6, R4, 0x1 ;  /* 0x0000000104060836 */ /* 0x000fc80000000000 */
[----:B------:R-:W-:Y:S01]  /*4250*/  @P6 IADD3 R2, PT, PT, R5, RZ, RZ ;  /* 0x000000ff05026210 */ /* 0x000fe20007ffe0ff */
[----:B------:R-:W-:Y:S01]  /*4260*/  @P6 IMAD.MOV R6, RZ, RZ, R4 ;  /* 0x000000ffff066224 */ /* 0x000fe200078e0204 */
[----:B------:R-:W-:-:S03]  /*4270*/  ISETP.NE.AND P6, PT, R8, 0x2, P2 ;  /* 0x000000020800780c */ /* 0x000fc600017c5270 */
[----:B------:R-:W-:Y:S02]  /*4280*/  @P0 IMAD.MOV.U32 R4, RZ, RZ, R6 ;  /* 0x000000ffff040224 */ /* 0x000fe400078e0006 */
[----:B------:R-:W-:Y:S01]  /*4290*/  @P0 IMAD.MOV.U32 R5, RZ, RZ, R2 ;  /* 0x000000ffff050224 */ /* 0x000fe200078e0002 */
[----:B------:R-:W-:Y:S01]  /*42a0*/  @!P0 IADD3 R3, PT, PT, R3, 0x1, RZ ;  /* 0x0000000103038810 */ /* 0x000fe20007ffe0ff */
[----:B------:R-:W-:Y:S02]  /*42b0*/  @P2 VIADD R6, R4, 0x1 ;  /* 0x0000000104062836 */ /* 0x000fe40000000000 */
[----:B------:R-:W-:Y:S01]  /*42c0*/  @P2 VIADD R2, R5, 0x7 ;  /* 0x0000000705022836 */ /* 0x000fe20000000000 */
[----:B------:R-:W-:-:S03]  /*42d0*/  ISETP.NE.AND P0, PT, R9, 0x1, PT ;  /* 0x000000010900780c */ /* 0x000fc60003f05270 */
[----:B------:R-:W-:Y:S01]  /*42e0*/  @P6 IADD3 R6, PT, PT, R4, RZ, RZ ;  /* 0x000000ff04066210 */ /* 0x000fe20007ffe0ff */
[----:B------:R-:W-:Y:S01]  /*42f0*/  @P6 IMAD.MOV R2, RZ, RZ, R5 ;  /* 0x000000ffff026224 */ /* 0x000fe200078e0205 */
[----:B------:R-:W-:Y:S01]  /*4300*/  ISETP.NE.AND P6, PT, R9, 0x2, P0 ;  /* 0x000000020900780c */ /* 0x000fe200007c5270 */
[----:B------:R-:W-:Y:S02]  /*4310*/  @!P2 VIADD R3, R3, 0x1 ;  /* 0x000000010303a836 */ /* 0x000fe40000000000 */
[----:B------:R-:W-:Y:S02]  /*4320*/  @P2 IMAD.MOV.U32 R5, RZ, RZ, R2 ;  /* 0x000000ffff052224 */ /* 0x000fe400078e0002 */
[----:B------:R-:W-:Y:S01]  /*4330*/  @P2 IMAD.MOV.U32 R4, RZ, RZ, R6 ;  /* 0x000000ffff042224 */ /* 0x000fe200078e0006 */
[----:B------:R-:W-:Y:S02]  /*4340*/  ISETP.NE.AND P2, PT, R10, 0x1, PT ;  /* 0x000000010a00780c */ /* 0x000fe40003f45270 */
[----:B------:R-:W-:Y:S01]  /*4350*/  @!P0 VIADD R3, R3, 0x1 ;  /* 0x0000000103038836 */ /* 0x000fe20000000000 */
[----:B------:R-:W-:Y:S01]  /*4360*/  @P0 IADD3 R2, PT, PT, R5, 0x7, RZ ;  /* 0x0000000705020810 */ /* 0x000fe20007ffe0ff */
[----:B------:R-:W-:-:S03]  /*4370*/  @P0 VIADD R6, R4, 0x1 ;  /* 0x0000000104060836 */ /* 0x000fc60000000000 */
[----:B------:R-:W-:Y:S02]  /*4380*/  @P6 IMAD.MOV R2, RZ, RZ, R5 ;  /* 0x000000ffff026224 */ /* 0x000fe400078e0205 */
[----:B------:R-:W-:Y:S01]  /*4390*/  @P6 IMAD.MOV R6, RZ, RZ, R4 ;  /* 0x000000ffff066224 */ /* 0x000fe200078e0204 */
[----:B------:R-:W-:Y:S01]  /*43a0*/  ISETP.NE.AND P6, PT, R10, 0x2, P2 ;  /* 0x000000020a00780c */ /* 0x000fe200017c5270 */
[----:B------:R-:W-:Y:S02]  /*43b0*/  DADD R36, R36, 49.5 ;  /* 0x4048c00024247429 */ /* 0x000fe40000000000 */
[----:B------:R-:W-:Y:S01]  /*43c0*/  @!P2 IADD3 R3, PT, PT, R3, 0x1, RZ ;  /* 0x000000010303a810 */ /* 0x000fe20007ffe0ff */
[----:B------:R-:W-:Y:S01]  /*43d0*/  @P0 IMAD.MOV.U32 R4, RZ, RZ, R6 ;  /* 0x000000ffff040224 */ /* 0x000fe200078e0006 */
[----:B------:R-:W-:Y:S02]  /*43e0*/  @P0 MOV R5, R2 ;  /* 0x0000000200050202 */ /* 0x000fe40000000f00 */
[----:B------:R-:W-:Y:S01]  /*43f0*/  ISETP.NE.AND P0, PT, R3, RZ, PT ;  /* 0x000000ff0300720c */ /* 0x000fe20003f05270 */
[----:B------:R1:W2:Y:S01]  /*4400*/  F2I.F64.TRUNC R2, R36 ;  /* 0x0000002400027311 */ /* 0x0002a2000030d100 */
[----:B------:R-:W-:-:S02]  /*4410*/  @!P4 VIADD R0, R0, 0x1 ;  /* 0x000000010000c836 */ /* 0x000fc40000000000 */
[C---:B------:R-:W-:Y:S02]  /*4420*/  @P2 VIADD R6, R5.reuse, 0x7 ;  /* 0x0000000705062836 */ /* 0x040fe40000000000 */
[----:B------:R-:W-:Y:S01]  /*4430*/  @!P5 VIADD R0, R0, 0x1 ;  /* 0x000000010000d836 */ /* 0x000fe20000000000 */
[----:B------:R-:W-:Y:S01]  /*4440*/  @P6 IADD3 R6, PT, PT, R5, RZ, RZ ;  /* 0x000000ff05066210 */ /* 0x000fe20007ffe0ff */
[----:B------:R-:W-:Y:S02]  /*4450*/  @P2 VIADD R7, R4, 0x1 ;  /* 0x0000000104072836 */ /* 0x000fe40000000000 */
[----:B------:R-:W-:Y:S01]  /*4460*/  @P6 IMAD.MOV R7, RZ, RZ, R4 ;  /* 0x000000ffff076224 */ /* 0x000fe200078e0204 */
[----:B------:R-:W-:Y:S01]  /*4470*/  BSSY.RECONVERGENT B1, `(.L_x_86) ;  /* 0x000001e000017945 */ /* 0x000fe20003800200 */
[----:B------:R-:W-:Y:S01]  /*4480*/  @!P3 VIADD R0, R0, 0x1 ;  /* 0x000000010000b836 */ /* 0x000fe20000000000 */
[----:B------:R-:W-:Y:S01]  /*4490*/  CS2R R34, SRZ ;  /* 0x0000000000227805 */ /* 0x000fe2000001ff00 */
[----:B------:R-:W-:Y:S01]  /*44a0*/  @P2 IMAD.MOV.U32 R5, RZ, RZ, R6 ;  /* 0x000000ffff052224 */ /* 0x000fe200078e0006 */
[----:B------:R-:W-:Y:S01]  /*44b0*/  @P2 MOV R4, R7 ;  /* 0x0000000700042202 */ /* 0x000fe20000000f00 */
[----:B------:R-:W-:Y:S01]  /*44c0*/  @!P1 VIADD R0, R0, 0x1 ;  /* 0x0000000100009836 */ /* 0x000fe20000000000 */
[----:B-12---:R-:W-:Y:S06]  /*44d0*/  @!P0 BRA `(.L_x_87) ;  /* 0x00000000005c8947 */ /* 0x006fec0003800000 */
[----:B------:R-:W1:Y:S01]  /*44e0*/  I2F.F64 R8, R3 ;  /* 0x0000000300087312 */ /* 0x000e620000201c00 */
[----:B------:R-:W-:Y:S01]  /*44f0*/  IMAD.MOV.U32 R6, RZ, RZ, 0x1 ;  /* 0x00000001ff067424 */ /* 0x000fe200078e00ff */
[----:B------:R-:W-:Y:S06]  /*4500*/  BSSY.RECONVERGENT B2, `(.L_x_88) ;  /* 0x0000012000027945 */ /* 0x000fec0003800200 */
[----:B-1----:R-:W1:Y:S02]  /*4510*/  MUFU.RCP64H R7, R9 ;  /* 0x0000000900077308 */ /* 0x002e640000001800 */
[----:B-1----:R-:W-:-:S08]  /*4520*/  DFMA R10, -R8, R6, 1 ;  /* 0x3ff00000080a742b */ /* 0x002fd00000000106 */
[----:B------:R-:W-:-:S08]  /*4530*/  DFMA R10, R10, R10, R10 ;  /* 0x0000000a0a0a722b */ /* 0x000fd0000000000a */
[----:B------:R-:W-:Y:S01]  /*4540*/  DFMA R10, R6, R10, R6 ;  /* 0x0000000a060a722b */ /* 0x000fe20000000006 */
[----:B------:R-:W1:Y:S07]  /*4550*/  I2F.F64 R6, R0 ;  /* 0x0000000000067312 */ /* 0x000e6e0000201c00 */
[----:B------:R-:W-:-:S08]  /*4560*/  DFMA R12, -R8, R10, 1 ;  /* 0x3ff00000080c742b */ /* 0x000fd0000000010a */
[----:B------:R-:W-:Y:S01]  /*4570*/  DFMA R12, R10, R12, R10 ;  /* 0x0000000c0a0c722b */ /* 0x000fe2000000000a */
[----:B-1----:R-:W-:-:S07]  /*4580*/  FSETP.GEU.AND P1, PT, |R7|, 6.5827683646048100446e-37, PT ;  /* 0x036000000700780b */ /* 0x002fce0003f2e200 */
[----:B------:R-:W-:-:S08]  /*4590*/  DMUL R36, R6, R12 ;  /* 0x0000000c06247228 */ /* 0x000fd00000000000 */
[----:B------:R-:W-:-:S08]  /*45a0*/  DFMA R10, -R8, R36, R6 ;  /* 0x00000024080a722b */ /* 0x000fd00000000106 */
[----:B------:R-:W-:-:S10]  /*45b0*/  DFMA R36, R12, R10, R36 ;  /* 0x0000000a0c24722b */ /* 0x000fd40000000024 */
[----:B------:R-:W-:-:S05]  /*45c0*/  FFMA R3, RZ, R9, R37 ;  /* 0x00000009ff037223 */ /* 0x000fca0000000025 */
[----:B------:R-:W-:-:S13]  /*45d0*/  FSETP.GT.AND P0, PT, |R3|, 1.469367938527859385e-39, PT ;  /* 0x001000000300780b */ /* 0x000fda0003f04200 */
[----:B------:R-:W-:Y:S05]  /*45e0*/  @P0 BRA P1, `(.L_x_89) ;  /* 0x00000000000c0947 */ /* 0x000fea0000800000 */
[----:B------:R-:W-:Y:S01]  /*45f0*/  IMAD.MOV.U32 R11, RZ, RZ, R9 ;  /* 0x000000ffff0b7224 */ /* 0x000fe200078e0009 */
[----:B------:R-:W-:-:S07]  /*4600*/  MOV R0, 0x4620 ;  /* 0x0000462000007802 */ /* 0x000fce0000000f00 */
[----:B0-----:R-:W-:Y:S05]  /*4610*/  CALL.REL.NOINC `($__internal_0_$__cuda_sm20_div_rn_f64_full) ;  /* 0x0000009800fc7944 */ /* 0x001fea0003c00000 */
.L_x_89:
[----:B------:R-:W-:Y:S05]  /*4620*/  BSYNC.RECONVERGENT B2 ;  /* 0x0000000000027941 */ /* 0x000fea0003800200 */
.L_x_88:
[----:B------:R-:W-:Y:S01]  /*4630*/  MOV R34, R36 ;  /* 0x0000002400227202 */ /* 0x000fe20000000f00 */
[----:B------:R-:W-:-:S07]  /*4640*/  IMAD.MOV.U32 R35, RZ, RZ, R37 ;  /* 0x000000ffff237224 */ /* 0x000fce00078e0025 */
.L_x_87:
[----:B------:R-:W-:Y:S05]  /*4650*/  BSYNC.RECONVERGENT B1 ;  /* 0x0000000000017941 */ /* 0x000fea0003800200 */
.L_x_86:
[----:B------:R-:W-:Y:S01]  /*4660*/  ISETP.NE.AND P0, PT, R4, RZ, PT ;  /* 0x000000ff0400720c */ /* 0x000fe20003f05270 */
[----:B------:R-:W-:Y:S01]  /*4670*/  BSSY.RECONVERGENT B1, `(.L_x_90) ;  /* 0x000001a000017945 */ /* 0x000fe20003800200 */
[----:B------:R-:W-:-:S11]  /*4680*/  CS2R R36, SRZ ;  /* 0x0000000000247805 */ /* 0x000fd6000001ff00 */
[----:B------:R-:W-:Y:S05]  /*4690*/  @!P0 BRA `(.L_x_91) ;  /* 0x00000000005c8947 */ /* 0x000fea0003800000 */
[----:B------:R-:W1:Y:S01]  /*46a0*/  I2F.F64 R8, R4 ;  /* 0x0000000400087312 */ /* 0x000e620000201c00 */
[----:B------:R-:W-:Y:S01]  /*46b0*/  IMAD.MOV.U32 R6, RZ, RZ, 0x1 ;  /* 0x00000001ff067424 */ /* 0x000fe200078e00ff */
[----:B------:R-:W-:Y:S06]  /*46c0*/  BSSY.RECONVERGENT B2, `(.L_x_91) ;  /* 0x0000014000027945 */ /* 0x000fec0003800200 */
[----:B------:R-:W2:Y:S08]  /*46d0*/  I2F.F64 R12, R5 ;  /* 0x00000005000c7312 */ /* 0x000eb00000201c00 */
[----:B-1----:R-:W1:Y:S01]  /*46e0*/  MUFU.RCP64H R7, R9 ;  /* 0x0000000900077308 */ /* 0x002e620000001800 */
[----:B--2---:R-:W-:Y:S01]  /*46f0*/  FSETP.GEU.AND P1, PT, |R13|, 6.5827683646048100446e-37, PT ;  /* 0x036000000d00780b */ /* 0x004fe20003f2e200 */
[----:B-1----:R-:W-:-:S08]  /*4700*/  DFMA R10, -R8, R6, 1 ;  /* 0x3ff00000080a742b */ /* 0x002fd00000000106 */
[----:B------:R-:W-:-:S08]  /*4710*/  DFMA R10, R10, R10, R10 ;  /* 0x0000000a0a0a722b */ /* 0x000fd0000000000a */
[----:B------:R-:W-:-:S08]  /*4720*/  DFMA R10, R6, R10, R6 ;  /* 0x0000000a060a722b */ /* 0x000fd00000000006 */
[----:B------:R-:W-:-:S08]  /*4730*/  DFMA R6, -R8, R10, 1 ;  /* 0x3ff000000806742b */ /* 0x000fd0000000010a */
[----:B------:R-:W-:-:S08]  /*4740*/  DFMA R6, R10, R6, R10 ;  /* 0x000000060a06722b */ /* 0x000fd0000000000a */
[----:B------:R-:W-:-:S08]  /*4750*/  DMUL R36, R12, R6 ;  /* 0x000000060c247228 */ /* 0x000fd00000000000 */
[----:B------:R-:W-:-:S08]  /*4760*/  DFMA R10, -R8, R36, R12 ;  /* 0x00000024080a722b */ /* 0x000fd0000000010c */
[----:B------:R-:W-:-:S10]  /*4770*/  DFMA R36, R6, R10, R36 ;  /* 0x0000000a0624722b */ /* 0x000fd40000000024 */
[----:B------:R-:W-:-:S05]  /*4780*/  FFMA R0, RZ, R9, R37 ;  /* 0x00000009ff007223 */ /* 0x000fca0000000025 */
[----:B------:R-:W-:-:S13]  /*4790*/  FSETP.GT.AND P0, PT, |R0|, 1.469367938527859385e-39, PT ;  /* 0x001000000000780b */ /* 0x000fda0003f04200 */
[----:B------:R-:W-:Y:S05]  /*47a0*/  @P0 BRA P1, `(.L_x_92) ;  /* 0x0000000000140947 */ /* 0x000fea0000800000 */
[----:B------:R-:W-:Y:S01]  /*47b0*/  IMAD.MOV.U32 R6, RZ, RZ, R12 ;  /* 0x000000ffff067224 */ /* 0x000fe200078e000c */
[----:B------:R-:W-:Y:S01]  /*47c0*/  MOV R7, R13 ;  /* 0x0000000d00077202 */ /* 0x000fe20000000f00 */
[----:B------:R-:W-:Y:S01]  /*47d0*/  IMAD.MOV.U32 R11, RZ, RZ, R9 ;  /* 0x000000ffff0b7224 */ /* 0x000fe200078e0009 */
[----:B------:R-:W-:-:S07]  /*47e0*/  MOV R0, 0x4800 ;  /* 0x0000480000007802 */ /* 0x000fce0000000f00 */
[----:B0-----:R-:W-:Y:S05]  /*47f0*/  CALL.REL.NOINC `($__internal_0_$__cuda_sm20_div_rn_f64_full) ;  /* 0x0000009800847944 */ /* 0x001fea0003c00000 */
.L_x_92:
[----:B------:R-:W-:Y:S05]  /*4800*/  BSYNC.RECONVERGENT B2 ;  /* 0x0000000000027941 */ /* 0x000fea0003800200 */
.L_x_91:
[----:B------:R-:W-:Y:S05]  /*4810*/  BSYNC.RECONVERGENT B1 ;  /* 0x0000000000017941 */ /* 0x000fea0003800200 */
.L_x_90:
[----:B------:R-:W-:Y:S01]  /*4820*/  DADD R6, R36, -R34 ;  /* 0x0000000024067229 */ /* 0x000fe20000000822 */
[----:B------:R-:W-:Y:S01]  /*4830*/  IMAD.MOV.U32 R4, RZ, RZ, 0x7ae147ae ;  /* 0x7ae147aeff047424 */ /* 0x000fe200078e00ff */
[----:B------:R-:W-:Y:S01]  /*4840*/  MOV R0, 0x30 ;  /* 0x0000003000007802 */ /* 0x000fe20000000f00 */
[----:B------:R-:W-:Y:S02]  /*4850*/  IMAD.MOV.U32 R5, RZ, RZ, 0x3fdfae14 ;  /* 0x3fdfae14ff057424 */ /* 0x000fe400078e00ff */
[----:B------:R-:W-:Y:S01]  /*4860*/  IMAD.MOV.U32 R31, RZ, RZ, RZ ;  /* 0x000000ffff1f7224 */ /* 0x000fe200078e00ff */
[----:B------:R1:W2:Y:S03]  /*4870*/  LDC.64 R8, c[0x4][R0] ;  /* 0x0100000000087b82 */ /* 0x0002a60000000a00 */
[----:B------:R-:W-:Y:S01]  /*4880*/  DFMA R6, R6, R4, 49.5 ;  /* 0x4048c0000606742b */ /* 0x000fe20000000004 */
[----:B------:R-:W-:-:S02]  /*4890*/  HFMA2 R4, -RZ, RZ, 0, 1.52587890625e-05 ;  /* 0x00000100ff047431 */ /* 0x000fc400000001ff */
[----:B------:R-:W-:-:S07]  /*48a0*/  IMAD.MOV.U32 R5, RZ, RZ, RZ ;  /* 0x000000ffff057224 */ /* 0x000fce00078e00ff */
[----:B------:R-:W3:Y:S02]  /*48b0*/  F2I.F64.TRUNC R7, R6 ;  /* 0x0000000600077311 */ /* 0x000ee4000030d100 */
[----:B-1-3--:R-:W-:-:S07]  /*48c0*/  IMAD R2, R2, 0x64, R7 ;  /* 0x0000006402027824 */ /* 0x00afce00078e0207 */
[----:B------:R-:W-:-:S07]  /*48d0*/  LEPC R20, `(.L_x_93) ;  /* 0x000000001014794e */ /* 0x000fce0000000000 */
[----:B0-2---:R-:W-:Y:S05]  /*48e0*/  CALL.ABS.NOINC R8 ;  /* 0x0000000008007343 */ /* 0x005fea0003c00000 */
.L_x_93:
[----:B------:R-:W-:Y:S01]  /*48f0*/  BSSY.RECONVERGENT B2, `(.L_x_94) ;  /* 0x000014a000027945 */ /* 0x000fe20003800200 */
.L_x_153:
[----:B------:R-:W-:Y:S01]  /*4900*/  BSSY.RECONVERGENT B1, `(.L_x_95) ;  /* 0x0000145000017945 */ /* 0x000fe20003800200 */
[----:B0-----:R-:W-:-:S07]  /*4910*/  IMAD.MOV.U32 R0, RZ, RZ, RZ ;  /* 0x000000ffff007224 */ /* 0x001fce00078e00ff */
.L_x_152:
[----:B------:R-:W-:-:S05]  /*4920*/  LEA R7, R31, R0, 0x3 ;  /* 0x000000001f077211 */ /* 0x000fca00078e18ff */
[----:B0-----:R-:W-:-:S04]  /*4930*/  IMAD.WIDE.U32 R8, R7, 0x4, R4 ;  /* 0x0000000407087825 */ /* 0x001fc800078e0004 */
[----:B------:R-:W-:Y:S01]  /*4940*/  IMAD.WIDE.U32 R6, R7, 0x4, R16 ;  /* 0x0000000407067825 */ /* 0x000fe200078e0010 */
[----:B------:R0:W-:Y:S04]  /*4950*/  ST.E desc[UR36][R8.64], RZ ;  /* 0x000000ff08007985 */ /* 0x0001e8000c101924 */
[----:B------:R-:W2:Y:S01]  /*4960*/  LD.E R3, desc[UR36][R6.64] ;  /* 0x0000002406037980 */ /* 0x000ea2000c101900 */
[----:B------:R-:W-:Y:S01]  /*4970*/  BSSY.RECONVERGENT B0, `(.L_x_96) ;  /* 0x000013a000007945 */ /* 0x000fe20003800200 */
[C---:B--2---:R-:W-:Y:S02]  /*4980*/  ISETP.NE.AND P0, PT, R3.reuse, 0xb, PT ;  /* 0x0000000b0300780c */ /* 0x044fe40003f05270 */
[----:B------:R-:W-:-:S13]  /*4990*/  ISETP.NE.AND P1, PT, R3, 0x16, PT ;  /* 0x000000160300780c */ /* 0x000fda0003f25270 */
[----:B0-----:R-:W-:Y:S05]  /*49a0*/  @P0 BRA P1, `(.L_x_97) ;  /* 0x0000001000d80947 */ /* 0x001fea0000800000 */
[----:B------:R-:W-:Y:S01]  /*49b0*/  VIMNMX.U32 R3, PT, PT, R0, R31, PT ;  /* 0x0000001f00037248 */ /* 0x000fe20003fe0000 */
[----:B------:R-:W-:Y:S03]  /*49c0*/  BSSY.RECONVERGENT B3, `(.L_x_98) ;  /* 0x0000046000037945 */ /* 0x000fe60003800200 */
[----:B------:R-:W-:-:S13]  /*49d0*/  ISETP.GE.U32.AND P0, PT, R3, 0x2, PT ;  /* 0x000000020300780c */ /* 0x000fda0003f06070 */
[----:B------:R-:W-:Y:S05]  /*49e0*/  @!P0 BRA `(.L_x_99) ;  /* 0x00000004000c8947 */ /* 0x000fea0003800000 */
[----:B------:R-:W-:Y:S02]  /*49f0*/  IMAD.MOV.U32 R3, RZ, RZ, R31 ;  /* 0x000000ffff037224 */ /* 0x000fe400078e001f */
[----:B------:R-:W-:-:S07]  /*4a00*/  IMAD.MOV.U32 R10, RZ, RZ, R0 ;  /* 0x000000ffff0a7224 */ /* 0x000fce00078e0000 */
.L_x_111:
[----:B------:R-:W-:Y:S01]  /*4a10*/  IADD3 R12, PT, PT, R3, -0x1, RZ ;  /* 0xffffffff030c7810 */ /* 0x000fe20007ffe0ff */
[----:B------:R-:W-:-:S04]  /*4a20*/  VIADD R11, R10, 0xffffffff ;  /* 0xffffffff0a0b7836 */ /* 0x000fc80000000000 */
[----:B------:R-:W-:-:S04]  /*4a30*/  IMAD R13, R12, 0x8, R11 ;  /* 0x000000080c0d7824 */ /* 0x000fc800078e020b */
[----:B------:R-:W-:-:S05]  /*4a40*/  IMAD.WIDE.U32 R8, R13, 0x4, R16 ;  /* 0x000000040d087825 */ /* 0x000fca00078e0010 */
[----:B------:R-:W2:Y:S01]  /*4a50*/  LD.E R14, desc[UR36][R8.64] ;  /* 0x00000024080e7980 */ /* 0x000ea2000c101900 */
[----:B------:R-:W-:Y:S01]  /*4a60*/  BSSY.RELIABLE B4, `(.L_x_100) ;  /* 0x0000036000047945 */ /* 0x000fe20003800100 */
[----:B--2---:R-:W-:-:S13]  /*4a70*/  ISETP.NE.AND P0, PT, R14, RZ, PT ;  /* 0x000000ff0e00720c */ /* 0x004fda0003f05270 */
[----:B------:R-:W-:Y:S05]  /*4a80*/  @!P0 BRA `(.L_x_101) ;  /* 0x0000000000cc8947 */ /* 0x000fea0003800000 */
[----:B------:R-:W2:Y:S01]  /*4a90*/  LD.E R9, desc[UR36][R6.64] ;  /* 0x0000002406097980 */ /* 0x000ea2000c101900 */
[----:B------:R-:W-:Y:S01]  /*4aa0*/  BSSY.RECONVERGENT B5, `(.L_x_102) ;  /* 0x000000b000057945 */ /* 0x000fe20003800200 */
[----:B--2---:R-:W-:-:S13]  /*4ab0*/  ISETP.NE.AND P0, PT, R9, 0x1, PT ;  /* 0x000000010900780c */ /* 0x004fda0003f05270 */
[----:B------:R-:W-:Y:S05]  /*4ac0*/  @!P0 BRA `(.L_x_103) ;  /* 0x00000000001c8947 */ /* 0x000fea0003800000 */
[----:B------:R-:W-:Y:S01]  /*4ad0*/  ISETP.NE.AND P0, PT, R9, 0x16, PT ;  /* 0x000000160900780c */ /* 0x000fe20003f05270 */
[----:B------:R-:W-:-:S03]  /*4ae0*/  IMAD.MOV.U32 R8, RZ, RZ, 0x2 ;  /* 0x00000002ff087424 */ /* 0x000fc600078e00ff */
[----:B------:R-:W-:-:S13]  /*4af0*/  ISETP.EQ.OR P0, PT, R9, 0x2, !P0 ;  /* 0x000000020900780c */ /* 0x000fda0004702670 */
[----:B------:R-:W-:Y:S05]  /*4b00*/  @P0 BRA `(.L_x_104) ;  /* 0x0000000000100947 */ /* 0x000fea0003800000 */
[----:B------:R-:W-:-:S04]  /*4b10*/  ISETP.NE.AND P0, PT, R9, 0xb, PT ;  /* 0x0000000b0900780c */ /* 0x000fc80003f05270 */
[----:B------:R-:W-:Y:S01]  /*4b20*/  SEL R8, RZ, 0x1, P0 ;  /* 0x00000001ff087807 */ /* 0x000fe20000000000 */
[----:B------:R-:W-:Y:S08]  /*4b30*/  BRA `(.L_x_104) ;  /* 0x0000000000047947 */ /* 0x000ff00003800000 */
.L_x_103:
[----:B------:R-:W-:-:S07]  /*4b40*/  IMAD.MOV.U32 R8, RZ, RZ, 0x1 ;  /* 0x00000001ff087424 */ /* 0x000fce00078e00ff */
.L_x_104:
[----:B------:R-:W-:Y:S05]  /*4b50*/  BSYNC.RECONVERGENT B5 ;  /* 0x0000000000057941 */ /* 0x000fea0003800200 */
.L_x_102:
[----:B------:R-:W-:Y:S01]  /*4b60*/  ISETP.NE.AND P1, PT, R14, 0x1, PT ;  /* 0x000000010e00780c */ /* 0x000fe20003f25270 */
[----:B------:R-:W-:-:S12]  /*4b70*/  BSSY.RECONVERGENT B5, `(.L_x_105) ;  /* 0x000000a000057945 */ /* 0x000fd80003800200 */
[----:B------:R-:W-:Y:S05]  /*4b80*/  @!P1 BRA `(.L_x_106) ;  /* 0x00000000001c9947 */ /* 0x000fea0003800000 */
[C---:B------:R-:W-:Y:S02]  /*4b90*/  ISETP.NE.AND P0, PT, R14.reuse, 0x16, PT ;  /* 0x000000160e00780c */ /* 0x040fe40003f05270 */
[----:B------:R-:W-:Y:S02]  /*4ba0*/  MOV R9, 0x2 ;  /* 0x0000000200097802 */ /* 0x000fe40000000f00 */
[----:B------:R-:W-:-:S13]  /*4bb0*/  ISETP.EQ.OR P0, PT, R14, 0x2, !P0 ;  /* 0x000000020e00780c */ /* 0x000fda0004702670 */
[----:B------:R-:W-:Y:S05]  /*4bc0*/  @P0 BRA `(.L_x_107) ;  /* 0x0000000000100947 */ /* 0x000fea0003800000 */
[----:B------:R-:W-:-:S04]  /*4bd0*/  ISETP.NE.AND P0, PT, R14, 0xb, PT ;  /* 0x0000000b0e00780c */ /* 0x000fc80003f05270 */
[----:B------:R-:W-:Y:S01]  /*4be0*/  SEL R9, RZ, 0x1, P0 ;  /* 0x00000001ff097807 */ /* 0x000fe20000000000 */
[----:B------:R-:W-:Y:S08]  /*4bf0*/  BRA `(.L_x_107) ;  /* 0x0000000000047947 */ /* 0x000ff00003800000 */
.L_x_106:
[----:B------:R-:W-:-:S07]  /*4c00*/  IMAD.MOV.U32 R9, RZ, RZ, 0x1 ;  /* 0x00000001ff097424 */ /* 0x000fce00078e00ff */
.L_x_107:
[----:B------:R-:W-:Y:S05]  /*4c10*/  BSYNC.RECONVERGENT B5 ;  /* 0x0000000000057941 */ /* 0x000fea0003800200 */
.L_x_105:
[----:B------:R-:W-:-:S13]  /*4c20*/  ISETP.NE.AND P0, PT, R8, R9, PT ;  /* 0x000000090800720c */ /* 0x000fda0003f05270 */
[----:B------:R-:W-:Y:S05]  /*4c30*/  @!P0 BREAK.RELIABLE B4 ;  /* 0x0000000000048942 */ /* 0x000fea0003800100 */
[----:B------:R-:W-:Y:S05]  /*4c40*/  @!P0 BRA `(.L_x_99) ;  /* 0x0000000000748947 */ /* 0x000fea0003800000 */
[----:B------:R-:W-:-:S04]  /*4c50*/  VIADD R9, R13, 0xfffffff7 ;  /* 0xfffffff70d097836 */ /* 0x000fc80000000000 */
[----:B------:R-:W-:-:S06]  /*4c60*/  IMAD.WIDE.U32 R8, R9, 0x4, R16 ;  /* 0x0000000409087825 */ /* 0x000fcc00078e0010 */
[----:B------:R-:W2:Y:S02]  /*4c70*/  LD.E R8, desc[UR36][R8.64] ;  /* 0x0000002408087980 */ /* 0x000ea4000c101900 */
[----:B--2---:R-:W-:-:S13]  /*4c80*/  ISETP.NE.AND P0, PT, R8, RZ, PT ;  /* 0x000000ff0800720c */ /* 0x004fda0003f05270 */
[----:B------:R-:W-:Y:S05]  /*4c90*/  @P0 BREAK.RELIABLE B4 ;  /* 0x0000000000040942 */ /* 0x000fea0003800100 */
[----:B------:R-:W-:Y:S05]  /*4ca0*/  @P0 BRA `(.L_x_99) ;  /* 0x00000000005c0947 */ /* 0x000fea0003800000 */
[----:B------:R-:W-:Y:S01]  /*4cb0*/  BSSY.RECONVERGENT B5, `(.L_x_108) ;  /* 0x000000c000057945 */ /* 0x000fe20003800200 */
[----:B------:R-:W-:Y:S01]  /*4cc0*/  VIADD R12, R3, 0xfffffffe ;  /* 0xfffffffe030c7836 */ /* 0x000fe20000000000 */
[----:B------:R-:W-:Y:S02]  /*4cd0*/  IADD3 R11, PT, PT, R10, -0x2, RZ ;  /* 0xfffffffe0a0b7810 */ /* 0x000fe40007ffe0ff */
        /* <DEDUP_REMOVED lines=8> */
.L_x_109:
[----:B------:R-:W-:-:S07]  /*4d60*/  IMAD.MOV.U32 R3, RZ, RZ, 0x1 ;  /* 0x00000001ff037424 */ /* 0x000fce00078e00ff */
.L_x_110:
[----:B------:R-:W-:Y:S05]  /*4d70*/  BSYNC.RECONVERGENT B5 ;  /* 0x0000000000057941 */ /* 0x000fea0003800200 */
.L_x_108:
[----:B------:R-:W-:Y:S01]  /*4d80*/  MOV R9, R5 ;  /* 0x0000000500097202 */ /* 0x000fe20000000f00 */
[----:B------:R-:W-:-:S04]  /*4d90*/  IMAD.MOV.U32 R8, RZ, RZ, R4 ;  /* 0x000000ffff087224 */ /* 0x000fc800078e0004 */
[----:B------:R-:W-:-:S05]  /*4da0*/  IMAD.WIDE.U32 R8, R13, 0x4, R8 ;  /* 0x000000040d087825 */ /* 0x000fca00078e0008 */
[----:B------:R0:W-:Y:S02]  /*4db0*/  ST.E desc[UR36][R8.64], R3 ;  /* 0x0000000308007985 */ /* 0x0001e4000c101924 */
.L_x_101:
[----:B------:R-:W-:Y:S05]  /*4dc0*/  BSYNC.RELIABLE B4 ;  /* 0x0000000000047941 */ /* 0x000fea0003800100 */
.L_x_100:
[----:B0-----:R-:W-:Y:S01]  /*4dd0*/  VIMNMX R3, PT, PT, R12, R11, PT ;  /* 0x0000000b0c037248 */ /* 0x001fe20003fe0100 */
[----:B------:R-:W-:-:S03]  /*4de0*/  IMAD.MOV.U32 R10, RZ, RZ, R11 ;  /* 0x000000ffff0a7224 */ /* 0x000fc600078e000b */
[----:B------:R-:W-:Y:S01]  /*4df0*/  ISETP.GT.AND P0, PT, R3, 0x1, PT ;  /* 0x000000010300780c */ /* 0x000fe20003f04270 */
[----:B------:R-:W-:-:S12]  /*4e00*/  IMAD.MOV.U32 R3, RZ, RZ, R12 ;  /* 0x000000ffff037224 */ /* 0x000fd800078e000c */
[----:B------:R-:W-:Y:S05]  /*4e10*/  @P0 BRA `(.L_x_111) ;  /* 0xfffffff800fc0947 */ /* 0x000fea000383ffff */
.L_x_99:
[----:B------:R-:W-:Y:S05]  /*4e20*/  BSYNC.RECONVERGENT B3 ;  /* 0x0000000000037941 */ /* 0x000fea0003800200 */
.L_x_98:
[----:B------:R-:W-:Y:S01]  /*4e30*/  ISETP.GE.U32.AND P0, PT, R31, 0x2, PT ;  /* 0x000000021f00780c */ /* 0x000fe20003f06070 */
[----:B------:R-:W-:Y:S03]  /*4e40*/  BSSY.RECONVERGENT B3, `(.L_x_112) ;  /* 0x000004e000037945 */ /* 0x000fe60003800200 */
[----:B------:R-:W-:-:S13]  /*4e50*/  ISETP.GT.U32.OR P0, PT, R0, 0x5, !P0 ;  /* 0x000000050000780c */ /* 0x000fda0004704470 */
[----:B------:R-:W-:Y:S05]  /*4e60*/  @P0 BRA `(.L_x_113) ;  /* 0x00000004002c0947 */ /* 0x000fea0003800000 */
[----:B------:R-:W-:Y:S01]  /*4e70*/  IMAD.MOV.U32 R10, RZ, RZ, R31 ;  /* 0x000000ffff0a7224 */ /* 0x000fe200078e001f */
[----:B------:R-:W-:-:S07]  /*4e80*/  MOV R3, R0 ;  /* 0x0000000000037202 */ /* 0x000fce0000000f00 */
.L_x_125:
[----:B------:R-:W-:Y:S01]  /*4e90*/  VIADD R12, R10, 0xffffffff ;  /* 0xffffffff0a0c7836 */ /* 0x000fe20000000000 */
[----:B0-----:R-:W-:-:S03]  /*4ea0*/  SHF.R.S32.HI R13, RZ, 0x1f, R3 ;  /* 0x0000001fff0d7819 */ /* 0x001fc60000011403 */
[----:B------:R-:W-:-:S05]  /*4eb0*/  IMAD.SHL.U32 R8, R12, 0x8, RZ ;  /* 0x000000080c087824 */ /* 0x000fca00078e00ff */
[----:B------:R-:W-:-:S04]  /*4ec0*/  IADD3 R9, P0, PT, R8, R3, RZ ;  /* 0x0000000308097210 */ /* 0x000fc80007f1e0ff */
[----:B------:R-:W-:Y:S01]  /*4ed0*/  LEA.HI.X.SX32 R8, R8, R13, 0x1, P0 ;  /* 0x0000000d08087211 */ /* 0x000fe200000f0eff */
[----:B------:R-:W-:-:S03]  /*4ee0*/  IMAD.SHL.U32 R21, R9, 0x4, RZ ;  /* 0x0000000409157824 */ /* 0x000fc600078e00ff */
[----:B------:R-:W-:Y:S02]  /*4ef0*/  SHF.L.U64.HI R15, R9, 0x2, R8 ;  /* 0x00000002090f7819 */ /* 0x000fe40000010208 */
[----:B------:R-:W-:-:S04]  /*4f00*/  IADD3 R8, P0, PT, R16, R21, RZ ;  /* 0x0000001510087210 */ /* 0x000fc80007f1e0ff */
[----:B------:R-:W-:-:S05]  /*4f10*/  IADD3.X R9, PT, PT, R17, R15, RZ, P0, !PT ;  /* 0x0000000f11097210 */ /* 0x000fca00007fe4ff */
[----:B------:R-:W2:Y:S01]  /*4f20*/  LD.E R14, desc[UR36][R8.64+0x4] ;  /* 0x00000424080e7980 */ /* 0x000ea2000c101900 */
[----:B------:R-:W-:Y:S01]  /*4f30*/  BSSY.RELIABLE B4, `(.L_x_114) ;  /* 0x0000039000047945 */ /* 0x000fe20003800100 */
[----:B------:R-:W-:Y:S01]  /*4f40*/  VIADD R11, R3, 0x1 ;  /* 0x00000001030b7836 */ /* 0x000fe20000000000 */
        /* <DEDUP_REMOVED lines=13> */
.L_x_117:
[----:B------:R-:W-:-:S07]  /*5020*/  IMAD.MOV.U32 R8, RZ, RZ, 0x1 ;  /* 0x00000001ff087424 */ /* 0x000fce00078e00ff */
.L_x_118:
[----:B------:R-:W-:Y:S05]  /*5030*/  BSYNC.RECONVERGENT B5 ;  /* 0x0000000000057941 */ /* 0x000fea0003800200 */
.L_x_116:
[----:B------:R-:W-:Y:S01]  /*5040*/  ISETP.NE.AND P1, PT, R14, 0x1, PT ;  /* 0x000000010e00780c */ /* 0x000fe20003f25270 */
[----:B------:R-:W-:-:S12]  /*5050*/  BSSY.RECONVERGENT B5, `(.L_x_119) ;  /* 0x000000a000057945 */ /* 0x000fd80003800200 */
[----:B------:R-:W-:Y:S05]  /*5060*/  @!P1 BRA `(.L_x_120) ;  /* 0x00000000001c9947 */ /* 0x000fea0003800000 */
[----:B------:R-:W-:Y:S01]  /*5070*/  ISETP.NE.AND P0, PT, R14, 0x16, PT ;  /* 0x000000160e00780c */ /* 0x000fe20003f05270 */
[----:B------:R-:W-:-:S03]  /*5080*/  HFMA2 R9, -RZ, RZ, 0, 1.1920928955078125e-07 ;  /* 0x00000002ff097431 */ /* 0x000fc600000001ff */
[----:B------:R-:W-:-:S13]  /*5090*/  ISETP.EQ.OR P0, PT, R14, 0x2, !P0 ;  /* 0x000000020e00780c */ /* 0x000fda0004702670 */
[----:B------:R-:W-:Y:S05]  /*50a0*/  @P0 BRA `(.L_x_121) ;  /* 0x0000000000100947 */ /* 0x000fea0003800000 */
[----:B------:R-:W-:-:S04]  /*50b0*/  ISETP.NE.AND P0, PT, R14, 0xb, PT ;  /* 0x0000000b0e00780c */ /* 0x000fc80003f05270 */
[----:B------:R-:W-:Y:S01]  /*50c0*/  SEL R9, RZ, 0x1, P0 ;  /* 0x00000001ff097807 */ /* 0x000fe20000000000 */
[----:B------:R-:W-:Y:S08]  /*50d0*/  BRA `(.L_x_121) ;  /* 0x0000000000047947 */ /* 0x000ff00003800000 */
.L_x_120:
[----:B------:R-:W-:-:S07]  /*50e0*/  IMAD.MOV.U32 R9, RZ, RZ, 0x1 ;  /* 0x00000001ff097424 */ /* 0x000fce00078e00ff */
.L_x_121:
[----:B------:R-:W-:Y:S05]  /*50f0*/  BSYNC.RECONVERGENT B5 ;  /* 0x0000000000057941 */ /* 0x000fea0003800200 */
.L_x_119:
[----:B------:R-:W-:-:S13]  /*5100*/  ISETP.NE.AND P0, PT, R8, R9, PT ;  /* 0x000000090800720c */ /* 0x000fda0003f05270 */
[----:B------:R-:W-:Y:S05]  /*5110*/  @!P0 BREAK.RELIABLE B4 ;  /* 0x0000000000048942 */ /* 0x000fea0003800100 */
[----:B------:R-:W-:Y:S05]  /*5120*/  @!P0 BRA `(.L_x_113) ;  /* 0x00000000007c8947 */ /* 0x000fea0003800000 */
[----:B------:R-:W-:-:S04]  /*5130*/  VIADD R12, R10, 0xfffffffe ;  /* 0xfffffffe0a0c7836 */ /* 0x000fc80000000000 */
[----:B------:R-:W-:-:S05]  /*5140*/  IMAD.SHL.U32 R8, R12, 0x8, RZ ;  /* 0x000000080c087824 */ /* 0x000fca00078e00ff */
[----:B------:R-:W-:-:S04]  /*5150*/  IADD3 R9, P0, PT, R8, R3, RZ ;  /* 0x0000000308097210 */ /* 0x000fc80007f1e0ff */
[----:B------:R-:W-:Y:S02]  /*5160*/  LEA.HI.X.SX32 R10, R8, R13, 0x1, P0 ;  /* 0x0000000d080a7211 */ /* 0x000fe400000f0eff */
[----:B------:R-:W-:-:S04]  /*5170*/  LEA R8, P0, R9, R16, 0x2 ;  /* 0x0000001009087211 */ /* 0x000fc800078010ff */
[----:B------:R-:W-:-:S05]  /*5180*/  LEA.HI.X R9, R9, R17, R10, 0x2, P0 ;  /* 0x0000001109097211 */ /* 0x000fca00000f140a */
[----:B------:R-:W2:Y:S02]  /*5190*/  LD.E R8, desc[UR36][R8.64+0x8] ;  /* 0x0000082408087980 */ /* 0x000ea4000c101900 */
[----:B--2---:R-:W-:-:S13]  /*51a0*/  ISETP.NE.AND P0, PT, R8, RZ, PT ;  /* 0x000000ff0800720c */ /* 0x004fda0003f05270 */
[----:B------:R-:W-:Y:S05]  /*51b0*/  @P0 BREAK.RELIABLE B4 ;  /* 0x0000000000040942 */ /* 0x000fea0003800100 */
[----:B------:R-:W-:Y:S05]  /*51c0*/  @P0 BRA `(.L_x_113) ;  /* 0x0000000000540947 */ /* 0x000fea0003800000 */
[----:B------:R-:W-:Y:S04]  /*51d0*/  BSSY.RECONVERGENT B5, `(.L_x_122) ;  /* 0x000000a000057945 */ /* 0x000fe80003800200 */
        /* <DEDUP_REMOVED lines=8> */
.L_x_123:
[----:B------:R-:W-:-:S07]  /*5260*/  IMAD.MOV.U32 R13, RZ, RZ, 0x1 ;  /* 0x00000001ff0d7424 */ /* 0x000fce00078e00ff */
.L_x_124:
[----:B------:R-:W-:Y:S05]  /*5270*/  BSYNC.RECONVERGENT B5 ;  /* 0x0000000000057941 */ /* 0x000fea0003800200 */
.L_x_122:
[----:B------:R-:W-:Y:S01]  /*5280*/  IADD3 R8, P0, PT, R21, R4, RZ ;  /* 0x0000000415087210 */ /* 0x000fe20007f1e0ff */
[----:B------:R-:W-:-:S04]  /*5290*/  VIADD R11, R3, 0x2 ;  /* 0x00000002030b7836 */ /* 0x000fc80000000000 */
[----:B------:R-:W-:-:S05]  /*52a0*/  IMAD.X R9, R15, 0x1, R5, P0 ;  /* 0x000000010f097824 */ /* 0x000fca00000e0605 */
[----:B------:R0:W-:Y:S03]  /*52b0*/  ST.E desc[UR36][R8.64+0x4], R13 ;  /* 0x0000040d08007985 */ /* 0x0001e6000c101924 */
.L_x_115:
[----:B------:R-:W-:Y:S05]  /*52c0*/  BSYNC.RELIABLE B4 ;  /* 0x0000000000047941 */ /* 0x000fea0003800100 */
.L_x_114:
[----:B------:R-:W-:Y:S01]  /*52d0*/  ISETP.GT.AND P0, PT, R12, 0x1, PT ;  /* 0x000000010c00780c */ /* 0x000fe20003f04270 */
[----:B------:R-:W-:Y:S01]  /*52e0*/  IMAD.MOV.U32 R3, RZ, RZ, R11 ;  /* 0x000000ffff037224 */ /* 0x000fe200078e000b */
[----:B------:R-:W-:Y:S02]  /*52f0*/  ISETP.LT.AND P1, PT, R11, 0x6, PT ;  /* 0x000000060b00780c */ /* 0x000fe40003f21270 */
[----:B------:R-:W-:-:S11]  /*5300*/  MOV R10, R12 ;  /* 0x0000000c000a7202 */ /* 0x000fd60000000f00 */
[----:B------:R-:W-:Y:S05]  /*5310*/  @P0 BRA P1, `(.L_x_125) ;  /* 0xfffffff800dc0947 */ /* 0x000fea000083ffff */
.L_x_113:
[----:B------:R-:W-:Y:S05]  /*5320*/  BSYNC.RECONVERGENT B3 ;  /* 0x0000000000037941 */ /* 0x000fea0003800200 */
.L_x_112:
[----:B------:R-:W-:Y:S01]  /*5330*/  ISETP.GT.U32.AND P0, PT, R31, 0x5, PT ;  /* 0x000000051f00780c */ /* 0x000fe20003f04070 */
[----:B------:R-:W-:Y:S03]  /*5340*/  BSSY.RECONVERGENT B3, `(.L_x_126) ;  /* 0x000004e000037945 */ /* 0x000fe60003800200 */
[----:B------:R-:W-:-:S13]  /*5350*/  ISETP.LT.U32.OR P0, PT, R0, 0x2, P0 ;  /* 0x000000020000780c */ /* 0x000fda0000701470 */
[----:B------:R-:W-:Y:S05]  /*5360*/  @P0 BRA `(.L_x_127) ;  /* 0x00000004002c0947 */ /* 0x000fea0003800000 */
[----:B------:R-:W-:Y:S02]  /*5370*/  IMAD.MOV.U32 R10, RZ, RZ, R31 ;  /* 0x000000ffff0a7224 */ /* 0x000fe400078e001f */
[----:B------:R-:W-:-:S07]  /*5380*/  IMAD.MOV.U32 R3, RZ, RZ, R0 ;  /* 0x000000ffff037224 */ /* 0x000fce00078e0000 */
.L_x_139:
[----:B------:R-:W-:Y:S02]  /*5390*/  IADD3 R12, PT, PT, R10, 0x1, RZ ;  /* 0x000000010a0c7810 */ /* 0x000fe40007ffe0ff */
[----:B0-----:R-:W-:-:S03]  /*53a0*/  SHF.R.S32.HI R13, RZ, 0x1f, R3 ;  /* 0x0000001fff0d7819 */ /* 0x001fc60000011403 */
[----:B------:R-:W-:-:S05]  /*53b0*/  IMAD.SHL.U32 R8, R12, 0x8, RZ ;  /* 0x000000080c087824 */ /* 0x000fca00078e00ff */
[----:B------:R-:W-:-:S04]  /*53c0*/  IADD3 R9, P0, PT, R8, R3, RZ ;  /* 0x0000000308097210 */ /* 0x000fc80007f1e0ff */
[----:B------:R-:W-:Y:S01]  /*53d0*/  LEA.HI.X.SX32 R8, R8, R13, 0x1, P0 ;  /* 0x0000000d08087211 */ /* 0x000fe200000f0eff */
[----:B------:R-:W-:-:S03]  /*53e0*/  IMAD.SHL.U32 R21, R9, 0x4, RZ ;  /* 0x0000000409157824 */ /* 0x000fc600078e00ff */
[----:B------:R-:W-:Y:S02]  /*53f0*/  SHF.L.U64.HI R15, R9, 0x2, R8 ;  /* 0x00000002090f7819 */ /* 0x000fe40000010208 */
[----:B------:R-:W-:-:S05]  /*5400*/  IADD3 R8, P0, PT, R16, R21, RZ ;  /* 0x0000001510087210 */ /* 0x000fca0007f1e0ff */
[----:B------:R-:W-:-:S05]  /*5410*/  IMAD.X R9, R17, 0x1, R15, P0 ;  /* 0x0000000111097824 */ /* 0x000fca00000e060f */
[----:B------:R-:W2:Y:S01]  /*5420*/  LD.E R14, desc[UR36][R8.64+-0x4] ;  /* 0xfffffc24080e7980 */ /* 0x000ea2000c101900 */
[----:B------:R-:W-:Y:S01]  /*5430*/  BSSY.RELIABLE B4, `(.L_x_128) ;  /* 0x0000039000047945 */ /* 0x000fe20003800100 */
[----:B------:R-:W-:Y:S02]  /*5440*/  IADD3 R11, PT, PT, R3, -0x1, RZ ;  /* 0xffffffff030b7810 */ /* 0x000fe40007ffe0ff */
        /* <DEDUP_REMOVED lines=13> */
.L_x_131:
[----:B------:R-:W-:-:S07]  /*5520*/  IMAD.MOV.U32 R8, RZ, RZ, 0x1 ;  /* 0x00000001ff087424 */ /* 0x000fce00078e00ff */
.L_x_132:
[----:B------:R-:W-:Y:S05]  /*5530*/  BSYNC.RECONVERGENT B5 ;  /* 0x0000000000057941 */ /* 0x000fea0003800200 */
.L_x_130:
[----:B------:R-:W-:Y:S01]  /*5540*/  ISETP.NE.AND P1, PT, R14, 0x1, PT ;  /* 0x000000010e00780c */ /* 0x000fe20003f25270 */
[----:B------:R-:W-:-:S12]  /*5550*/  BSSY.RECONVERGENT B5, `(.L_x_133) ;  /* 0x000000a000057945 */ /* 0x000fd80003800200 */
        /* <DEDUP_REMOVED lines=8> */
.L_x_134:
[----:B------:R-:W-:-:S07]  /*55e0*/  HFMA2 R9, -RZ, RZ, 0, 5.9604644775390625e-08 ;  /* 0x00000001ff097431 */ /* 0x000fce00000001ff */
.L_x_135:
[----:B------:R-:W-:Y:S05]  /*55f0*/  BSYNC.RECONVERGENT B5 ;  /* 0x0000000000057941 */ /* 0x000fea0003800200 */
.L_x_133:
        /* <DEDUP_REMOVED lines=22> */
.L_x_137:
[----:B------:R-:W-:-:S07]  /*5760*/  MOV R13, 0x1 ;  /* 0x00000001000d7802 */ /* 0x000fce0000000f00 */
.L_x_138:
[----:B------:R-:W-:Y:S05]  /*5770*/  BSYNC.RECONVERGENT B5 ;  /* 0x0000000000057941 */ /* 0x000fea0003800200 */
.L_x_136:
[----:B------:R-:W-:Y:S01]  /*5780*/  IADD3 R8, P0, PT, R21, R4, RZ ;  /* 0x0000000415087210 */ /* 0x000fe20007f1e0ff */
[----:B------:R-:W-:-:S04]  /*5790*/  VIADD R11, R3, 0xfffffffe ;  /* 0xfffffffe030b7836 */ /* 0x000fc80000000000 */
[----:B------:R-:W-:-:S05]  /*57a0*/  IMAD.X R9, R15, 0x1, R5, P0 ;  /* 0x000000010f097824 */ /* 0x000fca00000e0605 */
[----:B------:R0:W-:Y:S03]  /*57b0*/  ST.E desc[UR36][R8.64+-0x4], R13 ;  /* 0xfffffc0d08007985 */ /* 0x0001e6000c101924 */
.L_x_129:
[----:B------:R-:W-:Y:S05]  /*57c0*/  BSYNC.RELIABLE B4 ;  /* 0x0000000000047941 */ /* 0x000fea0003800100 */
.L_x_128:
[----:B------:R-:W-:Y:S01]  /*57d0*/  ISETP.GE.AND P0, PT, R12, 0x6, PT ;  /* 0x000000060c00780c */ /* 0x000fe20003f06270 */
[----:B------:R-:W-:Y:S01]  /*57e0*/  IMAD.MOV.U32 R10, RZ, RZ, R12 ;  /* 0x000000ffff0a7224 */ /* 0x000fe200078e000c */
[----:B------:R-:W-:Y:S02]  /*57f0*/  ISETP.GT.AND P1, PT, R11, 0x1, PT ;  /* 0x000000010b00780c */ /* 0x000fe40003f24270 */
[----:B------:R-:W-:-:S11]  /*5800*/  MOV R3, R11 ;  /* 0x0000000b00037202 */ /* 0x000fd60000000f00 */
[----:B------:R-:W-:Y:S05]  /*5810*/  @!P0 BRA P1, `(.L_x_139) ;  /* 0xfffffff800dc8947 */ /* 0x000fea000083ffff */
.L_x_127:
[----:B------:R-:W-:Y:S05]  /*5820*/  BSYNC.RECONVERGENT B3 ;  /* 0x0000000000037941 */ /* 0x000fea0003800200 */
.L_x_126:
[----:B------:R-:W-:-:S04]  /*5830*/  VIMNMX.U32 R3, PT, PT, R0, R31, !PT ;  /* 0x0000001f00037248 */ /* 0x000fc80007fe0000 */
[----:B------:R-:W-:-:S13]  /*5840*/  ISETP.GT.U32.AND P0, PT, R3, 0x5, PT ;  /* 0x000000050300780c */ /* 0x000fda0003f04070 */
[----:B------:R-:W-:Y:S05]  /*5850*/  @P0 BRA `(.L_x_97) ;  /* 0x00000004002c0947 */ /* 0x000fea0003800000 */
[----:B------:R-:W-:Y:S02]  /*5860*/  IMAD.MOV.U32 R10, RZ, RZ, R31 ;  /* 0x000000ffff0a7224 */ /* 0x000fe400078e001f */
[----:B------:R-:W-:-:S07]  /*5870*/  IMAD.MOV.U32 R3, RZ, RZ, R0 ;  /* 0x000000ffff037224 */ /* 0x000fce00078e0000 */
.L_x_151:
[----:B------:R-:W-:Y:S01]  /*5880*/  VIADD R12, R10, 0x1 ;  /* 0x000000010a0c7836 */ /* 0x000fe20000000000 */
[----:B0-----:R-:W-:-:S04]  /*5890*/  SHF.R.S32.HI R13, RZ, 0x1f, R3 ;  /* 0x0000001fff0d7819 */ /* 0x001fc80000011403 */
[----:B------:R-:W-:-:S04]  /*58a0*/  SHF.L.U32 R8, R12, 0x3, RZ ;  /* 0x000000030c087819 */ /* 0x000fc800000006ff */
        /* <DEDUP_REMOVED lines=22> */
.L_x_143:
[----:B------:R-:W-:-:S07]  /*5a10*/  IMAD.MOV.U32 R8, RZ, RZ, 0x1 ;  /* 0x00000001ff087424 */ /* 0x000fce00078e00ff */
.L_x_144:
[----:B------:R-:W-:Y:S05]  /*5a20*/  BSYNC.RECONVERGENT B4 ;  /* 0x0000000000047941 */ /* 0x000fea0003800200 */
.L_x_142:
        /* <DEDUP_REMOVED lines=10> */
.L_x_146:
[----:B------:R-:W-:-:S07]  /*5ad0*/  IMAD.MOV.U32 R9, RZ, RZ, 0x1 ;  /* 0x00000001ff097424 */ /* 0x000fce00078e00ff */
.L_x_147:
[----:B------:R-:W-:Y:S05]  /*5ae0*/  BSYNC.RECONVERGENT B4 ;  /* 0x0000000000047941 */ /* 0x000fea0003800200 */
.L_x_145:
[----:B------:R-:W-:-:S13]  /*5af0*/  ISETP.NE.AND P0, PT, R8, R9, PT ;  /* 0x000000090800720c */ /* 0x000fda0003f05270 */
[----:B------:R-:W-:Y:S05]  /*5b00*/  @!P0 BREAK.RELIABLE B3 ;  /* 0x0000000000038942 */ /* 0x000fea0003800100 */
[----:B------:R-:W-:Y:S05]  /*5b10*/  @!P0 BRA `(.L_x_97) ;  /* 0x00000000007c8947 */ /* 0x000fea0003800000 */
[----:B------:R-:W-:-:S05]  /*5b20*/  IADD3 R12, PT, PT, R10, 0x2, RZ ;  /* 0x000000020a0c7810 */ /* 0x000fca0007ffe0ff */
        /* <DEDUP_REMOVED lines=18> */
.L_x_149:
[----:B------:R-:W-:-:S07]  /*5c50*/  IMAD.MOV.U32 R13, RZ, RZ, 0x1 ;  /* 0x00000001ff0d7424 */ /* 0x000fce00078e00ff */
.L_x_150:
[----:B------:R-:W-:Y:S05]  /*5c60*/  BSYNC.RECONVERGENT B4 ;  /* 0x0000000000047941 */ /* 0x000fea0003800200 */
.L_x_148:
[----:B------:R-:W-:Y:S01]  /*5c70*/  IADD3 R8, P0, PT, R21, R4, RZ ;  /* 0x0000000415087210 */ /* 0x000fe20007f1e0ff */
[----:B------:R-:W-:-:S03]  /*5c80*/  VIADD R11, R3, 0x2 ;  /* 0x00000002030b7836 */ /* 0x000fc60000000000 */
[----:B------:R-:W-:-:S05]  /*5c90*/  IADD3.X R9, PT, PT, R15, R5, RZ, P0, !PT ;  /* 0x000000050f097210 */ /* 0x000fca00007fe4ff */
[----:B------:R0:W-:Y:S04]  /*5ca0*/  ST.E desc[UR36][R8.64+0x4], R13 ;  /* 0x0000040d08007985 */ /* 0x0001e8000c101924 */
.L_x_141:
[----:B------:R-:W-:Y:S05]  /*5cb0*/  BSYNC.RELIABLE B3 ;  /* 0x0000000000037941 */ /* 0x000fea0003800100 */
.L_x_140:
[----:B------:R-:W-:Y:S01]  /*5cc0*/  VIMNMX R3, PT, PT, R12, R11, !PT ;  /* 0x0000000b0c037248 */ /* 0x000fe20007fe0100 */
[----:B------:R-:W-:-:S03]  /*5cd0*/  IMAD.MOV.U32 R10, RZ, RZ, R12 ;  /* 0x000000ffff0a7224 */ /* 0x000fc600078e000c */
[----:B------:R-:W-:Y:S01]  /*5ce0*/  ISETP.GE.AND P0, PT, R3, 0x6, PT ;  /* 0x000000060300780c */ /* 0x000fe20003f06270 */
[----:B------:R-:W-:-:S12]  /*5cf0*/  IMAD.MOV.U32 R3, RZ, RZ, R11 ;  /* 0x000000ffff037224 */ /* 0x000fd800078e000b */
[----:B------:R-:W-:Y:S05]  /*5d00*/  @!P0 BRA `(.L_x_151) ;  /* 0xfffffff800dc8947 */ /* 0x000fea000383ffff */
.L_x_97:
[----:B------:R-:W-:Y:S05]  /*5d10*/  BSYNC.RECONVERGENT B0 ;  /* 0x0000000000007941 */ /* 0x000fea0003800200 */
.L_x_96:
[----:B------:R-:W-:-:S04]  /*5d20*/  IADD3 R0, PT, PT, R0, 0x1, RZ ;  /* 0x0000000100007810 */ /* 0x000fc80007ffe0ff */
[----:B------:R-:W-:-:S13]  /*5d30*/  ISETP.NE.AND P0, PT, R0, 0x8, PT ;  /* 0x000000080000780c */ /* 0x000fda0003f05270 */
[----:B------:R-:W-:Y:S05]  /*5d40*/  @P0 BRA `(.L_x_152) ;  /* 0xffffffe800f40947 */ /* 0x000fea000383ffff */
[----:B------:R-:W-:Y:S05]  /*5d50*/  BSYNC.RECONVERGENT B1 ;  /* 0x0000000000017941 */ /* 0x000fea0003800200 */
.L_x_95:
[----:B------:R-:W-:-:S05]  /*5d60*/  VIADD R31, R31, 0x1 ;  /* 0x000000011f1f7836 */ /* 0x000fca0000000000 */
[----:B------:R-:W-:-:S13]  /*5d70*/  ISETP.NE.AND P0, PT, R31, 0x8, PT ;  /* 0x000000081f00780c */ /* 0x000fda0003f05270 */
[----:B------:R-:W-:Y:S05]  /*5d80*/  @P0 BRA `(.L_x_153) ;  /* 0xffffffe800dc0947 */ /* 0x000fea000383ffff */
[----:B------:R-:W-:Y:S05]  /*5d90*/  BSYNC.RECONVERGENT B2 ;  /* 0x0000000000027941 */ /* 0x000fea0003800200 */
.L_x_94:
[----:B------:R-:W-:Y:S01]  /*5da0*/  BSSY.RECONVERGENT B0, `(.L_x_154) ;  /* 0x00000bd000007945 */ /* 0x000fe20003800200 */
[----:B------:R-:W-:Y:S01]  /*5db0*/  CS2R R34, SRZ ;  /* 0x0000000000227805 */ /* 0x000fe2000001ff00 */
[----:B------:R-:W-:Y:S01]  /*5dc0*/  IMAD.MOV.U32 R0, RZ, RZ, RZ ;  /* 0x000000ffff007224 */ /* 0x000fe200078e00ff */
[----:B------:R-:W-:Y:S01]  /*5dd0*/  MOV R6, RZ ;  /* 0x000000ff00067202 */ /* 0x000fe20000000f00 */
[----:B------:R-:W-:-:S07]  /*5de0*/  IMAD.MOV.U32 R33, RZ, RZ, RZ ;  /* 0x000000ffff217224 */ /* 0x000fce00078e00ff */
.L_x_171:
[----:B------:R-:W-:Y:S02]  /*5df0*/  IMAD.SHL.U32 R7, R35, 0x8, RZ ;  /* 0x0000000823077824 */ /* 0x000fe400078e00ff */
[----:B0-----:R-:W-:Y:S02]  /*5e00*/  IMAD.MOV.U32 R8, RZ, RZ, R4 ;  /* 0x000000ffff087224 */ /* 0x001fe400078e0004 */
[----:B------:R-:W-:Y:S02]  /*5e10*/  IMAD.MOV.U32 R9, RZ, RZ, R5 ;  /* 0x000000ffff097224 */ /* 0x000fe400078e0005 */
[----:B------:R-:W-:-:S05]  /*5e20*/  IMAD.WIDE.U32 R8, R7, 0x4, R8 ;  /* 0x0000000407087825 */ /* 0x000fca00078e0008 */
[----:B------:R-:W2:Y:S04]  /*5e30*/  LD.E R10, desc[UR36][R8.64] ;  /* 0x00000024080a7980 */ /* 0x000ea8000c101900 */
[----:B------:R-:W3:Y:S04]  /*5e40*/  LD.E R3, desc[UR36][R8.64+0x4] ;  /* 0x0000042408037980 */ /* 0x000ee8000c101900 */
[----:B------:R-:W4:Y:S04]  /*5e50*/  LD.E R21, desc[UR36][R8.64+0x8] ;  /* 0x0000082408157980 */ /* 0x000f28000c101900 */
[----:B------:R-:W4:Y:S04]  /*5e60*/  LD.E R12, desc[UR36][R8.64+0xc] ;  /* 0x00000c24080c7980 */ /* 0x000f28000c101900 */
[----:B------:R-:W4:Y:S01]  /*5e70*/  LD.E R11, desc[UR36][R8.64+0x10] ;  /* 0x00001024080b7980 */ /* 0x000f22000c101900 */
[----:B------:R-:W-:-:S03]  /*5e80*/  IADD3 R13, PT, PT, R6, 0x1, RZ ;  /* 0x00000001060d7810 */ /* 0x000fc60007ffe0ff */
[----:B------:R-:W4:Y:S01]  /*5e90*/  LD.E R20, desc[UR36][R8.64+0x18] ;  /* 0x0000182408147980 */ /* 0x000f22000c101900 */
[----:B------:R-:W-:Y:S01]  /*5ea0*/  VIADD R14, R33, 0x1 ;  /* 0x00000001210e7836 */ /* 0x000fe20000000000 */
[C---:B--2---:R-:W-:Y:S02]  /*5eb0*/  ISETP.NE.AND P1, PT, R10.reuse, 0x2, PT ;  /* 0x000000020a00780c */ /* 0x044fe40003f25270 */
[----:B------:R-:W-:Y:S02]  /*5ec0*/  ISETP.NE.AND P0, PT, R10, 0x1, PT ;  /* 0x000000010a00780c */ /* 0x000fe40003f05270 */
[----:B------:R-:W2:Y:S01]  /*5ed0*/  LD.E R10, desc[UR36][R8.64+0x14] ;  /* 0x00001424080a7980 */ /* 0x000ea2000c101900 */
[C---:B---3--:R-:W-:Y:S02]  /*5ee0*/  ISETP.NE.AND P2, PT, R3.reuse, 0x1, PT ;  /* 0x000000010300780c */ /* 0x048fe40003f45270 */
[----:B------:R-:W-:Y:S02]  /*5ef0*/  ISETP.NE.AND P3, PT, R3, 0x2, PT ;  /* 0x000000020300780c */ /* 0x000fe40003f65270 */
[----:B------:R-:W3:Y:S04]  /*5f00*/  LD.E R3, desc[UR36][R8.64+0x1c] ;  /* 0x00001c2408037980 */ /* 0x000ee8000c101900 */
[----:B------:R-:W-:-:S02]  /*5f10*/  @P1 IMAD.MOV R13, RZ, RZ, R6 ;  /* 0x000000ffff0d1224 */ /* 0x000fc400078e0206 */
[----:B------:R-:W-:-:S04]  /*5f20*/  IMAD.WIDE.U32 R6, R7, 0x4, R16 ;  /* 0x0000000407067825 */ /* 0x000fc800078e0010 */
[----:B------:R-:W-:Y:S01]  /*5f30*/  @P0 IMAD.MOV R14, RZ, RZ, R33 ;  /* 0x000000ffff0e0224 */ /* 0x000fe200078e0221 */
[----:B------:R-:W3:Y:S01]  /*5f40*/  LD.E R32, desc[UR36][R6.64] ;  /* 0x0000002406207980 */ /* 0x000ee2000c101900 */
[C---:B----4-:R-:W-:Y:S02]  /*5f50*/  ISETP.NE.AND P1, PT, R21.reuse, 0x2, PT ;  /* 0x000000021500780c */ /* 0x050fe40003f25270 */
[----:B------:R-:W-:Y:S01]  /*5f60*/  ISETP.NE.AND P0, PT, R21, 0x1, PT ;  /* 0x000000011500780c */ /* 0x000fe20003f05270 */
[----:B------:R-:W4:Y:S04]  /*5f70*/  LD.E R31, desc[UR36][R6.64+0x4] ;  /* 0x00000424061f7980 */ /* 0x000f28000c101900 */
[----:B------:R-:W4:Y:S01]  /*5f80*/  LD.E R21, desc[UR36][R6.64+0x8] ;  /* 0x0000082406157980 */ /* 0x000f22000c101900 */
[----:B------:R-:W-:Y:S01]  /*5f90*/  IADD3 R15, PT, PT, R13, 0x1, RZ ;  /* 0x000000010d0f7810 */ /* 0x000fe20007ffe0ff */
[----:B------:R-:W-:-:S02]  /*5fa0*/  @P3 IMAD.MOV R15, RZ, RZ, R13 ;  /* 0x000000ffff0f3224 */ /* 0x000fc400078e020d */
[----:B------:R-:W-:Y:S01]  /*5fb0*/  VIADD R33, R14, 0x1 ;  /* 0x000000010e217836 */ /* 0x000fe20000000000 */
[----:B------:R-:W5:Y:S01]  /*5fc0*/  LD.E R8, desc[UR36][R6.64+0xc] ;  /* 0x00000c2406087980 */ /* 0x000f62000c101900 */
[----:B------:R-:W-:Y:S01]  /*5fd0*/  @P2 IMAD.MOV R33, RZ, RZ, R14 ;  /* 0x000000ffff212224 */ /* 0x000fe200078e020e */
[----:B------:R-:W-:Y:S01]  /*5fe0*/  IADD3 R36, PT, PT, R15, 0x1, RZ ;  /* 0x000000010f247810 */ /* 0x000fe20007ffe0ff */
[----:B------:R-:W-:Y:S01]  /*5ff0*/  @P1 IMAD.MOV R36, RZ, RZ, R15 ;  /* 0x000000ffff241224 */ /* 0x000fe200078e020f */
[C---:B------:R-:W-:Y:S01]  /*6000*/  ISETP.NE.AND P1, PT, R12.reuse, 0x2, PT ;  /* 0x000000020c00780c */ /* 0x040fe20003f25270 */
[----:B------:R-:W-:Y:S01]  /*6010*/  VIADD R37, R33, 0x1 ;  /* 0x0000000121257836 */ /* 0x000fe20000000000 */
[----:B------:R-:W5:Y:S01]  /*6020*/  LD.E R9, desc[UR36][R6.64+0x10] ;  /* 0x0000102406097980 */ /* 0x000f62000c101900 */
[----:B------:R-:W-:Y:S01]  /*6030*/  @P0 IMAD.MOV R37, RZ, RZ, R33 ;  /* 0x000000ffff250224 */ /* 0x000fe200078e0221 */
[----:B------:R-:W-:Y:S02]  /*6040*/  ISETP.NE.AND P0, PT, R12, 0x1, PT ;  /* 0x000000010c00780c */ /* 0x000fe40003f05270 */
[----:B------:R-:W-:Y:S01]  /*6050*/  IADD3 R12, PT, PT, R36, 0x1, RZ ;  /* 0x00000001240c7810 */ /* 0x000fe20007ffe0ff */
[----:B------:R-:W-:Y:S01]  /*6060*/  VIADD R33, R37, 0x1 ;  /* 0x0000000125217836 */ /* 0x000fe20000000000 */
[----:B------:R-:W5:Y:S04]  /*6070*/  LD.E R13, desc[UR36][R6.64+0x14] ;  /* 0x00001424060d7980 */ /* 0x000f68000c101900 */
[----:B------:R-:W5:Y:S01]  /*6080*/  LD.E R14, desc[UR36][R6.64+0x18] ;  /* 0x00001824060e7980 */ /* 0x000f62000c101900 */
[----:B------:R-:W-:Y:S01]  /*6090*/  @P1 IMAD.MOV R12, RZ, RZ, R36 ;  /* 0x000000ffff0c1224 */ /* 0x000fe200078e0224 */
[----:B------:R-:W-:-:S02]  /*60a0*/  ISETP.NE.AND P1, PT, R11, 0x2, PT ;  /* 0x000000020b00780c */ /* 0x000fc40003f25270 */
[----:B------:R0:W5:Y:S01]  /*60b0*/  LD.E R15, desc[UR36][R6.64+0x1c] ;  /* 0x00001c24060f7980 */ /* 0x000162000c101900 */
[----:B------:R-:W-:Y:S01]  /*60c0*/  @P0 IMAD.MOV R33, RZ, RZ, R37 ;  /* 0x000000ffff210224 */ /* 0x000fe200078e0225 */
[----:B------:R-:W-:Y:S02]  /*60d0*/  ISETP.NE.AND P0, PT, R11, 0x1, PT ;  /* 0x000000010b00780c */ /* 0x000fe40003f05270 */
[----:B------:R-:W-:Y:S02]  /*60e0*/  IADD3 R11, PT, PT, R12, 0x1, RZ ;  /* 0x000000010c0b7810 */ /* 0x000fe40007ffe0ff */
[----:B------:R-:W-:Y:S01]  /*60f0*/  ISETP.NE.AND P4, PT, R20, 0x2, PT ;  /* 0x000000021400780c */ /* 0x000fe20003f85270 */
[----:B0-----:R-:W-:-:S04]  /*6100*/  VIADD R6, R33, 0x1 ;  /* 0x0000000121067836 */ /* 0x001fc80000000000 */
[----:B------:R-:W-:-:S04]  /*6110*/  @P1 IMAD.MOV R11, RZ, RZ, R12 ;  /* 0x000000ffff0b1224 */ /* 0x000fc800078e020c */
[----:B------:R-:W-:Y:S01]  /*6120*/  @P0 IMAD.MOV R6, RZ, RZ, R33 ;  /* 0x000000ffff060224 */ /* 0x000fe200078e0221 */
[----:B------:R-:W-:Y:S01]  /*6130*/  IADD3 R7, PT, PT, R11, 0x1, RZ ;  /* 0x000000010b077810 */ /* 0x000fe20007ffe0ff */
[----:B------:R-:W-:Y:S01]  /*6140*/  BSSY.RECONVERGENT B1, `(.L_x_155) ;  /* 0x0000019000017945 */ /* 0x000fe20003800200 */
[C---:B--2---:R-:W-:Y:S02]  /*6150*/  ISETP.NE.AND P2, PT, R10.reuse, 0x2, PT ;  /* 0x000000020a00780c */ /* 0x044fe40003f45270 */
[----:B------:R-:W-:Y:S01]  /*6160*/  ISETP.NE.AND P1, PT, R10, 0x1, PT ;  /* 0x000000010a00780c */ /* 0x000fe20003f25270 */
[----:B------:R-:W-:Y:S01]  /*6170*/  VIADD R10, R6, 0x1 ;  /* 0x00000001060a7836 */ /* 0x000fe20000000000 */
[----:B---3--:R-:W-:-:S09]  /*6180*/  ISETP.NE.AND P0, PT, R32, RZ, PT ;  /* 0x000000ff2000720c */ /* 0x008fd20003f05270 */
[----:B------:R-:W-:Y:S02]  /*6190*/  @P2 IMAD.MOV R7, RZ, RZ, R11 ;  /* 0x000000ffff072224 */ /* 0x000fe400078e020b */
[----:B------:R-:W-:Y:S01]  /*61a0*/  @P1 IMAD.MOV R10, RZ, RZ, R6 ;  /* 0x000000ffff0a1224 */ /* 0x000fe200078e0206 */
[----:B------:R-:W-:Y:S02]  /*61b0*/  ISETP.NE.AND P1, PT, R20, 0x1, PT ;  /* 0x000000011400780c */ /* 0x000fe40003f25270 */
[----:B------:R-:W-:Y:S01]  /*61c0*/  IADD3 R11, PT, PT, R7, 0x1, RZ ;  /* 0x00000001070b7810 */ /* 0x000fe20007ffe0ff */
[----:B------:R-:W-:Y:S01]  /*61d0*/  @P4 IMAD.MOV R11, RZ, RZ, R7 ;  /* 0x000000ffff0b4224 */ /* 0x000fe200078e0207 */
[----:B----4-:R-:W-:Y:S01]  /*61e0*/  ISETP.NE.AND P5, PT, R31, RZ, PT ;  /* 0x000000ff1f00720c */ /* 0x010fe20003fa5270 */
[----:B------:R-:W-:Y:S01]  /*61f0*/  VIADD R12, R10, 0x1 ;  /* 0x000000010a0c7836 */ /* 0x000fe20000000000 */
[----:B------:R-:W-:Y:S02]  /*6200*/  ISETP.NE.AND P3, PT, R21, RZ, PT ;  /* 0x000000ff1500720c */ /* 0x000fe40003f65270 */
[----:B------:R-:W-:Y:S01]  /*6210*/  ISETP.NE.AND P2, PT, R3, 0x2, PT ;  /* 0x000000020300780c */ /* 0x000fe20003f45270 */
[----:B------:R-:W-:-:S12]  /*6220*/  @!P0 BRA `(.L_x_156) ;  /* 0x0000000000288947 */ /* 0x000fd80003800000 */
[----:B------:R-:W-:Y:S01]  /*6230*/  ISETP.NE.AND P0, PT, R32, 0x1, PT ;  /* 0x000000012000780c */ /* 0x000fe20003f05270 */
[----:B------:R-:W-:Y:S01]  /*6240*/  VIADD R6, R0, 0x1 ;  /* 0x0000000100067836 */ /* 0x000fe20000000000 */
[----:B------:R-:W-:Y:S02]  /*6250*/  IADD3 R7, PT, PT, R34, 0x1, RZ ;  /* 0x0000000122077810 */ /* 0x000fe40007ffe0ff */
[----:B------:R-:W-:Y:S02]  /*6260*/  ISETP.NE.AND P4, PT, R32, 0xb, P0 ;  /* 0x0000000b2000780c */ /* 0x000fe40000785270 */
[----:B------:R-:W-:-:S11]  /*6270*/  PLOP3.LUT P0, PT, PT, PT, PT, 0x80, 0x8 ;  /* 0x000000000008781c */ /* 0x000fd60003f0f070 */
[----:B------:R-:W-:-:S13]  /*6280*/  @!P4 PLOP3.LUT P0, PT, PT, PT, PT, 0x8, 0x80 ;  /* 0x000000000080c81c */ /* 0x000fda0003f0e170 */
[----:B------:R-:W-:Y:S02]  /*6290*/  @P0 IMAD.MOV R7, RZ, RZ, R34 ;  /* 0x000000ffff070224 */ /* 0x000fe400078e0222 */
[----:B------:R-:W-:-:S03]  /*62a0*/  @!P0 IMAD.MOV R6, RZ, RZ, R0 ;  /* 0x000000ffff068224 */ /* 0x000fc600078e0200 */
[----:B------:R-:W-:Y:S01]  /*62b0*/  MOV R34, R7 ;  /* 0x0000000700227202 */ /* 0x000fe20000000f00 */
[----:B------:R-:W-:-:S07]  /*62c0*/  IMAD.MOV.U32 R0, RZ, RZ, R6 ;  /* 0x000000ffff007224 */ /* 0x000fce00078e0006 */
.L_x_156:
[----:B------:R-:W-:Y:S05]  /*62d0*/  BSYNC.RECONVERGENT B1 ;  /* 0x0000000000017941 */ /* 0x000fea0003800200 */
.L_x_155:
[----:B------:R-:W-:Y:S04]  /*62e0*/  BSSY.RECONVERGENT B1, `(.L_x_157) ;  /* 0x000000c000017945 */ /* 0x000fe80003800200 */
[----:B------:R-:W-:Y:S05]  /*62f0*/  @!P5 BRA `(.L_x_158) ;  /* 0x000000000028d947 */ /* 0x000fea0003800000 */
[C---:B------:R-:W-:Y:S01]  /*6300*/  ISETP.NE.AND P0, PT, R31.reuse, 0x1, PT ;  /* 0x000000011f00780c */ /* 0x040fe20003f05270 */
[----:B------:R-:W-:Y:S02]  /*6310*/  VIADD R7, R34, 0x1 ;  /* 0x0000000122077836 */ /* 0x000fe40000000000 */
[----:B------:R-:W-:Y:S01]  /*6320*/  VIADD R6, R0, 0x1 ;  /* 0x0000000100067836 */ /* 0x000fe20000000000 */
[----:B------:R-:W-:Y:S02]  /*6330*/  ISETP.NE.AND P4, PT, R31, 0xb, P0 ;  /* 0x0000000b1f00780c */ /* 0x000fe40000785270 */
[----:B------:R-:W-:-:S11]  /*6340*/  PLOP3.LUT P0, PT, PT, PT, PT, 0x80, 0x8 ;  /* 0x000000000008781c */ /* 0x000fd60003f0f070 */
[----:B------:R-:W-:-:S13]  /*6350*/  @!P4 PLOP3.LUT P0, PT, PT, PT, PT, 0x8, 0x80 ;  /* 0x000000000080c81c */ /* 0x000fda0003f0e170 */
[----:B------:R-:W-:Y:S01]  /*6360*/  @P0 IADD3 R7, PT, PT, R34, RZ, RZ ;  /* 0x000000ff22070210 */ /* 0x000fe20007ffe0ff */
[----:B------:R-:W-:-:S04]  /*6370*/  @!P0 IMAD.MOV R6, RZ, RZ, R0 ;  /* 0x000000ffff068224 */ /* 0x000fc800078e0200 */
[----:B------:R-:W-:Y:S02]  /*6380*/  IMAD.MOV.U32 R0, RZ, RZ, R6 ;  /* 0x000000ffff007224 */ /* 0x000fe400078e0006 */
[----:B------:R-:W-:-:S07]  /*6390*/  IMAD.MOV.U32 R34, RZ, RZ, R7 ;  /* 0x000000ffff227224 */ /* 0x000fce00078e0007 */
.L_x_158:
[----:B------:R-:W-:Y:S05]  /*63a0*/  BSYNC.RECONVERGENT B1 ;  /* 0x0000000000017941 */ /* 0x000fea0003800200 */
.L_x_157:
[----:B------:R-:W-:Y:S04]  /*63b0*/  BSSY.RECONVERGENT B1, `(.L_x_159) ;  /* 0x000000c000017945 */ /* 0x000fe80003800200 */
[----:B------:R-:W-:Y:S05]  /*63c0*/  @!P3 BRA `(.L_x_160) ;  /* 0x000000000028b947 */ /* 0x000fea0003800000 */
[C---:B------:R-:W-:Y:S01]  /*63d0*/  ISETP.NE.AND P0, PT, R21.reuse, 0x1, PT ;  /* 0x000000011500780c */ /* 0x040fe20003f05270 */
        /* <DEDUP_REMOVED lines=9> */
.L_x_160:
[----:B------:R-:W-:Y:S05]  /*6470*/  BSYNC.RECONVERGENT B1 ;  /* 0x0000000000017941 */ /* 0x000fea0003800200 */
.L_x_159:
[----:B-----5:R-:W-:Y:S01]  /*6480*/  ISETP.NE.AND P6, PT, R8, RZ, PT ;  /* 0x000000ff0800720c */ /* 0x020fe20003fc5270 */
[----:B------:R-:W-:Y:S01]  /*6490*/  VIADD R35, R35, 0x1 ;  /* 0x0000000123237836 */ /* 0x000fe20000000000 */
[----:B------:R-:W-:Y:S01]  /*64a0*/  ISETP.NE.AND P0, PT, R3, 0x1, PT ;  /* 0x000000010300780c */ /* 0x000fe20003f05270 */
[----:B------:R-:W-:Y:S01]  /*64b0*/  @P1 IMAD.MOV R12, RZ, RZ, R10 ;  /* 0x000000ffff0c1224 */ /* 0x000fe200078e020a */
[----:B------:R-:W-:Y:S01]  /*64c0*/  BSSY.RECONVERGENT B1, `(.L_x_161) ;  /* 0x0000015000017945 */ /* 0x000fe20003800200 */
[C---:B------:R-:W-:Y:S01]  /*64d0*/  VIADD R6, R11.reuse, 0x1 ;  /* 0x000000010b067836 */ /* 0x040fe20000000000 */
[----:B------:R-:W-:Y:S01]  /*64e0*/  @P2 IADD3 R6, PT, PT, R11, RZ, RZ ;  /* 0x000000ff0b062210 */ /* 0x000fe20007ffe0ff */
[----:B------:R-:W-:Y:S01]  /*64f0*/  VIADD R33, R12, 0x1 ;  /* 0x000000010c217836 */ /* 0x000fe20000000000 */
[----:B------:R-:W-:Y:S02]  /*6500*/  ISETP.NE.AND P1, PT, R35, 0x8, PT ;  /* 0x000000082300780c */ /* 0x000fe40003f25270 */
[----:B------:R-:W-:-:S02]  /*6510*/  ISETP.NE.AND P5, PT, R9, RZ, PT ;  /* 0x000000ff0900720c */ /* 0x000fc40003fa5270 */
[----:B------:R-:W-:Y:S02]  /*6520*/  ISETP.NE.AND P4, PT, R13, RZ, PT ;  /* 0x000000ff0d00720c */ /* 0x000fe40003f85270 */
[----:B------:R-:W-:Y:S01]  /*6530*/  ISETP.NE.AND P3, PT, R14, RZ, PT ;  /* 0x000000ff0e00720c */ /* 0x000fe20003f65270 */
[----:B------:R-:W-:Y:S01]  /*6540*/  @P0 IMAD.MOV R33, RZ, RZ, R12 ;  /* 0x000000ffff210224 */ /* 0x000fe200078e020c */
[----:B------:R-:W-:Y:S01]  /*6550*/  ISETP.NE.AND P2, PT, R15, RZ, PT ;  /* 0x000000ff0f00720c */ /* 0x000fe20003f45270 */
        /* <DEDUP_REMOVED lines=11> */
.L_x_162:
[----:B------:R-:W-:Y:S05]  /*6610*/  BSYNC.RECONVERGENT B1 ;  /* 0x0000000000017941 */ /* 0x000fea0003800200 */
.L_x_161:
        /* <DEDUP_REMOVED lines=12> */
.L_x_164:
[----:B------:R-:W-:Y:S05]  /*66e0*/  BSYNC.RECONVERGENT B1 ;  /* 0x0000000000017941 */ /* 0x000fea0003800200 */
.L_x_163:
        /* <DEDUP_REMOVED lines=12> */
.L_x_166:
[----:B------:R-:W-:Y:S05]  /*67b0*/  BSYNC.RECONVERGENT B1 ;  /* 0x0000000000017941 */ /* 0x000fea0003800200 */
.L_x_165:
[----:B------:R-:W-:Y:S04]  /*67c0*/  BSSY.RECONVERGENT B1, `(.L_x_167) ;  /* 0x000000c000017945 */ /* 0x000fe80003800200 */
[----:B------:R-:W-:Y:S05]  /*67d0*/  @!P3 BRA `(.L_x_168) ;  /* 0x000000000028b947 */ /* 0x000fea0003800000 */
[----:B------:R-:W-:Y:S01]  /*67e0*/  ISETP.NE.AND P0, PT, R14, 0x1, PT ;  /* 0x000000010e00780c */ /* 0x000fe20003f05270 */
        /* <DEDUP_REMOVED lines=9> */
.L_x_168:
[----:B------:R-:W-:Y:S05]  /*6880*/  BSYNC.RECONVERGENT B1 ;  /* 0x0000000000017941 */ /* 0x000fea0003800200 */
.L_x_167:
        /* <DEDUP_REMOVED lines=12> */
.L_x_170:
[----:B------:R-:W-:Y:S05]  /*6950*/  BSYNC.RECONVERGENT B1 ;  /* 0x0000000000017941 */ /* 0x000fea0003800200 */
.L_x_169:
[----:B------:R-:W-:Y:S05]  /*6960*/  @P1 BRA `(.L_x_171) ;  /* 0xfffffff400201947 */ /* 0x000fea000383ffff */
[----:B------:R-:W-:Y:S05]  /*6970*/  BSYNC.RECONVERGENT B0 ;  /* 0x0000000000007941 */ /* 0x000fea0003800200 */
.L_x_154:
[----:B------:R-:W-:Y:S01]  /*6980*/  ISETP.NE.AND P0, PT, R0, RZ, PT ;  /* 0x000000ff0000720c */ /* 0x000fe20003f05270 */
[----:B------:R-:W-:Y:S01]  /*6990*/  BSSY.RECONVERGENT B1, `(.L_x_172) ;  /* 0x000001b000017945 */ /* 0x000fe20003800200 */
[----:B------:R-:W-:Y:S02]  /*69a0*/  IMAD.MOV.U32 R38, RZ, RZ, 0x0 ;  /* 0x00000000ff267424 */ /* 0x000fe400078e00ff */
[----:B------:R-:W-:-:S09]  /*69b0*/  IMAD.MOV.U32 R39, RZ, RZ, 0x3ff00000 ;  /* 0x3ff00000ff277424 */ /* 0x000fd200078e00ff */
[----:B------:R-:W-:Y:S05]  /*69c0*/  @!P0 BRA `(.L_x_173) ;  /* 0x00000000005c8947 */ /* 0x000fea0003800000 */
[----:B------:R-:W0:Y:S01]  /*69d0*/  I2F.F64 R8, R0 ;  /* 0x0000000000087312 */ /* 0x000e220000201c00 */
[----:B------:R-:W-:Y:S01]  /*69e0*/  IMAD.MOV.U32 R10, RZ, RZ, 0x1 ;  /* 0x00000001ff0a7424 */ /* 0x000fe200078e00ff */
[----:B------:R-:W-:Y:S06]  /*69f0*/  BSSY.RECONVERGENT B2, `(.L_x_174) ;  /* 0x0000012000027945 */ /* 0x000fec0003800200 */
[----:B------:R-:W1:Y:S08]  /*6a00*/  I2F.F64 R6, R6 ;  /* 0x0000000600067312 */ /* 0x000e700000201c00 */
[----:B0-----:R-:W0:Y:S01]  /*6a10*/  MUFU.RCP64H R11, R9 ;  /* 0x00000009000b7308 */ /* 0x001e220000001800 */
[----:B-1----:R-:W-:Y:S01]  /*6a20*/  FSETP.GEU.AND P1, PT, |R7|, 6.5827683646048100446e-37, PT ;  /* 0x036000000700780b */ /* 0x002fe20003f2e200 */
[----:B0-----:R-:W-:-:S08]  /*6a30*/  DFMA R12, -R8, R10, 1 ;  /* 0x3ff00000080c742b */ /* 0x001fd0000000010a */
        /* <DEDUP_REMOVED lines=10> */
[----:B------:R-:W-:Y:S02]  /*6ae0*/  MOV R11, R9 ;  /* 0x00000009000b7202 */ /* 0x000fe40000000f00 */
[----:B------:R-:W-:-:S07]  /*6af0*/  MOV R0, 0x6b10 ;  /* 0x00006b1000007802 */ /* 0x000fce0000000f00 */
[----:B------:R-:W-:Y:S05]  /*6b00*/  CALL.REL.NOINC `($__internal_0_$__cuda_sm20_div_rn_f64_full) ;  /* 0x0000007400c07944 */ /* 0x000fea0003c00000 */
.L_x_175:
[----:B------:R-:W-:Y:S05]  /*6b10*/  BSYNC.RECONVERGENT B2 ;  /* 0x0000000000027941 */ /* 0x000fea0003800200 */
.L_x_174:
[----:B------:R-:W-:Y:S02]  /*6b20*/  IMAD.MOV.U32 R38, RZ, RZ, R36 ;  /* 0x000000ffff267224 */ /* 0x000fe400078e0024 */
[----:B------:R-:W-:-:S07]  /*6b30*/  IMAD.MOV.U32 R39, RZ, RZ, R37 ;  /* 0x000000ffff277224 */ /* 0x000fce00078e0025 */
.L_x_173:
[----:B------:R-:W-:Y:S05]  /*6b40*/  BSYNC.RECONVERGENT B1 ;  /* 0x0000000000017941 */ /* 0x000fea0003800200 */
.L_x_172:
[----:B------:R-:W-:Y:S01]  /*6b50*/  ISETP.NE.AND P0, PT, R34, RZ, PT ;  /* 0x000000ff2200720c */ /* 0x000fe20003f05270 */
[----:B------:R-:W-:Y:S01]  /*6b60*/  BSSY.RECONVERGENT B1, `(.L_x_176) ;  /* 0x0000019000017945 */ /* 0x000fe20003800200 */
[----:B------:R-:W-:Y:S01]  /*6b70*/  IMAD.MOV.U32 R36, RZ, RZ, 0x0 ;  /* 0x00000000ff247424 */ /* 0x000fe200078e00ff */
[----:B------:R-:W-:-:S10]  /*6b80*/  MOV R37, 0x3ff00000 ;  /* 0x3ff0000000257802 */ /* 0x000fd40000000f00 */
[----:B------:R-:W-:Y:S05]  /*6b90*/  @!P0 BRA `(.L_x_177) ;  /* 0x0000000000548947 */ /* 0x000fea0003800000 */
[----:B------:R-:W0:Y:S01]  /*6ba0*/  I2F.F64 R8, R34 ;  /* 0x0000002200087312 */ /* 0x000e220000201c00 */
[----:B------:R-:W-:Y:S01]  /*6bb0*/  IMAD.MOV.U32 R6, RZ, RZ, 0x1 ;  /* 0x00000001ff067424 */ /* 0x000fe200078e00ff */
[----:B------:R-:W-:Y:S06]  /*6bc0*/  BSSY.RECONVERGENT B2, `(.L_x_177) ;  /* 0x0000012000027945 */ /* 0x000fec0003800200 */
[----:B0-----:R-:W0:Y:S02]  /*6bd0*/  MUFU.RCP64H R7, R9 ;  /* 0x0000000900077308 */ /* 0x001e240000001800 */
[----:B0-----:R-:W-:-:S08]  /*6be0*/  DFMA R10, -R8, R6, 1 ;  /* 0x3ff00000080a742b */ /* 0x001fd00000000106 */
[----:B------:R-:W-:-:S08]  /*6bf0*/  DFMA R10, R10, R10, R10 ;  /* 0x0000000a0a0a722b */ /* 0x000fd0000000000a */
[----:B------:R-:W-:Y:S01]  /*6c00*/  DFMA R10, R6, R10, R6 ;  /* 0x0000000a060a722b */ /* 0x000fe20000000006 */
[----:B------:R-:W0:Y:S07]  /*6c10*/  I2F.F64 R6, R33 ;  /* 0x0000002100067312 */ /* 0x000e2e0000201c00 */
[----:B------:R-:W-:-:S08]  /*6c20*/  DFMA R12, -R8, R10, 1 ;  /* 0x3ff00000080c742b */ /* 0x000fd0000000010a */
[----:B------:R-:W-:Y:S01]  /*6c30*/  DFMA R12, R10, R12, R10 ;  /* 0x0000000c0a0c722b */ /* 0x000fe2000000000a */
[----:B0-----:R-:W-:-:S07]  /*6c40*/  FSETP.GEU.AND P1, PT, |R7|, 6.5827683646048100446e-37, PT ;  /* 0x036000000700780b */ /* 0x001fce0003f2e200 */
        /* <DEDUP_REMOVED lines=8> */
[----:B------:R-:W-:Y:S05]  /*6cd0*/  CALL.REL.NOINC `($__internal_0_$__cuda_sm20_div_rn_f64_full) ;  /* 0x00000074004c7944 */ /* 0x000fea0003c00000 */
.L_x_178:
[----:B------:R-:W-:Y:S05]  /*6ce0*/  BSYNC.RECONVERGENT B2 ;  /* 0x0000000000027941 */ /* 0x000fea0003800200 */
.L_x_177:
[----:B------:R-:W-:Y:S05]  /*6cf0*/  BSYNC.RECONVERGENT B1 ;  /* 0x0000000000017941 */ /* 0x000fea0003800200 */
.L_x_176:
[----:B------:R-:W-:Y:S01]  /*6d00*/  MOV R0, 0x38 ;  /* 0x0000003800007802 */ /* 0x000fe20000000f00 */
[----:B------:R-:W-:-:S03]  /*6d10*/  DADD R38, R36, -R38 ;  /* 0x0000000024267229 */ /* 0x000fc60000000826 */
[----:B------:R0:W1:Y:S07]  /*6d20*/  LDC.64 R6, c[0x4][R0] ;  /* 0x0100000000067b82 */ /* 0x00006e0000000a00 */
[----:B------:R0:W2:Y:S02]  /*6d30*/  F2I.F64.TRUNC R38, R38 ;  /* 0x0000002600267311 */ /* 0x0000a4000030d100 */
[----:B------:R-:W-:-:S07]  /*6d40*/  LEPC R20, `(.L_x_179) ;  /* 0x000000001014794e */ /* 0x000fce0000000000 */
[----:B012---:R-:W-:Y:S05]  /*6d50*/  CALL.ABS.NOINC R6 ;  /* 0x0000000006007343 */ /* 0x007fea0003c00000 */
.L_x_179:
[----:B------:R-:W0:Y:S01]  /*6d60*/  I2F.F64 R4, R38 ;  /* 0x0000002600047312 */ /* 0x000e220000201c00 */
[----:B------:R-:W-:Y:S01]  /*6d70*/  IMAD.MOV.U32 R6, RZ, RZ, 0x0 ;  /* 0x00000000ff067424 */ /* 0x000fe200078e00ff */
[----:B------:R-:W-:Y:S01]  /*6d80*/  MOV R7, 0x4048c000 ;  /* 0x4048c00000077802 */ /* 0x000fe20000000f00 */
[----:B------:R-:W-:Y:S01]  /*6d90*/  IMAD.MOV.U32 R0, RZ, RZ, R16 ;  /* 0x000000ffff007224 */ /* 0x000fe200078e0010 */
[----:B------:R-:W-:Y:S01]  /*6da0*/  ISETP.NE.U32.AND P0, PT, R28, RZ, PT ;  /* 0x000000ff1c00720c */ /* 0x000fe20003f05070 */
[----:B------:R-:W-:-:S03]  /*6db0*/  VIADD R29, R29, 0x1 ;  /* 0x000000011d1d7836 */ /* 0x000fc60000000000 */
[----:B------:R-:W-:Y:S01]  /*6dc0*/  ISETP.NE.AND.EX P0, PT, R27, RZ, PT, P0 ;  /* 0x000000ff1b00720c */ /* 0x000fe20003f05300 */
[----:B0-----:R-:W-:Y:S01]  /*6dd0*/  DFMA R4, R4, R6, 49.5 ;  /* 0x4048c0000404742b */ /* 0x001fe20000000006 */
[----:B------:R-:W-:-:S11]  /*6de0*/  IMAD.MOV.U32 R6, RZ, RZ, R17 ;  /* 0x000000ffff067224 */ /* 0x000fd600078e0011 */
[----:B------:R-:W-:Y:S01]  /*6df0*/  @P0 MOV R0, R28 ;  /* 0x0000001c00000202 */ /* 0x000fe20000000f00 */
[----:B------:R-:W-:Y:S01]  /*6e00*/  @P0 IMAD.MOV.U32 R6, RZ, RZ, R27 ;  /* 0x000000ffff060224 */ /* 0x000fe200078e001b */
[----:B------:R-:W0:Y:S03]  /*6e10*/  F2I.F64.TRUNC R5, R4 ;  /* 0x0000000400057311 */ /* 0x000e26000030d100 */
[----:B------:R-:W-:Y:S01]  /*6e20*/  IMAD.MOV.U32 R28, RZ, RZ, R0 ;  /* 0x000000ffff1c7224 */ /* 0x000fe200078e0000 */
[----:B------:R-:W-:Y:S01]  /*6e30*/  MOV R27, R6 ;  /* 0x00000006001b7202 */ /* 0x000fe20000000f00 */
[----:B0-----:R-:W-:-:S04]  /*6e40*/  IMAD R2, R2, 0x64, R5 ;  /* 0x0000006402027824 */ /* 0x001fc800078e0205 */
[----:B------:R-:W-:-:S05]  /*6e50*/  IMAD.MOV.U32 R3, RZ, RZ, R2 ;  /* 0x000000ffff037224 */ /* 0x000fca00078e0002 */
[----:B------:R-:W-:Y:S04]  /*6e60*/  ST.E.64 desc[UR36][R16.64+0x130], R2 ;  /* 0x0001300210007985 */ /* 0x000fe8000c101b24 */
[----:B------:R0:W-:Y:S02]  /*6e70*/  @P0 ST.E.64 desc[UR36][R22.64+0x110], R16 ;  /* 0x0001101016000985 */ /* 0x0001e4000c101b24 */
[----:B0-----:R-:W-:Y:S02]  /*6e80*/  IMAD.MOV.U32 R22, RZ, RZ, R16 ;  /* 0x000000ffff167224 */ /* 0x001fe400078e0010 */
[----:B------:R-:W-:Y:S01]  /*6e90*/  IMAD.MOV.U32 R23, RZ, RZ, R17 ;  /* 0x000000ffff177224 */ /* 0x000fe200078e0011 */
[----:B------:R-:W-:Y:S06]  /*6ea0*/  BRA `(.L_x_55) ;  /* 0x0000000000747947 */ /* 0x000fec0003800000 */
.L_x_56:
[----:B------:R-:W-:-:S04]  /*6eb0*/  ISETP.NE.U32.AND P0, PT, R26, RZ, PT ;  /* 0x000000ff1a00720c */ /* 0x000fc80003f05070 */
[----:B------:R-:W-:-:S13]  /*6ec0*/  ISETP.NE.AND.EX P0, PT, R25, RZ, PT, P0 ;  /* 0x000000ff1900720c */ /* 0x000fda0003f05300 */
[----:B------:R1:W-:Y:S04]  /*6ed0*/  @P0 ST.E.64 desc[UR36][R18.64+0x110], R2 ;  /* 0x0001100212000985 */ /* 0x0003e8000c101b24 */
[----:B------:R-:W2:Y:S01]  /*6ee0*/  LD.E.64 R6, desc[UR36][R2.64+0x110] ;  /* 0x0001102402067980 */ /* 0x000ea2000c101b00 */
[----:B------:R-:W-:Y:S01]  /*6ef0*/  BSSY.RECONVERGENT B0, `(.L_x_180) ;  /* 0x0000013000007945 */ /* 0x000fe20003800200 */
[----:B------:R-:W-:Y:S01]  /*6f00*/  IMAD.MOV.U32 R0, RZ, RZ, R2 ;  /* 0x000000ffff007224 */ /* 0x000fe200078e0002 */
[----:B------:R-:W-:Y:S01]  /*6f10*/  MOV R4, R3 ;  /* 0x0000000300047202 */ /* 0x000fe20000000f00 */
[----:B------:R-:W-:Y:S02]  /*6f20*/  @P0 IMAD.MOV.U32 R0, RZ, RZ, R26 ;  /* 0x000000ffff000224 */ /* 0x000fe400078e001a */
[----:B------:R-:W-:-:S02]  /*6f30*/  @P0 IMAD.MOV.U32 R4, RZ, RZ, R25 ;  /* 0x000000ffff040224 */ /* 0x000fc400078e0019 */
[----:B------:R-:W-:Y:S01]  /*6f40*/  IMAD.MOV.U32 R5, RZ, RZ, 0x1 ;  /* 0x00000001ff057424 */ /* 0x000fe200078e00ff */
[----:B--2---:R-:W-:-:S04]  /*6f50*/  ISETP.NE.U32.AND P1, PT, R6, RZ, PT ;  /* 0x000000ff0600720c */ /* 0x004fc80003f25070 */
[----:B------:R-:W-:-:S13]  /*6f60*/  ISETP.NE.AND.EX P1, PT, R7, RZ, PT, P1 ;  /* 0x000000ff0700720c */ /* 0x000fda0003f25310 */
[----:B-1----:R-:W-:Y:S05]  /*6f70*/  @!P1 BRA `(.L_x_181) ;  /* 0x0000000000289947 */ /* 0x002fea0003800000 */
[----:B------:R-:W-:Y:S01]  /*6f80*/  HFMA2 R5, -RZ, RZ, 0, 5.9604644775390625e-08 ;  /* 0x00000001ff057431 */ /* 0x000fe200000001ff */
[----:B------:R-:W-:Y:S06]  /*6f90*/  BSSY.RECONVERGENT B1, `(.L_x_181) ;  /* 0x0000008000017945 */ /* 0x000fec0003800200 */
.L_x_182:
[----:B------:R-:W-:Y:S02]  /*6fa0*/  IMAD.MOV.U32 R2, RZ, RZ, R6 ;  /* 0x000000ffff027224 */ /* 0x000fe400078e0006 */
[----:B------:R-:W-:-:S05]  /*6fb0*/  IMAD.MOV.U32 R3, RZ, RZ, R7 ;  /* 0x000000ffff037224 */ /* 0x000fca00078e0007 */
[----:B------:R-:W2:Y:S01]  /*6fc0*/  LD.E.64 R6, desc[UR36][R2.64+0x110] ;  /* 0x0001102402067980 */ /* 0x000ea2000c101b00 */
[----:B------:R-:W-:Y:S01]  /*6fd0*/  VIADD R5, R5, 0x1 ;  /* 0x0000000105057836 */ /* 0x000fe20000000000 */
[----:B--2---:R-:W-:-:S04]  /*6fe0*/  ISETP.NE.U32.AND P0, PT, R6, RZ, PT ;  /* 0x000000ff0600720c */ /* 0x004fc80003f05070 */
[----:B------:R-:W-:-:S13]  /*6ff0*/  ISETP.NE.AND.EX P0, PT, R7, RZ, PT, P0 ;  /* 0x000000ff0700720c */ /* 0x000fda0003f05300 */
[----:B------:R-:W-:Y:S05]  /*7000*/  @P0 BRA `(.L_x_182) ;  /* 0xfffffffc00e40947 */ /* 0x000fea000383ffff */
[----:B------:R-:W-:Y:S05]  /*7010*/  BSYNC.RECONVERGENT B1 ;  /* 0x0000000000017941 */ /* 0x000fea0003800200 */
.L_x_181:
[----:B------:R-:W-:Y:S05]  /*7020*/  BSYNC.RECONVERGENT B0 ;  /* 0x0000000000007941 */ /* 0x000fea0003800200 */
.L_x_180:
[----:B------:R-:W-:Y:S01]  /*7030*/  IADD3 R24, PT, PT, R24, R5, RZ ;  /* 0x0000000518187210 */ /* 0x000fe20007ffe0ff */
[----:B------:R-:W-:Y:S01]  /*7040*/  IMAD.MOV.U32 R26, RZ, RZ, R0 ;  /* 0x000000ffff1a7224 */ /* 0x000fe200078e0000 */
[----:B------:R-:W-:Y:S01]  /*7050*/  MOV R19, R3 ;  /* 0x0000000300137202 */ /* 0x000fe20000000f00 */
[----:B------:R-:W-:Y:S02]  /*7060*/  IMAD.MOV.U32 R25, RZ, RZ, R4 ;  /* 0x000000ffff197224 */ /* 0x000fe400078e0004 */
[----:B------:R-:W-:-:S07]  /*7070*/  IMAD.MOV.U32 R18, RZ, RZ, R2 ;  /* 0x000000ffff127224 */ /* 0x000fce00078e0002 */
.L_x_55:
[----:B------:R-:W-:Y:S05]  /*7080*/  BSYNC.RECONVERGENT B7 ;  /* 0x0000000000077941 */ /* 0x000fea0003800200 */
.L_x_51:
[----:B------:R-:W-:-:S13]  /*7090*/  ISETP.NE.AND P0, PT, R24, RZ, PT ;  /* 0x000000ff1800720c */ /* 0x000fda0003f05270 */
[----:B------:R-:W-:Y:S05]  /*70a0*/  @P0 BRA `(.L_x_183) ;  /* 0xffffff9800a00947 */ /* 0x000fea000383ffff */
.L_x_44:
[----:B------:R-:W-:Y:S05]  /*70b0*/  BSYNC.RECONVERGENT B8 ;  /* 0x0000000000087941 */ /* 0x000fea0003800200 */
.L_x_43:
[----:B------:R-:W-:-:S13]  /*70c0*/  ISETP.NE.AND P0, PT, R29, RZ, PT ;  /* 0x000000ff1d00720c */ /* 0x000fda0003f05270 */
[----:B------:R-:W-:Y:S05]  /*70d0*/  @!P0 BRA `(.L_x_42) ;  /* 0x00000004002c8947 */ /* 0x000fea0003800000 */
[----:B------:R-:W-:-:S05]  /*70e0*/  IMAD.MOV.U32 R26, RZ, RZ, R28 ;  /* 0x000000ffff1a7224 */ /* 0x000fca00078e001c */
[----:B------:R1:W5:Y:S02]  /*70f0*/  LD.E.64 R2, desc[UR36][R26.64+0x120] ;  /* 0x000120241a027980 */ /* 0x000364000c101b00 */
.L_x_194:
[----:B-1----:R-:W-:Y:S01]  /*7100*/  IMAD.MOV.U32 R10, RZ, RZ, R28 ;  /* 0x000000ffff0a7224 */ /* 0x002fe200078e001c */
[----:B------:R-:W-:Y:S01]  /*7110*/  BSSY.RECONVERGENT B0, `(.L_x_184) ;  /* 0x000001b000007945 */ /* 0x000fe20003800200 */
[----:B------:R-:W-:Y:S02]  /*7120*/  IMAD.MOV.U32 R11, RZ, RZ, R27 ;  /* 0x000000ffff0b7224 */ /* 0x000fe400078e001b */
[----:B------:R-:W-:Y:S02]  /*7130*/  HFMA2 R28, -RZ, RZ, 0, 0 ;  /* 0x00000000ff1c7431 */ /* 0x000fe400000001ff */
[----:B-1----:R-:W-:Y:S01]  /*7140*/  IMAD.MOV.U32 R27, RZ, RZ, RZ ;  /* 0x000000ffff1b7224 */ /* 0x002fe200078e00ff */
[----:B------:R-:W-:Y:S01]  /*7150*/  ISETP.NE.U32.AND P0, PT, R10, RZ, PT ;  /* 0x000000ff0a00720c */ /* 0x000fe20003f05070 */
[----:B-----5:R-:W-:Y:S02]  /*7160*/  IMAD.MOV.U32 R4, RZ, RZ, R2 ;  /* 0x000000ffff047224 */ /* 0x020fe400078e0002 */
[----:B------:R-:W-:Y:S01]  /*7170*/  IMAD.MOV.U32 R5, RZ, RZ, R3 ;  /* 0x000000ffff057224 */ /* 0x000fe200078e0003 */
[----:B------:R-:W-:-:S13]  /*7180*/  ISETP.NE.AND.EX P0, PT, R11, RZ, PT, P0 ;  /* 0x000000ff0b00720c */ /* 0x000fda0003f05300 */
[----:B------:R-:W-:Y:S05]  /*7190*/  @!P0 BRA `(.L_x_185) ;  /* 0x0000000000488947 */ /* 0x000fea0003800000 */
        /* <DEDUP_REMOVED lines=14> */
.L_x_188:
[----:B------:R-:W-:Y:S05]  /*7280*/  BSYNC.RELIABLE B2 ;  /* 0x0000000000027941 */ /* 0x000fea0003800100 */
.L_x_187:
[----:B------:R1:W-:Y:S02]  /*7290*/  ST.E.64 desc[UR36][R10.64+0x110], RZ ;  /* 0x000110ff0a007985 */ /* 0x0003e4000c101b24 */
.L_x_189:
[----:B------:R-:W-:Y:S05]  /*72a0*/  BSYNC.RECONVERGENT B1 ;  /* 0x0000000000017941 */ /* 0x000fea0003800200 */
.L_x_186:
[----:B------:R-:W-:-:S07]  /*72b0*/  VIADD R29, R29, 0xffffffff ;  /* 0xffffffff1d1d7836 */ /* 0x000fce0000000000 */
.L_x_185:
[----:B------:R-:W-:Y:S05]  /*72c0*/  BSYNC.RECONVERGENT B0 ;  /* 0x0000000000007941 */ /* 0x000fea0003800200 */
.L_x_184:
[----:B------:R-:W2:Y:S01]  /*72d0*/  LD.E.64 R6, desc[UR36][R10.64+0x120] ;  /* 0x000120240a067980 */ /* 0x000ea2000c101b00 */
[----:B------:R-:W-:Y:S01]  /*72e0*/  BSSY.RECONVERGENT B0, `(.L_x_190) ;  /* 0x000000e000007945 */ /* 0x000fe20003800200 */
[----:B--2---:R-:W-:-:S04]  /*72f0*/  ISETP.NE.U32.AND P0, PT, R6, RZ, PT ;  /* 0x000000ff0600720c */ /* 0x004fc80003f05070 */
[----:B------:R-:W-:-:S13]  /*7300*/  ISETP.NE.AND.EX P0, PT, R7, RZ, PT, P0 ;  /* 0x000000ff0700720c */ /* 0x000fda0003f05300 */
[----:B------:R-:W-:Y:S05]  /*7310*/  @!P0 BRA `(.L_x_191) ;  /* 0x0000000000288947 */ /* 0x000fea0003800000 */
[----:B------:R-:W2:Y:S02]  /*7320*/  LD.E.U8 R0, desc[UR36][R10.64+0x128] ;  /* 0x000128240a007980 */ /* 0x000ea4000c101100 */
[----:B--2---:R-:W-:-:S13]  /*7330*/  ISETP.NE.AND P0, PT, R0, RZ, PT ;  /* 0x000000ff0000720c */ /* 0x004fda0003f05270 */
[----:B------:R-:W2:Y:S04]  /*7340*/  @P0 LD.E R0, desc[UR36][R10.64+0x130] ;  /* 0x000130240a000980 */ /* 0x000ea8000c101900 */
[----:B------:R-:W2:Y:S04]  /*7350*/  @P0 LD.E R9, desc[UR36][R6.64+0x134] ;  /* 0x0001342406090980 */ /* 0x000ea8000c101900 */
[----:B------:R-:W3:Y:S01]  /*7360*/  @!P0 LD.E R13, desc[UR36][R6.64+0x130] ;  /* 0x00013024060d8980 */ /* 0x000ee2000c101900 */
[----:B--2---:R-:W-:-:S05]  /*7370*/  @P0 VIMNMX R9, PT, PT, R0, R9, PT ;  /* 0x0000000900090248 */ /* 0x004fca0003fe0100 */
[----:B------:R2:W-:Y:S04]  /*7380*/  @P0 ST.E desc[UR36][R6.64+0x134], R9 ;  /* 0x0001340906000985 */ /* 0x0005e8000c101924 */
[----:B------:R-:W3:Y:S02]  /*7390*/  @!P0 LD.E R0, desc[UR36][R10.64+0x134] ;  /* 0x000134240a008980 */ /* 0x000ee4000c101900 */
[----:B---3--:R-:W-:-:S05]  /*73a0*/  @!P0 VIMNMX R13, PT, PT, R0, R13, !PT ;  /* 0x0000000d000d8248 */ /* 0x008fca0007fe0100 */
[----:B------:R2:W-:Y:S02]  /*73b0*/  @!P0 ST.E desc[UR36][R6.64+0x130], R13 ;  /* 0x0001300d06008985 */ /* 0x0005e4000c101924 */
.L_x_191:
[----:B------:R-:W-:Y:S05]  /*73c0*/  BSYNC.RECONVERGENT B0 ;  /* 0x0000000000007941 */ /* 0x000fea0003800200 */
.L_x_190:
[----:B--2---:R-:W2:Y:S01]  /*73d0*/  LD.E.64 R6, desc[UR36][R10.64+0x120] ;  /* 0x000120240a067980 */ /* 0x004ea2000c101b00 */
[----:B------:R-:W-:Y:S01]  /*73e0*/  BSSY.RECONVERGENT B0, `(.L_x_192) ;  /* 0x0000018000007945 */ /* 0x000fe20003800200 */
[----:B--2---:R-:W-:-:S04]  /*73f0*/  ISETP.NE.U32.AND P0, PT, R2, R6, PT ;  /* 0x000000060200720c */ /* 0x004fc80003f05070 */
[----:B------:R-:W-:-:S13]  /*7400*/  ISETP.NE.AND.EX P0, PT, R3, R7, PT, P0 ;  /* 0x000000070300720c */ /* 0x000fda0003f05300 */
[----:B------:R-:W-:Y:S05]  /*7410*/  @!P0 BRA `(.L_x_193) ;  /* 0x0000000000508947 */ /* 0x000fea0003800000 */
[----:B------:R-:W-:Y:S01]  /*7420*/  ISETP.NE.U32.AND P0, PT, R2, RZ, PT ;  /* 0x000000ff0200720c */ /* 0x000fe20003f05070 */
[----:B------:R-:W-:-:S03]  /*7430*/  IMAD.MOV.U32 R2, RZ, RZ, R6 ;  /* 0x000000ffff027224 */ /* 0x000fc600078e0006 */
[----:B------:R-:W-:Y:S02]  /*7440*/  ISETP.NE.AND.EX P0, PT, R3, RZ, PT, P0 ;  /* 0x000000ff0300720c */ /* 0x000fe40003f05300 */
[----:B------:R-:W-:-:S11]  /*7450*/  MOV R3, R7 ;  /* 0x0000000700037202 */ /* 0x000fd60000000f00 */
[----:B------:R-:W-:Y:S05]  /*7460*/  @!P0 BRA `(.L_x_193) ;  /* 0x00000000003c8947 */ /* 0x000fea0003800000 */
[----:B------:R-:W-:Y:S01]  /*7470*/  ISETP.NE.U32.AND P0, PT, R28, RZ, PT ;  /* 0x000000ff1c00720c */ /* 0x000fe20003f05070 */
[----:B------:R-:W-:Y:S02]  /*7480*/  IMAD.MOV.U32 R2, RZ, RZ, R6 ;  /* 0x000000ffff027224 */ /* 0x000fe400078e0006 */
[----:B------:R-:W-:Y:S01]  /*7490*/  IMAD.MOV.U32 R3, RZ, RZ, R7 ;  /* 0x000000ffff037224 */ /* 0x000fe200078e0007 */
[----:B------:R-:W-:-:S13]  /*74a0*/  ISETP.NE.AND.EX P0, PT, R27, RZ, PT, P0 ;  /* 0x000000ff1b00720c */ /* 0x000fda0003f05300 */
[----:B------:R2:W-:Y:S04]  /*74b0*/  @P0 ST.E.64 desc[UR36][R22.64+0x110], R4 ;  /* 0x0001100416000985 */ /* 0x0005e8000c101b24 */
[----:B------:R3:W5:Y:S01]  /*74c0*/  @P0 LD.E.64 R2, desc[UR36][R10.64+0x120] ;  /* 0x000120240a020980 */ /* 0x000762000c101b00 */
[----:B------:R-:W-:Y:S01]  /*74d0*/  IMAD.MOV.U32 R0, RZ, RZ, R4 ;  /* 0x000000ffff007224 */ /* 0x000fe200078e0004 */
[----:B------:R-:W-:Y:S01]  /*74e0*/  MOV R6, R5 ;  /* 0x0000000500067202 */ /* 0x000fe20000000f00 */
[----:B------:R-:W-:Y:S02]  /*74f0*/  @P0 IMAD.MOV.U32 R0, RZ, RZ, R28 ;  /* 0x000000ffff000224 */ /* 0x000fe400078e001c */
[----:B------:R-:W-:Y:S02]  /*7500*/  @P0 IMAD.MOV.U32 R6, RZ, RZ, R27 ;  /* 0x000000ffff060224 */ /* 0x000fe400078e001b */
[----:B------:R-:W-:Y:S01]  /*7510*/  VIADD R29, R29, 0x1 ;  /* 0x000000011d1d7836 */ /* 0x000fe20000000000 */
[----:B------:R-:W-:Y:S01]  /*7520*/  MOV R28, R0 ;  /* 0x00000000001c7202 */ /* 0x000fe20000000f00 */
[----:B------:R-:W-:-:S02]  /*7530*/  IMAD.MOV.U32 R27, RZ, RZ, R6 ;  /* 0x000000ffff1b7224 */ /* 0x000fc400078e0006 */
[----:B--2---:R-:W-:Y:S02]  /*7540*/  IMAD.MOV.U32 R22, RZ, RZ, R4 ;  /* 0x000000ffff167224 */ /* 0x004fe400078e0004 */
[----:B---3--:R-:W-:-:S07]  /*7550*/  IMAD.MOV.U32 R23, RZ, RZ, R5 ;  /* 0x000000ffff177224 */ /* 0x008fce00078e0005 */
.L_x_193:
[----:B------:R-:W-:Y:S05]  /*7560*/  BSYNC.RECONVERGENT B0 ;  /* 0x0000000000007941 */ /* 0x000fea0003800200 */
.L_x_192:
[----:B------:R-:W-:-:S13]  /*7570*/  ISETP.NE.AND P0, PT, R29, RZ, PT ;  /* 0x000000ff1d00720c */ /* 0x000fda0003f05270 */
[----:B------:R-:W-:Y:S05]  /*7580*/  @P0 BRA `(.L_x_194) ;  /* 0xfffffff800dc0947 */ /* 0x000fea000383ffff */
.L_x_42:
[----:B------:R-:W-:Y:S05]  /*7590*/  WARPSYNC.ALL ;  /* 0x0000000000007948 */ /* 0x000fea0003800000 */
[----:B------:R-:W-:Y:S01]  /*75a0*/  BAR.SYNC.DEFER_BLOCKING 0x0 ;  /* 0x0000000000007b1d */ /* 0x000fe20000010000 */
[----:B------:R-:W-:-:S13]  /*75b0*/  ISETP.NE.AND P0, PT, R30, RZ, PT ;  /* 0x000000ff1e00720c */ /* 0x000fda0003f05270 */
[----:B------:R-:W-:Y:S05]  /*75c0*/  @P0 EXIT ;  /* 0x000000000000094d */ /* 0x000fea0003800000 */
[----:B------:R-:W2:Y:S01]  /*75d0*/  LDCU.64 UR4, c[0x0][0x380] ;  /* 0x00007000ff0477ac */ /* 0x000ea20008000a00 */
[----:B------:R-:W-:Y:S01]  /*75e0*/  HFMA2 R27, -RZ, RZ, 0, 0 ;  /* 0x00000000ff1b7431 */ /* 0x000fe200000001ff */
[----:B------:R-:W-:Y:S02]  /*75f0*/  CS2R R28, SRZ ;  /* 0x00000000001c7805 */ /* 0x000fe4000001ff00 */
[----:B------:R-:W-:Y:S01]  /*7600*/  CS2R R22, SRZ ;  /* 0x0000000000167805 */ /* 0x000fe2000001ff00 */
[----:B--2---:R-:W-:-:S04]  /*7610*/  UISETP.NE.U32.AND UP0, UPT, UR4, URZ, UPT ;  /* 0x000000ff0400728c */ /* 0x004fc8000bf05070 */
[----:B------:R-:W-:-:S09]  /*7620*/  UISETP.NE.AND.EX UP0, UPT, UR5, URZ, UPT, UP0 ;  /* 0x000000ff0500728c */ /* 0x000fd2000bf05300 */
[----:B------:R-:W-:Y:S05]  /*7630*/  BRA.U !UP0, `(.L_x_195) ;  /* 0x0000006508bc7547 */ /* 0x000fea000b800000 */
[----:B------:R-:W2:Y:S01]  /*7640*/  LDCU.64 UR4, c[0x0][0x380] ;  /* 0x00007000ff0477ac */ /* 0x000ea20008000a00 */
[----:B------:R-:W-:Y:S01]  /*7650*/  BSSY.RECONVERGENT B8, `(.L_x_195) ;  /* 0x000066d000087945 */ /* 0x000fe20003800200 */
[----:B------:R-:W-:Y:S01]  /*7660*/  CS2R R28, SRZ ;  /* 0x00000000001c7805 */ /* 0x000fe2000001ff00 */
[----:B------:R-:W-:Y:S01]  /*7670*/  IMAD.MOV.U32 R26, RZ, RZ, 0x1 ;  /* 0x00000001ff1a7424 */ /* 0x000fe200078e00ff */
[----:B------:R-:W3:Y:S01]  /*7680*/  LDCU.64 UR6, c[0x0][0x380] ;  /* 0x00007000ff0677ac */ /* 0x000ee20008000a00 */
[----:B------:R-:W-:Y:S02]  /*7690*/  MOV R27, RZ ;  /* 0x000000ff001b7202 */ /* 0x000fe40000000f00 */
[----:B------:R-:W-:Y:S01]  /*76a0*/  CS2R R22, SRZ ;  /* 0x0000000000167805 */ /* 0x000fe2000001ff00 */
[----:B--2---:R-:W-:Y:S02]  /*76b0*/  IMAD.U32 R4, RZ, RZ, UR4 ;  /* 0x00000004ff047e24 */ /* 0x004fe4000f8e00ff */
[----:B------:R-:W-:-:S02]  /*76c0*/  IMAD.U32 R9, RZ, RZ, UR5 ;  /* 0x00000005ff097e24 */ /* 0x000fc4000f8e00ff */
[----:B---3--:R-:W-:Y:S02]  /*76d0*/  IMAD.U32 R18, RZ, RZ, UR6 ;  /* 0x00000006ff127e24 */ /* 0x008fe4000f8e00ff */
[----:B------:R-:W-:-:S07]  /*76e0*/  IMAD.U32 R19, RZ, RZ, UR7 ;  /* 0x00000007ff137e24 */ /* 0x000fce000f8e00ff */
.L_x_334:
[----:B0-----:R-:W-:Y:S01]  /*76f0*/  IMAD.MOV.U32 R16, RZ, RZ, R4 ;  /* 0x000000ffff107224 */ /* 0x001fe200078e0004 */
[----:B------:R-:W-:Y:S01]  /*7700*/  MOV R17, R9 ;  /* 0x0000000900117202 */ /* 0x000fe20000000f00 */
[----:B------:R-:W-:Y:S01]  /*7710*/  BSSY.RECONVERGENT B0, `(.L_x_196) ;  /* 0x0000017000007945 */ /* 0x000fe20003800200 */
[----:B------:R-:W-:Y:S02]  /*7720*/  CS2R R24, SRZ ;  /* 0x0000000000187805 */ /* 0x000fe4000001ff00 */
        /* <DEDUP_REMOVED lines=12> */
[----:B-----5:R-:W2:Y:S02]  /*77f0*/  LD.E.64 R2, desc[UR36][R16.64+0x120] ;  /* 0x0001202410027980 */ /* 0x020ea4000c101b00 */
[----:B--2---:R-:W-:-:S04]  /*7800*/  ISETP.NE.U32.AND P0, PT, R2, R4, PT ;  /* 0x000000040200720c */ /* 0x004fc80003f05070 */
[----:B------:R-:W-:-:S13]  /*7810*/  ISETP.NE.AND.EX P0, PT, R3, R5, PT, P0 ;  /* 0x000000050300720c */ /* 0x000fda0003f05300 */
[----:B------:R-:W-:Y:S05]  /*7820*/  @!P0 BREAK.RELIABLE B2 ;  /* 0x0000000000028942 */ /* 0x000fea0003800100 */
[----:B------:R-:W-:Y:S05]  /*7830*/  @!P0 BRA `(.L_x_201) ;  /* 0x0000000000088947 */ /* 0x000fea0003800000 */
.L_x_200:
[----:B------:R-:W-:Y:S05]  /*7840*/  BSYNC.RELIABLE B2 ;  /* 0x0000000000027941 */ /* 0x000fea0003800100 */
.L_x_199:
[----:B------:R0:W-:Y:S02]  /*7850*/  ST.E.64 desc[UR36][R16.64+0x110], RZ ;  /* 0x000110ff10007985 */ /* 0x0001e4000c101b24 */
.L_x_201:
[----:B------:R-:W-:Y:S05]  /*7860*/  BSYNC.RECONVERGENT B1 ;  /* 0x0000000000017941 */ /* 0x000fea0003800200 */
.L_x_198:
[----:B------:R-:W-:-:S07]  /*7870*/  VIADD R26, R26, 0xffffffff ;  /* 0xffffffff1a1a7836 */ /* 0x000fce0000000000 */
.L_x_197:
[----:B------:R-:W-:Y:S05]  /*7880*/  BSYNC.RECONVERGENT B0 ;  /* 0x0000000000007941 */ /* 0x000fea0003800200 */
.L_x_196:
        /* <DEDUP_REMOVED lines=9> */
.L_x_204:
[----:B------:R-:W-:Y:S05]  /*7920*/  BSYNC.RELIABLE B6 ;  /* 0x0000000000067941 */ /* 0x000fea0003800100 */
.L_x_203:
[----:B------:R-:W-:Y:S01]  /*7930*/  ISETP.NE.U32.AND P0, PT, R28, RZ, PT ;  /* 0x000000ff1c00720c */ /* 0x000fe20003f05070 */
[----:B-----5:R-:W-:Y:S01]  /*7940*/  IMAD.MOV.U32 R2, RZ, RZ, R17 ;  /* 0x000000ffff027224 */ /* 0x020fe200078e0011 */
[----:B------:R-:W-:Y:S01]  /*7950*/  MOV R0, R16 ;  /* 0x0000001000007202 */ /* 0x000fe20000000f00 */
[----:B------:R-:W-:Y:S01]  /*7960*/  IMAD.MOV.U32 R4, RZ, RZ, R24 ;  /* 0x000000ffff047224 */ /* 0x000fe200078e0018 */
[----:B------:R-:W-:Y:S01]  /*7970*/  ISETP.NE.AND.EX P0, PT, R27, RZ, PT, P0 ;  /* 0x000000ff1b00720c */ /* 0x000fe20003f05300 */
[----:B------:R-:W-:Y:S01]  /*7980*/  IMAD.MOV.U32 R9, RZ, RZ, R25 ;  /* 0x000000ffff097224 */ /* 0x000fe200078e0019 */
[----:B------:R-:W-:-:S11]  /*7990*/  IADD3 R29, PT, PT, R29, 0x1, RZ ;  /* 0x000000011d1d7810 */ /* 0x000fd60007ffe0ff */
[----:B------:R-:W-:Y:S01]  /*79a0*/  @P0 IMAD.MOV.U32 R0, RZ, RZ, R28 ;  /* 0x000000ffff000224 */ /* 0x000fe200078e001c */
[----:B------:R2:W-:Y:S01]  /*79b0*/  @P0 ST.E.64 desc[UR36][R22.64+0x110], R16 ;  /* 0x0001101016000985 */ /* 0x0005e2000c101b24 */
[----:B------:R-:W-:Y:S02]  /*79c0*/  @P0 IMAD.MOV.U32 R2, RZ, RZ, R27 ;  /* 0x000000ffff020224 */ /* 0x000fe400078e001b */
[----:B------:R-:W-:Y:S02]  /*79d0*/  IMAD.MOV.U32 R28, RZ, RZ, R0 ;  /* 0x000000ffff1c7224 */ /* 0x000fe400078e0000 */
[----:B------:R-:W-:Y:S01]  /*79e0*/  IMAD.MOV.U32 R27, RZ, RZ, R2 ;  /* 0x000000ffff1b7224 */ /* 0x000fe200078e0002 */
[----:B--2---:R-:W-:Y:S01]  /*79f0*/  MOV R22, R16 ;  /* 0x0000001000167202 */ /* 0x004fe20000000f00 */
[----:B------:R-:W-:Y:S01]  /*7a00*/  IMAD.MOV.U32 R23, RZ, RZ, R17 ;  /* 0x000000ffff177224 */ /* 0x000fe200078e0011 */
[----:B------:R-:W-:Y:S06]  /*7a10*/  BRA `(.L_x_206) ;  /* 0x0000006000b47947 */ /* 0x000fec0003800000 */
.L_x_205:
[----:B-----5:R-:W2:Y:S02]  /*7a20*/  LD.E.64 R2, desc[UR36][R16.64+0x108] ;  /* 0x0001082410027980 */ /* 0x020ea4000c101b00 */
[----:B--2---:R-:W-:-:S04]  /*7a30*/  ISETP.NE.U32.AND P0, PT, R2, RZ, PT ;  /* 0x000000ff0200720c */ /* 0x004fc80003f05070 */
[----:B------:R-:W-:-:S13]  /*7a40*/  ISETP.NE.AND.EX P0, PT, R3, RZ, PT, P0 ;  /* 0x000000ff0300720c */ /* 0x000fda0003f05300 */
[----:B------:R-:W-:Y:S05]  /*7a50*/  @P0 BRA `(.L_x_207) ;  /* 0x0000006000380947 */ /* 0x000fea0003800000 */
[----:B------:R-:W-:Y:S01]  /*7a60*/  IADD3 R2, P0, PT, R16, 0x10, RZ ;  /* 0x0000001010027810 */ /* 0x000fe20007f1e0ff */
[----:B-1----:R-:W-:Y:S01]  /*7a70*/  HFMA2 R10, -RZ, RZ, 0, 0 ;  /* 0x00000000ff0a7431 */ /* 0x002fe200000001ff */
[----:B------:R-:W-:Y:S01]  /*7a80*/  BSSY.RECONVERGENT B0, `(.L_x_208) ;  /* 0x00000a4000007945 */ /* 0x000fe20003800200 */
[----:B------:R-:W-:Y:S02]  /*7a90*/  IMAD.MOV.U32 R0, RZ, RZ, RZ ;  /* 0x000000ffff007224 */ /* 0x000fe400078e00ff */
[----:B------:R-:W-:-:S08]  /*7aa0*/  IMAD.X R3, RZ, RZ, R17, P0 ;  /* 0x000000ffff037224 */ /* 0x000fd000000e0611 */
.L_x_234:
        /* <DEDUP_REMOVED lines=9> */
[----:B------:R-:W-:Y:S01]  /*7b40*/  @P1 ISETP.NE.AND P2, PT, R4, 0x16, PT ;  /* 0x000000160400180c */ /* 0x000fe20003f45270 */
[C---:B------:R-:W-:Y:S01]  /*7b50*/  @!P1 VIADD R6, R10.reuse, 0x3 ;  /* 0x000000030a069836 */ /* 0x040fe20000000000 */
[----:B------:R-:W-:-:S04]  /*7b60*/  @P1 IADD3 R5, PT, PT, R10, -0x5, RZ ;  /* 0xfffffffb0a051810 */ /* 0x000fc80007ffe0ff */
[----:B------:R-:W-:Y:S01]  /*7b70*/  @P1 SEL R6, R5, R10, !P2 ;  /* 0x0000000a05061207 */ /* 0x000fe20005000000 */
[----:B------:R-:W-:Y:S06]  /*7b80*/  BRA `(.L_x_212) ;  /* 0x00000000000c7947 */ /* 0x000fec0003800000 */
.L_x_211:
[----:B------:R-:W-:Y:S01]  /*7b90*/  VIADD R6, R10, 0xfffffffd ;  /* 0xfffffffd0a067836 */ /* 0x000fe20000000000 */
[----:B------:R-:W-:Y:S06]  /*7ba0*/  BRA `(.L_x_212) ;  /* 0x0000000000047947 */ /* 0x000fec0003800000 */
.L_x_210:
[----:B------:R-:W-:-:S07]  /*7bb0*/  VIADD R6, R10, 0x5 ;  /* 0x000000050a067836 */ /* 0x000fce0000000000 */
.L_x_212:
[----:B------:R-:W-:Y:S05]  /*7bc0*/  BSYNC.RECONVERGENT B1 ;  /* 0x0000000000017941 */ /* 0x000fea0003800200 */
.L_x_209:
        /* <DEDUP_REMOVED lines=9> */
.L_x_2205:
[----:B------:R-:W-:Y:S05]  /*7c60*/  BRX R4 -0x7c70                                                   (*"BRANCH_TARGETS .L_x_2206,.L_x_2207,.L_x_2215"*) ;  /* 0xffffff8004e47949 */ /* 0x000fea000383ffff */
.L_x_2207:
[----:B------:R-:W-:Y:S01]  /*7c70*/  VIADD R5, R6, 0xfffffffb ;  /* 0xfffffffb06057836 */ /* 0x000fe20000000000 */
[----:B------:R-:W-:-:S04]  /*7c80*/  ISETP.NE.AND P1, PT, R7, 0x16, PT ;  /* 0x000000160700780c */ /* 0x000fc80003f25270 */
[----:B------:R-:W-:Y:S01]  /*7c90*/  SEL R6, R5, R6, !P1 ;  /* 0x0000000605067207 */ /* 0x000fe20004800000 */
[----:B------:R-:W-:Y:S08]  /*7ca0*/  BRA `(.L_x_215) ;  /* 0x0000000000147947 */ /* 0x000ff00003800000 */
.L_x_2206:
[----:B------:R-:W-:Y:S01]  /*7cb0*/  VIADD R6, R6, 0xfffffffd ;  /* 0xfffffffd06067836 */ /* 0x000fe20000000000 */
[----:B------:R-:W-:Y:S06]  /*7cc0*/  BRA `(.L_x_215) ;  /* 0x00000000000c7947 */ /* 0x000fec0003800000 */
.L_x_2215:
[----:B------:R-:W-:Y:S01]  /*7cd0*/  VIADD R6, R6, 0x5 ;  /* 0x0000000506067836 */ /* 0x000fe20000000000 */
[----:B------:R-:W-:Y:S06]  /*7ce0*/  BRA `(.L_x_215) ;  /* 0x0000000000047947 */ /* 0x000fec0003800000 */
.L_x_214:
[----:B------:R-:W-:-:S07]  /*7cf0*/  IADD3 R6, PT, PT, R6, 0x3, RZ ;  /* 0x0000000306067810 */ /* 0x000fce0007ffe0ff */
.L_x_215:
[----:B------:R-:W-:Y:S05]  /*7d00*/  BSYNC.RECONVERGENT B1 ;  /* 0x0000000000017941 */ /* 0x000fea0003800200 */
.L_x_213:
        /* <DEDUP_REMOVED lines=9> */
.L_x_2217:
[----:B------:R-:W-:Y:S05]  /*7da0*/  BRX R4 -0x7db0                                                   (*"BRANCH_TARGETS .L_x_2218,.L_x_2219,.L_x_2227"*) ;  /* 0xffffff8004947949 */ /* 0x000fea000383ffff */
.L_x_2219:
[----:B------:R-:W-:Y:S01]  /*7db0*/  VIADD R5, R6, 0xfffffffb ;  /* 0xfffffffb06057836 */ /* 0x000fe20000000000 */
[----:B------:R-:W-:-:S04]  /*7dc0*/  ISETP.NE.AND P1, PT, R7, 0x16, PT ;  /* 0x000000160700780c */ /* 0x000fc80003f25270 */
[----:B------:R-:W-:Y:S01]  /*7dd0*/  SEL R6, R5, R6, !P1 ;  /* 0x0000000605067207 */ /* 0x000fe20004800000 */
[----:B------:R-:W-:Y:S08]  /*7de0*/  BRA `(.L_x_218) ;  /* 0x0000000000147947 */ /* 0x000ff00003800000 */
.L_x_2218:
[----:B------:R-:W-:Y:S01]  /*7df0*/  IADD3 R6, PT, PT, R6, -0x3, RZ ;  /* 0xfffffffd06067810 */ /* 0x000fe20007ffe0ff */
[----:B------:R-:W-:Y:S06]  /*7e00*/  BRA `(.L_x_218) ;  /* 0x00000000000c7947 */ /* 0x000fec0003800000 */
.L_x_2227:
[----:B------:R-:W-:Y:S01]  /*7e10*/  VIADD R6, R6, 0x5 ;  /* 0x0000000506067836 */ /* 0x000fe20000000000 */
[----:B------:R-:W-:Y:S06]  /*7e20*/  BRA `(.L_x_218) ;  /* 0x0000000000047947 */ /* 0x000fec0003800000 */
.L_x_217:
[----:B------:R-:W-:-:S07]  /*7e30*/  VIADD R6, R6, 0x3 ;  /* 0x0000000306067836 */ /* 0x000fce0000000000 */
.L_x_218:
[----:B------:R-:W-:Y:S05]  /*7e40*/  BSYNC.RECONVERGENT B1 ;  /* 0x0000000000017941 */ /* 0x000fea0003800200 */
.L_x_216:
        /* <DEDUP_REMOVED lines=9> */
.L_x_2229:
[----:B------:R-:W-:Y:S05]  /*7ee0*/  BRX R4 -0x7ef0                                                   (*"BRANCH_TARGETS .L_x_2230,.L_x_2231,.L_x_2239"*) ;  /* 0xffffff8004447949 */ /* 0x000fea000383ffff */
.L_x_2231:
[----:B------:R-:W-:Y:S01]  /*7ef0*/  VIADD R5, R6, 0xfffffffb ;  /* 0xfffffffb06057836 */ /* 0x000fe20000000000 */
[----:B------:R-:W-:-:S04]  /*7f00*/  ISETP.NE.AND P1, PT, R7, 0x16, PT ;  /* 0x000000160700780c */ /* 0x000fc80003f25270 */
[----:B------:R-:W-:Y:S01]  /*7f10*/  SEL R6, R5, R6, !P1 ;  /* 0x0000000605067207 */ /* 0x000fe20004800000 */
[----:B------:R-:W-:Y:S08]  /*7f20*/  BRA `(.L_x_221) ;  /* 0x0000000000147947 */ /* 0x000ff00003800000 */
.L_x_2230:
[----:B------:R-:W-:Y:S01]  /*7f30*/  VIADD R6, R6, 0xfffffffd ;  /* 0xfffffffd06067836 */ /* 0x000fe20000000000 */
[----:B------:R-:W-:Y:S06]  /*7f40*/  BRA `(.L_x_221) ;  /* 0x00000000000c7947 */ /* 0x000fec0003800000 */
.L_x_2239:
[----:B------:R-:W-:Y:S01]  /*7f50*/  VIADD R6, R6, 0x5 ;  /* 0x0000000506067836 */ /* 0x000fe20000000000 */
[----:B------:R-:W-:Y:S06]  /*7f60*/  BRA `(.L_x_221) ;  /* 0x0000000000047947 */ /* 0x000fec0003800000 */
.L_x_220:
[----:B------:R-:W-:-:S07]  /*7f70*/  IADD3 R6, PT, PT, R6, 0x3, RZ ;  /* 0x0000000306067810 */ /* 0x000fce0007ffe0ff */
.L_x_221:
[----:B------:R-:W-:Y:S05]  /*7f80*/  BSYNC.RECONVERGENT B1 ;  /* 0x0000000000017941 */ /* 0x000fea0003800200 */
.L_x_219:
        /* <DEDUP_REMOVED lines=9> */
.L_x_2241:
[----:B------:R-:W-:Y:S05]  /*8020*/  BRX R4 -0x8030                                                   (*"BRANCH_TARGETS .L_x_2242,.L_x_2243,.L_x_2251"*) ;  /* 0xffffff7c04f47949 */ /* 0x000fea000383ffff */
.L_x_2243:
[----:B------:R-:W-:Y:S01]  /*8030*/  VIADD R5, R6, 0xfffffffb ;  /* 0xfffffffb06057836 */ /* 0x000fe20000000000 */
[----:B------:R-:W-:-:S04]  /*8040*/  ISETP.NE.AND P1, PT, R7, 0x16, PT ;  /* 0x000000160700780c */ /* 0x000fc80003f25270 */
[----:B------:R-:W-:Y:S01]  /*8050*/  SEL R6, R5, R6, !P1 ;  /* 0x0000000605067207 */ /* 0x000fe20004800000 */
[----:B------:R-:W-:Y:S08]  /*8060*/  BRA `(.L_x_224) ;  /* 0x0000000000147947 */ /* 0x000ff00003800000 */
.L_x_2242:
[----:B------:R-:W-:Y:S01]  /*8070*/  IADD3 R6, PT, PT, R6, -0x3, RZ ;  /* 0xfffffffd06067810 */ /* 0x000fe20007ffe0ff */
[----:B------:R-:W-:Y:S06]  /*8080*/  BRA `(.L_x_224) ;  /* 0x00000000000c7947 */ /* 0x000fec0003800000 */
.L_x_2251:
[----:B------:R-:W-:Y:S01]  /*8090*/  VIADD R6, R6, 0x5 ;  /* 0x0000000506067836 */ /* 0x000fe20000000000 */
[----:B------:R-:W-:Y:S06]  /*80a0*/  BRA `(.L_x_224) ;  /* 0x0000000000047947 */ /* 0x000fec0003800000 */
.L_x_223:
[----:B------:R-:W-:-:S07]  /*80b0*/  VIADD R6, R6, 0x3 ;  /* 0x0000000306067836 */ /* 0x000fce0000000000 */
.L_x_224:
[----:B------:R-:W-:Y:S05]  /*80c0*/  BSYNC.RECONVERGENT B1 ;  /* 0x0000000000017941 */ /* 0x000fea0003800200 */
.L_x_222:
        /* <DEDUP_REMOVED lines=9> */
.L_x_2253:
[----:B------:R-:W-:Y:S05]  /*8160*/  BRX R4 -0x8170                                                   (*"BRANCH_TARGETS .L_x_2254,.L_x_2255,.L_x_2263"*) ;  /* 0xffffff7c04a47949 */ /* 0x000fea000383ffff */
.L_x_2255:
[----:B------:R-:W-:Y:S01]  /*8170*/  VIADD R5, R6, 0xfffffffb ;  /* 0xfffffffb06057836 */ /* 0x000fe20000000000 */
[----:B------:R-:W-:-:S04]  /*8180*/  ISETP.NE.AND P1, PT, R7, 0x16, PT ;  /* 0x000000160700780c */ /* 0x000fc80003f25270 */
[----:B------:R-:W-:Y:S01]  /*8190*/  SEL R6, R5, R6, !P1 ;  /* 0x0000000605067207 */ /* 0x000fe20004800000 */
[----:B------:R-:W-:Y:S08]  /*81a0*/  BRA `(.L_x_227) ;  /* 0x0000000000147947 */ /* 0x000ff00003800000 */
.L_x_2254:
[----:B------:R-:W-:Y:S01]  /*81b0*/  VIADD R6, R6, 0xfffffffd ;  /* 0xfffffffd06067836 */ /* 0x000fe20000000000 */
[----:B------:R-:W-:Y:S06]  /*81c0*/  BRA `(.L_x_227) ;  /* 0x00000000000c7947 */ /* 0x000fec0003800000 */
.L_x_2263:
[----:B------:R-:W-:Y:S01]  /*81d0*/  VIADD R6, R6, 0x5 ;  /* 0x0000000506067836 */ /* 0x000fe20000000000 */
[----:B------:R-:W-:Y:S06]  /*81e0*/  BRA `(.L_x_227) ;  /* 0x0000000000047947 */ /* 0x000fec0003800000 */
.L_x_226:
[----:B------:R-:W-:-:S07]  /*81f0*/  IADD3 R6, PT, PT, R6, 0x3, RZ ;  /* 0x0000000306067810 */ /* 0x000fce0007ffe0ff */
.L_x_227:
[----:B------:R-:W-:Y:S05]  /*8200*/  BSYNC.RECONVERGENT B1 ;  /* 0x0000000000017941 */ /* 0x000fea0003800200 */
.L_x_225:
        /* <DEDUP_REMOVED lines=9> */
.L_x_2265:
[----:B------:R-:W-:Y:S05]  /*82a0*/  BRX R4 -0x82b0                                                   (*"BRANCH_TARGETS .L_x_2266,.L_x_2267,.L_x_2275"*) ;  /* 0xffffff7c04547949 */ /* 0x000fea000383ffff */
.L_x_2267:
[----:B------:R-:W-:Y:S01]  /*82b0*/  VIADD R5, R6, 0xfffffffb ;  /* 0xfffffffb06057836 */ /* 0x000fe20000000000 */
[----:B------:R-:W-:-:S04]  /*82c0*/  ISETP.NE.AND P1, PT, R7, 0x16, PT ;  /* 0x000000160700780c */ /* 0x000fc80003f25270 */
[----:B------:R-:W-:Y:S01]  /*82d0*/  SEL R6, R5, R6, !P1 ;  /* 0x0000000605067207 */ /* 0x000fe20004800000 */
[----:B------:R-:W-:Y:S08]  /*82e0*/  BRA `(.L_x_230) ;  /* 0x0000000000147947 */ /* 0x000ff00003800000 */
.L_x_2266:
[----:B------:R-:W-:Y:S01]  /*82f0*/  IADD3 R6, PT, PT, R6, -0x3, RZ ;  /* 0xfffffffd06067810 */ /* 0x000fe20007ffe0ff */
[----:B------:R-:W-:Y:S06]  /*8300*/  BRA `(.L_x_230) ;  /* 0x00000000000c7947 */ /* 0x000fec0003800000 */
.L_x_2275:
[----:B------:R-:W-:Y:S01]  /*8310*/  VIADD R6, R6, 0x5 ;  /* 0x0000000506067836 */ /* 0x000fe20000000000 */
[----:B------:R-:W-:Y:S06]  /*8320*/  BRA `(.L_x_230) ;  /* 0x0000000000047947 */ /* 0x000fec0003800000 */
.L_x_229:
[----:B------:R-:W-:-:S07]  /*8330*/  VIADD R6, R6, 0x3 ;  /* 0x0000000306067836 */ /* 0x000fce0000000000 */
.L_x_230:
[----:B------:R-:W-:Y:S05]  /*8340*/  BSYNC.RECONVERGENT B1 ;  /* 0x0000000000017941 */ /* 0x000fea0003800200 */
.L_x_228:
        /* <DEDUP_REMOVED lines=9> */
.L_x_2277:
[----:B------:R-:W-:Y:S05]  /*83e0*/  BRX R4 -0x83f0                                                   (*"BRANCH_TARGETS .L_x_2278,.L_x_2279,.L_x_2287"*) ;  /* 0xffffff7c04047949 */ /* 0x000fea000383ffff */
.L_x_2279:
[----:B------:R-:W-:Y:S01]  /*83f0*/  VIADD R5, R6, 0xfffffffb ;  /* 0xfffffffb06057836 */ /* 0x000fe20000000000 */
[----:B------:R-:W-:-:S04]  /*8400*/  ISETP.NE.AND P1, PT, R7, 0x16, PT ;  /* 0x000000160700780c */ /* 0x000fc80003f25270 */
[----:B------:R-:W-:Y:S01]  /*8410*/  SEL R10, R5, R6, !P1 ;  /* 0x00000006050a7207 */ /* 0x000fe20004800000 */
[----:B------:R-:W-:Y:S08]  /*8420*/  BRA `(.L_x_233) ;  /* 0x0000000000147947 */ /* 0x000ff00003800000 */
.L_x_2278:
[----:B------:R-:W-:Y:S01]  /*8430*/  VIADD R10, R6, 0xfffffffd ;  /* 0xfffffffd060a7836 */ /* 0x000fe20000000000 */
[----:B------:R-:W-:Y:S06]  /*8440*/  BRA `(.L_x_233) ;  /* 0x00000000000c7947 */ /* 0x000fec0003800000 */
.L_x_2287:
[----:B------:R-:W-:Y:S01]  /*8450*/  VIADD R10, R6, 0x5 ;  /* 0x00000005060a7836 */ /* 0x000fe20000000000 */
[----:B------:R-:W-:Y:S06]  /*8460*/  BRA `(.L_x_233) ;  /* 0x0000000000047947 */ /* 0x000fec0003800000 */
.L_x_232:
[----:B------:R-:W-:-:S07]  /*8470*/  IADD3 R10, PT, PT, R6, 0x3, RZ ;  /* 0x00000003060a7810 */ /* 0x000fce0007ffe0ff */
.L_x_233:
[----:B------:R-:W-:Y:S05]  /*8480*/  BSYNC.RECONVERGENT B1 ;  /* 0x0000000000017941 */ /* 0x000fea0003800200 */
.L_x_231:
[----:B------:R-:W-:-:S05]  /*8490*/  IADD3 R2, P1, PT, R2, 0x20, RZ ;  /* 0x0000002002027810 */ /* 0x000fca0007f3e0ff */
[----:B------:R-:W-:Y:S01]  /*84a0*/  IMAD.X R3, RZ, RZ, R3, P1 ;  /* 0x000000ffff037224 */ /* 0x000fe200008e0603 */
[----:B------:R-:W-:Y:S07]  /*84b0*/  @P0 BRA `(.L_x_234) ;  /* 0xfffffff4007c0947 */ /* 0x000fee000383ffff */
[----:B------:R-:W-:Y:S05]  /*84c0*/  BSYNC.RECONVERGENT B0 ;  /* 0x0000000000007941 */ /* 0x000fea0003800200 */
.L_x_208:
        /* <DEDUP_REMOVED lines=19> */
[----:B------:R-:W-:Y:S01]  /*8600*/  IMAD.MOV.U32 R8, RZ, RZ, RZ ;  /* 0x000000ffff087224 */ /* 0x000fe200078e00ff */
[----:B------:R-:W-:Y:S01]  /*8610*/  MOV R0, 0x8640 ;  /* 0x0000864000007802 */ /* 0x000fe20000000f00 */
[----:B------:R-:W-:-:S07]  /*8620*/  IMAD.MOV.U32 R11, RZ, RZ, 0x404c8000 ;  /* 0x404c8000ff0b7424 */ /* 0x000fce00078e00ff */
[----:B0-----:R-:W-:Y:S05]  /*8630*/  CALL.REL.NOINC `($__internal_0_$__cuda_sm20_div_rn_f64_full) ;  /* 0x0000005800f47944 */ /* 0x001fea0003c00000 */
.L_x_236:
[----:B------:R-:W-:Y:S05]  /*8640*/  BSYNC.RECONVERGENT B1 ;  /* 0x0000000000017941 */ /* 0x000fea0003800200 */
.L_x_235:
        /* <DEDUP_REMOVED lines=21> */
[----:B--2---:R-:W-:-:S02]  /*87a0*/  ISETP.NE.AND P3, PT, R4, 0x1, PT ;  /* 0x000000010400780c */ /* 0x004fc40003f65270 */
[----:B---3--:R-:W-:-:S11]  /*87b0*/  ISETP.NE.AND P6, PT, R2, 0x1, PT ;  /* 0x000000010200780c */ /* 0x008fd60003fc5270 */
[----:B------:R-:W-:Y:S01]  /*87c0*/  @P3 ISETP.NE.AND P0, PT, R4, 0x2, PT ;  /* 0x000000020400380c */ /* 0x000fe20003f05270 */
[----:B------:R-:W-:-:S03]  /*87d0*/  IMAD.MOV.U32 R4, RZ, RZ, RZ ;  /* 0x000000ffff047224 */ /* 0x000fc600078e00ff */
[----:B------:R-:W-:Y:S02]  /*87e0*/  @P3 SEL R4, RZ, 0x1, P0 ;  /* 0x00000001ff043807 */ /* 0x000fe40000000000 */
[----:B------:R-:W-:Y:S02]  /*87f0*/  ISETP.NE.AND P0, PT, R2, 0x2, P6 ;  /* 0x000000020200780c */ /* 0x000fe40003705270 */
[----:B------:R-:W2:Y:S01]  /*8800*/  LD.E R2, desc[UR36][R16.64+0x48] ;  /* 0x0000482410027980 */ /* 0x000ea2000c101900 */
[----:B----4-:R-:W-:-:S04]  /*8810*/  ISETP.NE.AND P1, PT, R0, 0x1, PT ;  /* 0x000000010000780c */ /* 0x010fc80003f25270 */
[----:B------:R-:W-:-:S09]  /*8820*/  ISETP.NE.AND P2, PT, R0, 0x2, P1 ;  /* 0x000000020000780c */ /* 0x000fd20000f45270 */
[----:B------:R-:W-:-:S04]  /*8830*/  @P1 IADD3 R0, PT, PT, R4, 0x1, RZ ;  /* 0x0000000104001810 */ /* 0x000fc80007ffe0ff */
[----:B------:R-:W-:Y:S01]  /*8840*/  @P2 IMAD.MOV R0, RZ, RZ, R4 ;  /* 0x000000ffff002224 */ /* 0x000fe200078e0204 */
[----:B-----5:R-:W-:-:S03]  /*8850*/  ISETP.NE.AND P2, PT, R3, 0x1, PT ;  /* 0x000000010300780c */ /* 0x020fc60003f45270 */
[----:B------:R-:W-:Y:S01]  /*8860*/  @P1 IMAD.MOV.U32 R4, RZ, RZ, R0 ;  /* 0x000000ffff041224 */ /* 0x000fe200078e0000 */
[----:B------:R-:W-:-:S03]  /*8870*/  ISETP.NE.AND P4, PT, R3, 0x2, P2 ;  /* 0x000000020300780c */ /* 0x000fc60001785270 */
[C---:B------:R-:W-:Y:S01]  /*8880*/  @P6 VIADD R0, R4.reuse, 0x1 ;  /* 0x0000000104006836 */ /* 0x040fe20000000000 */
[----:B------:R-:W-:Y:S02]  /*8890*/  @P0 IADD3 R0, PT, PT, R4, RZ, RZ ;  /* 0x000000ff04000210 */ /* 0x000fe40007ffe0ff */
[----:B------:R-:W-:-:S03]  /*88a0*/  ISETP.NE.AND P5, PT, R11, 0x1, PT ;  /* 0x000000010b00780c */ /* 0x000fc60003fa5270 */
[----:B------:R-:W-:Y:S01]  /*88b0*/  @P6 IMAD.MOV.U32 R4, RZ, RZ, R0 ;  /* 0x000000ffff046224 */ /* 0x000fe200078e0000 */
[----:B------:R-:W-:Y:S01]  /*88c0*/  ISETP.NE.AND P0, PT, R11, 0x2, P5 ;  /* 0x000000020b00780c */ /* 0x000fe20002f05270 */
[----:B------:R-:W-:Y:S01]  /*88d0*/  HFMA2 R3, -RZ, RZ, 0, 0 ;  /* 0x00000000ff037431 */ /* 0x000fe200000001ff */
[----:B------:R-:W3:Y:S01]  /*88e0*/  LD.E R11, desc[UR36][R16.64+0x54] ;  /* 0x00005424100b7980 */ /* 0x000ee2000c101900 */
[----:B------:R-:W-:Y:S02]  /*88f0*/  @P2 VIADD R0, R4, 0x1 ;  /* 0x0000000104002836 */ /* 0x000fe40000000000 */
[----:B------:R-:W-:Y:S01]  /*8900*/  @P4 IMAD.MOV R0, RZ, RZ, R4 ;  /* 0x000000ffff004224 */ /* 0x000fe200078e0204 */
[----:B------:R-:W-:-:S04]  /*8910*/  ISETP.NE.AND P4, PT, R21, 0x1, PT ;  /* 0x000000011500780c */ /* 0x000fc80003f85270 */
[----:B------:R-:W-:-:S05]  /*8920*/  @P2 MOV R4, R0 ;  /* 0x0000000000042202 */ /* 0x000fca0000000f00 */
[----:B------:R-:W-:Y:S02]  /*8930*/  @P5 VIADD R0, R4, 0x1 ;  /* 0x0000000104005836 */ /* 0x000fe40000000000 */
[----:B------:R-:W-:Y:S01]  /*8940*/  @P0 IMAD.MOV R0, RZ, RZ, R4 ;  /* 0x000000ffff000224 */ /* 0x000fe200078e0204 */
[----:B------:R-:W-:Y:S01]  /*8950*/  ISETP.NE.AND P0, PT, R21, 0x2, P4 ;  /* 0x000000021500780c */ /* 0x000fe20002705270 */
[----:B------:R-:W-:Y:S02]  /*8960*/  @!P3 IMAD.MOV.U32 R3, RZ, RZ, 0x1 ;  /* 0x00000001ff03b424 */ /* 0x000fe400078e00ff */
[----:B------:R-:W-:Y:S02]  /*8970*/  @P5 IMAD.MOV.U32 R4, RZ, RZ, R0 ;  /* 0x000000ffff045224 */ /* 0x000fe400078e0000 */
[----:B------:R-:W-:Y:S02]  /*8980*/  IMAD.MOV.U32 R0, RZ, RZ, RZ ;  /* 0x000000ffff007224 */ /* 0x000fe400078e00ff */
[----:B------:R-:W-:Y:S01]  /*8990*/  @!P3 IMAD.MOV.U32 R0, RZ, RZ, 0x7 ;  /* 0x00000007ff00b424 */ /* 0x000fe200078e00ff */
[----:B------:R-:W-:-:S02]  /*89a0*/  ISETP.NE.AND P3, PT, R31, 0x1, PT ;  /* 0x000000011f00780c */ /* 0x000fc40003f65270 */
[----:B------:R-:W-:-:S03]  /*89b0*/  @P4 IADD3 R21, PT, PT, R4, 0x1, RZ ;  /* 0x0000000104154810 */ /* 0x000fc60007ffe0ff */
[----:B------:R-:W-:Y:S01]  /*89c0*/  @P0 IMAD.MOV R21, RZ, RZ, R4 ;  /* 0x000000ffff150224 */ /* 0x000fe200078e0204 */
[----:B------:R-:W-:Y:S01]  /*89d0*/  ISETP.NE.AND P0, PT, R31, 0x2, P3 ;  /* 0x000000021f00780c */ /* 0x000fe20001f05270 */
[----:B------:R-:W-:Y:S01]  /*89e0*/  @!P1 VIADD R3, R3, 0x1 ;  /* 0x0000000103039836 */ /* 0x000fe20000000000 */
[----:B------:R-:W-:Y:S01]  /*89f0*/  @!P1 IADD3 R0, PT, PT, R0, 0x7, RZ ;  /* 0x0000000700009810 */ /* 0x000fe20007ffe0ff */
[----:B------:R-:W-:Y:S01]  /*8a00*/  @P4 IMAD.MOV.U32 R4, RZ, RZ, R21 ;  /* 0x000000ffff044224 */ /* 0x000fe200078e0015 */
[----:B------:R-:W-:Y:S01]  /*8a10*/  ISETP.NE.AND P1, PT, R32, 0x1, PT ;  /* 0x000000012000780c */ /* 0x000fe20003f25270 */
[----:B------:R-:W4:Y:S02]  /*8a20*/  LD.E R31, desc[UR36][R16.64+0x58] ;  /* 0x00005824101f7980 */ /* 0x000f24000c101900 */
[----:B------:R-:W-:-:S06]  /*8a30*/  @P3 VIADD R21, R4, 0x1 ;  /* 0x0000000104153836 */ /* 0x000fcc0000000000 */
[----:B------:R-:W-:Y:S01]  /*8a40*/  @P0 IMAD.MOV R21, RZ, RZ, R4 ;  /* 0x000000ffff150224 */ /* 0x000fe200078e0204 */
[----:B------:R-:W-:-:S03]  /*8a50*/  ISETP.NE.AND P0, PT, R32, 0x2, P1 ;  /* 0x000000022000780c */ /* 0x000fc60000f05270 */
[----:B------:R-:W-:-:S05]  /*8a60*/  @P3 IMAD.MOV.U32 R4, RZ, RZ, R21 ;  /* 0x000000ffff043224 */ /* 0x000fca00078e0015 */
[----:B------:R-:W-:-:S05]  /*8a70*/  @P1 IADD3 R21, PT, PT, R4, 0x1, RZ ;  /* 0x0000000104151810 */ /* 0x000fca0007ffe0ff */
[----:B------:R-:W-:Y:S01]  /*8a80*/  @P0 IMAD.MOV R21, RZ, RZ, R4 ;  /* 0x000000ffff150224 */ /* 0x000fe200078e0204 */
[----:B------:R-:W-:Y:S01]  /*8a90*/  ISETP.NE.AND P0, PT, R5, 0x1, PT ;  /* 0x000000010500780c */ /* 0x000fe20003f05270 */
[----:B------:R-:W-:Y:S01]  /*8aa0*/  @!P6 VIADD R3, R3, 0x1 ;  /* 0x000000010303e836 */ /* 0x000fe20000000000 */
[----:B------:R-:W-:Y:S02]  /*8ab0*/  @!P6 IADD3 R0, PT, PT, R0, 0x7, RZ ;  /* 0x000000070000e810 */ /* 0x000fe40007ffe0ff */
[----:B------:R-:W-:Y:S01]  /*8ac0*/  ISETP.NE.AND P6, PT, R5, 0x2, P0 ;  /* 0x000000020500780c */ /* 0x000fe200007c5270 */
[----:B------:R-:W-:Y:S02]  /*8ad0*/  @!P2 VIADD R3, R3, 0x1 ;  /* 0x000000010303a836 */ /* 0x000fe40000000000 */
[----:B------:R-:W-:Y:S02]  /*8ae0*/  @!P2 VIADD R0, R0, 0x7 ;  /* 0x000000070000a836 */ /* 0x000fe40000000000 */
[----:B------:R-:W-:-:S04]  /*8af0*/  @P1 IMAD.MOV.U32 R4, RZ, RZ, R21 ;  /* 0x000000ffff041224 */ /* 0x000fc800078e0015 */
[----:B------:R-:W-:Y:S01]  /*8b00*/  @P0 ISETP.NE.AND P2, PT, R5, 0x2, PT ;  /* 0x000000020500080c */ /* 0x000fe20003f45270 */
[----:B------:R-:W-:-:S03]  /*8b10*/  IMAD.MOV.U32 R5, RZ, RZ, RZ ;  /* 0x000000ffff057224 */ /* 0x000fc600078e00ff */
[----:B------:R-:W-:Y:S02]  /*8b20*/  @P0 SEL R5, RZ, 0x1, P2 ;  /* 0x00000001ff050807 */ /* 0x000fe40001000000 */
[----:B------:R-:W-:Y:S02]  /*8b30*/  ISETP.NE.AND P2, PT, R20, 0x1, PT ;  /* 0x000000011400780c */ /* 0x000fe40003f45270 */
[----:B------:R-:W-:Y:S01]  /*8b40*/  @P0 IADD3 R21, PT, PT, R4, 0x1, RZ ;  /* 0x0000000104150810 */ /* 0x000fe20007ffe0ff */
[----:B------:R-:W-:Y:S01]  /*8b50*/  @P6 IMAD.MOV R21, RZ, RZ, R4 ;  /* 0x000000ffff156224 */ /* 0x000fe200078e0204 */
[----:B------:R-:W-:Y:S01]  /*8b60*/  ISETP.NE.AND P6, PT, R20, 0x2, P2 ;  /* 0x000000021400780c */ /* 0x000fe200017c5270 */
[----:B------:R-:W-:Y:S02]  /*8b70*/  @!P5 VIADD R3, R3, 0x1 ;  /* 0x000000010303d836 */ /* 0x000fe40000000000 */
[----:B------:R-:W-:Y:S01]  /*8b80*/  @!P5 VIADD R0, R0, 0x7 ;  /* 0x000000070000d836 */ /* 0x000fe20000000000 */
[----:B------:R-:W-:-:S05]  /*8b90*/  @P0 MOV R4, R21 ;  /* 0x0000001500040202 */ /* 0x000fca0000000f00 */
[----:B------:R-:W-:Y:S01]  /*8ba0*/  @P2 VIADD R20, R5, 0x1 ;  /* 0x0000000105142836 */ /* 0x000fe20000000000 */
[----:B------:R-:W-:-:S03]  /*8bb0*/  ISETP.NE.AND P5, PT, R14, 0x1, PT ;  /* 0x000000010e00780c */ /* 0x000fc60003fa5270 */
[----:B------:R-:W-:-:S04]  /*8bc0*/  @P6 IMAD.MOV R20, RZ, RZ, R5 ;  /* 0x000000ffff146224 */ /* 0x000fc800078e0205 */
[----:B------:R-:W-:Y:S01]  /*8bd0*/  @P2 IMAD.MOV.U32 R5, RZ, RZ, R20 ;  /* 0x000000ffff052224 */ /* 0x000fe200078e0014 */
[----:B------:R-:W-:Y:S01]  /*8be0*/  @P2 IADD3 R20, PT, PT, R4, 0x1, RZ ;  /* 0x0000000104142810 */ /* 0x000fe20007ffe0ff */
[----:B------:R-:W-:Y:S01]  /*8bf0*/  @P6 IMAD.MOV R20, RZ, RZ, R4 ;  /* 0x000000ffff146224 */ /* 0x000fe200078e0204 */
[----:B------:R-:W-:Y:S02]  /*8c00*/  ISETP.NE.AND P6, PT, R14, 0x2, P5 ;  /* 0x000000020e00780c */ /* 0x000fe40002fc5270 */
[----:B------:R-:W5:Y:S01]  /*8c10*/  LD.E R14, desc[UR36][R16.64+0x5c] ;  /* 0x00005c24100e7980 */ /* 0x000f62000c101900 */
[----:B------:R-:W-:Y:S01]  /*8c20*/  @P2 IMAD.MOV.U32 R4, RZ, RZ, R20 ;  /* 0x000000ffff042224 */ /* 0x000fe200078e0014 */
[----:B------:R-:W-:Y:S01]  /*8c30*/  @!P4 IADD3 R0, PT, PT, R0, 0x7, RZ ;  /* 0x000000070000c810 */ /* 0x000fe20007ffe0ff */
[----:B------:R-:W-:Y:S01]  /*8c40*/  @!P4 VIADD R3, R3, 0x1 ;  /* 0x000000010303c836 */ /* 0x000fe20000000000 */
[----:B------:R-:W-:Y:S01]  /*8c50*/  ISETP.NE.AND P4, PT, R15, 0x1, PT ;  /* 0x000000010f00780c */ /* 0x000fe20003f85270 */
[----:B------:R-:W-:-:S02]  /*8c60*/  @P5 VIADD R20, R5, 0x1 ;  /* 0x0000000105145836 */ /* 0x000fc40000000000 */
[----:B------:R-:W-:-:S04]  /*8c70*/  @P5 VIADD R21, R4, 0x1 ;  /* 0x0000000104155836 */ /* 0x000fc80000000000 */
[----:B------:R-:W-:Y:S01]  /*8c80*/  @P6 IMAD.MOV R20, RZ, RZ, R5 ;  /* 0x000000ffff146224 */ /* 0x000fe200078e0205 */
[----:B------:R-:W-:Y:S02]  /*8c90*/  @P6 IADD3 R21, PT, PT, R4, RZ, RZ ;  /* 0x000000ff04156210 */ /* 0x000fe40007ffe0ff */
[----:B------:R-:W-:Y:S02]  /*8ca0*/  ISETP.NE.AND P6, PT, R15, 0x2, P4 ;  /* 0x000000020f00780c */ /* 0x000fe400027c5270 */
[----:B------:R-:W5:Y:S01]  /*8cb0*/  LD.E R15, desc[UR36][R16.64+0x60] ;  /* 0x00006024100f7980 */ /* 0x000f62000c101900 */
[----:B------:R-:W-:-:S03]  /*8cc0*/  @P5 IMAD.MOV.U32 R5, RZ, RZ, R20 ;  /* 0x000000ffff055224 */ /* 0x000fc600078e0014 */
[----:B------:R-:W5:Y:S01]  /*8cd0*/  LD.E R20, desc[UR36][R16.64+0x64] ;  /* 0x0000642410147980 */ /* 0x000f62000c101900 */
[----:B------:R-:W-:Y:S02]  /*8ce0*/  @P5 IMAD.MOV.U32 R4, RZ, RZ, R21 ;  /* 0x000000ffff045224 */ /* 0x000fe400078e0015 */
[----:B------:R-:W-:-:S04]  /*8cf0*/  @P4 VIADD R21, R5, 0x1 ;  /* 0x0000000105154836 */ /* 0x000fc80000000000 */
[----:B------:R-:W-:Y:S01]  /*8d00*/  @P6 IADD3 R21, PT, PT, R5, RZ, RZ ;  /* 0x000000ff05156210 */ /* 0x000fe20007ffe0ff */
[----:B------:R-:W-:Y:S02]  /*8d10*/  @!P3 VIADD R3, R3, 0x1 ;  /* 0x000000010303b836 */ /* 0x000fe40000000000 */
[----:B------:R-:W-:Y:S01]  /*8d20*/  @!P3 VIADD R0, R0, 0x7 ;  /* 0x000000070000b836 */ /* 0x000fe20000000000 */
[C---:B------:R-:W-:Y:S01]  /*8d30*/  ISETP.NE.AND P3, PT, R13.reuse, 0x1, PT ;  /* 0x000000010d00780c */ /* 0x040fe20003f65270 */
        /* <DEDUP_REMOVED lines=8> */
[----:B------:R-:W-:-:S03]  /*8dc0*/  ISETP.NE.AND P1, PT, R12, 0x1, PT ;  /* 0x000000010c00780c */ /* 0x000fc60003f25270 */
[----:B------:R-:W-:Y:S02]  /*8dd0*/  @P3 VIADD R21, R5, 0x1 ;  /* 0x0000000105153836 */ /* 0x000fe40000000000 */
[C---:B------:R-:W-:Y:S02]  /*8de0*/  @P3 VIADD R32, R4.reuse, 0x1 ;  /* 0x0000000104203836 */ /* 0x040fe40000000000 */
[----:B------:R-:W-:Y:S01]  /*8df0*/  @P6 IMAD.MOV R21, RZ, RZ, R5 ;  /* 0x000000ffff156224 */ /* 0x000fe200078e0205 */
[----:B------:R-:W-:Y:S02]  /*8e00*/  @P6 IADD3 R32, PT, PT, R4, RZ, RZ ;  /* 0x000000ff04206210 */ /* 0x000fe40007ffe0ff */
[----:B------:R-:W-:Y:S02]  /*8e10*/  ISETP.NE.AND P6, PT, R12, 0x2, P1 ;  /* 0x000000020c00780c */ /* 0x000fe40000fc5270 */
[----:B------:R-:W5:Y:S01]  /*8e20*/  LD.E R12, desc[UR36][R16.64+0x6c] ;  /* 0x00006c24100c7980 */ /* 0x000f62000c101900 */
[----:B------:R-:W-:Y:S01]  /*8e30*/  @P3 IMAD.MOV.U32 R4, RZ, RZ, R32 ;  /* 0x000000ffff043224 */ /* 0x000fe200078e0020 */
[----:B------:R-:W-:Y:S01]  /*8e40*/  @!P0 IADD3 R0, PT, PT, R0, 0x6, RZ ;  /* 0x0000000600008810 */ /* 0x000fe20007ffe0ff */
[----:B------:R-:W-:-:S02]  /*8e50*/  @P3 IMAD.MOV.U32 R5, RZ, RZ, R21 ;  /* 0x000000ffff053224 */ /* 0x000fc400078e0015 */
[----:B------:R-:W-:Y:S02]  /*8e60*/  @P1 VIADD R32, R4, 0x1 ;  /* 0x0000000104201836 */ /* 0x000fe40000000000 */
[----:B------:R-:W-:Y:S01]  /*8e70*/  @!P0 VIADD R3, R3, 0x1 ;  /* 0x0000000103038836 */ /* 0x000fe20000000000 */
[----:B------:R-:W-:-:S03]  /*8e80*/  ISETP.NE.AND P0, PT, R10, 0x1, PT ;  /* 0x000000010a00780c */ /* 0x000fc60003f05270 */
[----:B------:R-:W-:Y:S01]  /*8e90*/  @P6 IADD3 R32, PT, PT, R4, RZ, RZ ;  /* 0x000000ff04206210 */ /* 0x000fe20007ffe0ff */
[----:B------:R-:W-:Y:S02]  /*8ea0*/  @P1 VIADD R21, R5, 0x1 ;  /* 0x0000000105151836 */ /* 0x000fe40000000000 */
[----:B------:R-:W-:Y:S01]  /*8eb0*/  @P6 IMAD.MOV R21, RZ, RZ, R5 ;  /* 0x000000ffff156224 */ /* 0x000fe200078e0205 */
[----:B------:R-:W-:Y:S01]  /*8ec0*/  ISETP.NE.AND P6, PT, R10, 0x2, P0 ;  /* 0x000000020a00780c */ /* 0x000fe200007c5270 */
[----:B------:R-:W-:Y:S02]  /*8ed0*/  @P1 IMAD.MOV.U32 R4, RZ, RZ, R32 ;  /* 0x000000ffff041224 */ /* 0x000fe400078e0020 */
[----:B------:R-:W5:Y:S01]  /*8ee0*/  LD.E R32, desc[UR36][R16.64+0x70] ;  /* 0x0000702410207980 */ /* 0x000f62000c101900 */
[----:B------:R-:W-:Y:S01]  /*8ef0*/  @P1 IMAD.MOV.U32 R5, RZ, RZ, R21 ;  /* 0x000000ffff051224 */ /* 0x000fe200078e0015 */
[----:B------:R-:W-:Y:S01]  /*8f00*/  @!P2 IADD3 R0, PT, PT, R0, 0x6, RZ ;  /* 0x000000060000a810 */ /* 0x000fe20007ffe0ff */
[----:B------:R-:W-:Y:S01]  /*8f10*/  @!P2 VIADD R3, R3, 0x1 ;  /* 0x000000010303a836 */ /* 0x000fe20000000000 */
[----:B------:R-:W-:Y:S01]  /*8f20*/  ISETP.NE.AND P2, PT, R9, 0x1, PT ;  /* 0x000000010900780c */ /* 0x000fe20003f45270 */
[----:B------:R-:W-:-:S02]  /*8f30*/  @P0 VIADD R10, R5, 0x1 ;  /* 0x00000001050a0836 */ /* 0x000fc40000000000 */
[----:B------:R-:W-:-:S03]  /*8f40*/  @P0 VIADD R21, R4, 0x1 ;  /* 0x0000000104150836 */ /* 0x000fc60000000000 */
[----:B------:R-:W-:Y:S01]  /*8f50*/  @P6 IMAD.MOV R10, RZ, RZ, R5 ;  /* 0x000000ffff0a6224 */ /* 0x000fe200078e0205 */
[----:B------:R-:W-:Y:S02]  /*8f60*/  @P6 IADD3 R21, PT, PT, R4, RZ, RZ ;  /* 0x000000ff04156210 */ /* 0x000fe40007ffe0ff */
[----:B------:R-:W-:Y:S02]  /*8f70*/  ISETP.NE.AND P6, PT, R9, 0x2, P2 ;  /* 0x000000020900780c */ /* 0x000fe400017c5270 */
[----:B------:R-:W5:Y:S01]  /*8f80*/  LD.E R9, desc[UR36][R16.64+0x74] ;  /* 0x0000742410097980 */ /* 0x000f62000c101900 */
[----:B------:R-:W-:Y:S01]  /*8f90*/  @P0 IMAD.MOV.U32 R4, RZ, RZ, R21 ;  /* 0x000000ffff040224 */ /* 0x000fe200078e0015 */
[----:B------:R-:W-:Y:S01]  /*8fa0*/  @!P5 IADD3 R0, PT, PT, R0, 0x6, RZ ;  /* 0x000000060000d810 */ /* 0x000fe20007ffe0ff */
[----:B------:R-:W-:Y:S02]  /*8fb0*/  @P0 IMAD.MOV.U32 R5, RZ, RZ, R10 ;  /* 0x000000ffff050224 */ /* 0x000fe400078e000a */
[----:B------:R-:W-:-:S02]  /*8fc0*/  @P2 VIADD R21, R4, 0x1 ;  /* 0x0000000104152836 */ /* 0x000fc40000000000 */
        /* <DEDUP_REMOVED lines=19> */
[----:B------:R-:W-:-:S03]  /*9100*/  @P5 MOV R4, R10 ;  /* 0x0000000a00045202 */ /* 0x000fc60000000f00 */
[----:B------:R-:W-:Y:S02]  /*9110*/  @P4 VIADD R8, R5, 0x2 ;  /* 0x0000000205084836 */ /* 0x000fe40000000000 */
[----:B------:R-:W-:Y:S02]  /*9120*/  @!P3 VIADD R3, R3, 0x1 ;  /* 0x000000010303b836 */ /* 0x000fe40000000000 */
[----:B------:R-:W-:Y:S02]  /*9130*/  @!P3 VIADD R0, R0, 0x6 ;  /* 0x000000060000b836 */ /* 0x000fe40000000000 */
[----:B------:R-:W-:-:S04]  /*9140*/  @P6 IMAD.MOV R8, RZ, RZ, R5 ;  /* 0x000000ffff086224 */ /* 0x000fc800078e0205 */
[----:B------:R-:W-:Y:S01]  /*9150*/  @P4 IMAD.MOV.U32 R5, RZ, RZ, R8 ;  /* 0x000000ffff054224 */ /* 0x000fe200078e0008 */
[----:B------:R-:W-:Y:S01]  /*9160*/  @P4 IADD3 R8, PT, PT, R4, 0x1, RZ ;  /* 0x0000000104084810 */ /* 0x000fe20007ffe0ff */
[----:B------:R-:W-:Y:S01]  /*9170*/  @P6 IMAD.MOV R8, RZ, RZ, R4 ;  /* 0x000000ffff086224 */ /* 0x000fe200078e0204 */
[----:B------:R-:W-:Y:S01]  /*9180*/  @!P1 IADD3 R0, PT, PT, R0, 0x6, RZ ;  /* 0x0000000600009810 */ /* 0x000fe20007ffe0ff */
[----:B------:R-:W-:Y:S02]  /*9190*/  @!P1 VIADD R3, R3, 0x1 ;  /* 0x0000000103039836 */ /* 0x000fe40000000000 */
[----:B------:R-:W-:Y:S01]  /*91a0*/  @P4 IMAD.MOV.U32 R4, RZ, RZ, R8 ;  /* 0x000000ffff044224 */ /* 0x000fe200078e0008 */
[----:B------:R-:W-:Y:S02]  /*91b0*/  ISETP.NE.AND P1, PT, R6, 0x1, PT ;  /* 0x000000010600780c */ /* 0x000fe40003f25270 */
[----:B--2---:R-:W-:-:S04]  /*91c0*/  ISETP.NE.AND P3, PT, R2, 0x1, PT ;  /* 0x000000010200780c */ /* 0x004fc80003f65270 */
[----:B------:R-:W-:Y:S02]  /*91d0*/  ISETP.NE.AND P6, PT, R2, 0x2, P3 ;  /* 0x000000020200780c */ /* 0x000fe40001fc5270 */
[----:B------:R-:W2:Y:S07]  /*91e0*/  LD.E R2, desc[UR36][R16.64+0x84] ;  /* 0x0000842410027980 */ /* 0x000eae000c101900 */
[----:B------:R-:W-:Y:S02]  /*91f0*/  @P3 VIADD R8, R5, 0x2 ;  /* 0x0000000205083836 */ /* 0x000fe40000000000 */
[----:B------:R-:W-:-:S02]  /*9200*/  @P3 VIADD R10, R4, 0x1 ;  /* 0x00000001040a3836 */ /* 0x000fc40000000000 */
[----:B------:R-:W-:Y:S01]  /*9210*/  @P6 IMAD.MOV R8, RZ, RZ, R5 ;  /* 0x000000ffff086224 */ /* 0x000fe200078e0205 */
[----:B------:R-:W-:Y:S02]  /*9220*/  @P6 IADD3 R10, PT, PT, R4, RZ, RZ ;  /* 0x000000ff040a6210 */ /* 0x000fe40007ffe0ff */
[----:B------:R-:W-:Y:S01]  /*9230*/  ISETP.NE.AND P6, PT, R6, 0x2, P1 ;  /* 0x000000020600780c */ /* 0x000fe20000fc5270 */
[----:B------:R-:W-:Y:S01]  /*9240*/  @P3 IMAD.MOV.U32 R5, RZ, RZ, R8 ;  /* 0x000000ffff053224 */ /* 0x000fe200078e0008 */
[----:B------:R-:W-:Y:S01]  /*9250*/  @!P0 IADD3 R0, PT, PT, R0, 0x6, RZ ;  /* 0x0000000600008810 */ /* 0x000fe20007ffe0ff */
[----:B------:R-:W-:Y:S02]  /*9260*/  @P3 IMAD.MOV.U32 R4, RZ, RZ, R10 ;  /* 0x000000ffff043224 */ /* 0x000fe400078e000a */
[----:B------:R-:W-:Y:S01]  /*9270*/  @!P0 VIADD R3, R3, 0x1 ;  /* 0x0000000103038836 */ /* 0x000fe20000000000 */
[----:B------:R-:W-:Y:S01]  /*9280*/  ISETP.NE.AND P0, PT, R30, 0x1, PT ;  /* 0x000000011e00780c */ /* 0x000fe20003f05270 */
[----:B------:R-:W-:-:S02]  /*9290*/  @P1 VIADD R6, R5, 0x2 ;  /* 0x0000000205061836 */ /* 0x000fc40000000000 */
[----:B------:R-:W-:-:S04]  /*92a0*/  @P1 VIADD R8, R4, 0x1 ;  /* 0x0000000104081836 */ /* 0x000fc80000000000 */
[----:B------:R-:W-:Y:S01]  /*92b0*/  @P6 IMAD.MOV R6, RZ, RZ, R5 ;  /* 0x000000ffff066224 */ /* 0x000fe200078e0205 */
[----:B------:R-:W-:Y:S02]  /*92c0*/  @P6 IADD3 R8, PT, PT, R4, RZ, RZ ;  /* 0x000000ff04086210 */ /* 0x000fe40007ffe0ff */
[----:B------:R-:W-:Y:S02]  /*92d0*/  ISETP.NE.AND P6, PT, R30, 0x2, P0 ;  /* 0x000000021e00780c */ /* 0x000fe400007c5270 */
[----:B------:R-:W2:Y:S01]  /*92e0*/  LD.E R30, desc[UR36][R16.64+0x88] ;  /* 0x00008824101e7980 */ /* 0x000ea2000c101900 */
[----:B------:R-:W-:-:S03]  /*92f0*/  @P1 IMAD.MOV.U32 R5, RZ, RZ, R6 ;  /* 0x000000ffff051224 */ /* 0x000fc600078e0006 */
[----:B------:R-:W2:Y:S01]  /*9300*/  LD.E R6, desc[UR36][R16.64+0x8c] ;  /* 0x00008c2410067980 */ /* 0x000ea2000c101900 */
[----:B------:R-:W-:Y:S01]  /*9310*/  @P1 IMAD.MOV.U32 R4, RZ, RZ, R8 ;  /* 0x000000ffff041224 */ /* 0x000fe200078e0008 */
[----:B------:R-:W-:Y:S01]  /*9320*/  @!P2 IADD3 R0, PT, PT, R0, 0x6, RZ ;  /* 0x000000060000a810 */ /* 0x000fe20007ffe0ff */
[----:B------:R-:W-:Y:S01]  /*9330*/  @!P2 VIADD R3, R3, 0x1 ;  /* 0x000000010303a836 */ /* 0x000fe20000000000 */
[----:B---3--:R-:W-:Y:S01]  /*9340*/  ISETP.NE.AND P2, PT, R11, 0x1, PT ;  /* 0x000000010b00780c */ /* 0x008fe20003f45270 */
[----:B------:R-:W-:Y:S02]  /*9350*/  @P0 VIADD R8, R5, 0x2 ;  /* 0x0000000205080836 */ /* 0x000fe40000000000 */
[C---:B------:R-:W-:Y:S01]  /*9360*/  @P0 VIADD R10, R4.reuse, 0x1 ;  /* 0x00000001040a0836 */ /* 0x040fe20000000000 */
[----:B------:R-:W-:Y:S01]  /*9370*/  @P6 IADD3 R10, PT, PT, R4, RZ, RZ ;  /* 0x000000ff040a6210 */ /* 0x000fe20007ffe0ff */
[----:B------:R-:W-:Y:S01]  /*9380*/  @P6 IMAD.MOV R8, RZ, RZ, R5 ;  /* 0x000000ffff086224 */ /* 0x000fe200078e0205 */
[----:B------:R-:W-:Y:S01]  /*9390*/  ISETP.NE.AND P6, PT, R11, 0x2, P2 ;  /* 0x000000020b00780c */ /* 0x000fe200017c5270 */
[----:B------:R-:W-:Y:S01]  /*93a0*/  @!P5 VIADD R3, R3, 0x1 ;  /* 0x000000010303d836 */ /* 0x000fe20000000000 */
[----:B------:R-:W-:Y:S01]  /*93b0*/  @!P5 IADD3 R0, PT, PT, R0, 0x5, RZ ;  /* 0x000000050000d810 */ /* 0x000fe20007ffe0ff */
[----:B------:R-:W-:-:S02]  /*93c0*/  @P0 IMAD.MOV.U32 R5, RZ, RZ, R8 ;  /* 0x000000ffff050224 */ /* 0x000fc400078e0008 */
[----:B------:R-:W-:Y:S02]  /*93d0*/  @P0 IMAD.MOV.U32 R4, RZ, RZ, R10 ;  /* 0x000000ffff040224 */ /* 0x000fe400078e000a */
[----:B------:R-:W-:Y:S02]  /*93e0*/  @P2 VIADD R8, R5, 0x2 ;  /* 0x0000000205082836 */ /* 0x000fe40000000000 */
[----:B------:R-:W-:-:S04]  /*93f0*/  @P2 VIADD R10, R4, 0x1 ;  /* 0x00000001040a2836 */ /* 0x000fc80000000000 */
[----:B------:R-:W-:Y:S01]  /*9400*/  @P6 IMAD.MOV R8, RZ, RZ, R5 ;  /* 0x000000ffff086224 */ /* 0x000fe200078e0205 */
[----:B------:R-:W-:Y:S02]  /*9410*/  @P6 IADD3 R10, PT, PT, R4, RZ, RZ ;  /* 0x000000ff040a6210 */ /* 0x000fe40007ffe0ff */
[----:B----4-:R-:W-:-:S04]  /*9420*/  ISETP.NE.AND P5, PT, R31, 0x1, PT ;  /* 0x000000011f00780c */ /* 0x010fc80003fa5270 */
[----:B------:R-:W-:Y:S01]  /*9430*/  ISETP.NE.AND P6, PT, R31, 0x2, P5 ;  /* 0x000000021f00780c */ /* 0x000fe20002fc5270 */
[----:B------:R-:W-:Y:S01]  /*9440*/  @P2 IMAD.MOV.U32 R5, RZ, RZ, R8 ;  /* 0x000000ffff052224 */ /* 0x000fe200078e0008 */
[----:B------:R-:W-:Y:S01]  /*9450*/  @!P4 IADD3 R0, PT, PT, R0, 0x5, RZ ;  /* 0x000000050000c810 */ /* 0x000fe20007ffe0ff */
[----:B------:R-:W-:Y:S02]  /*9460*/  @P2 IMAD.MOV.U32 R4, RZ, RZ, R10 ;  /* 0x000000ffff042224 */ /* 0x000fe400078e000a */
[----:B------:R-:W-:-:S04]  /*9470*/  @!P4 VIADD R3, R3, 0x1 ;  /* 0x000000010303c836 */ /* 0x000fc80000000000 */
[----:B------:R-:W-:Y:S02]  /*9480*/  @P5 VIADD R8, R5, 0x2 ;  /* 0x0000000205085836 */ /* 0x000fe40000000000 */
[C---:B------:R-:W-:Y:S02]  /*9490*/  @P5 VIADD R10, R4.reuse, 0x1 ;  /* 0x00000001040a5836 */ /* 0x040fe40000000000 */
[----:B------:R-:W-:Y:S01]  /*94a0*/  @P6 IMAD.MOV R8, RZ, RZ, R5 ;  /* 0x000000ffff086224 */ /* 0x000fe200078e0205 */
[----:B------:R-:W-:Y:S01]  /*94b0*/  @P6 IADD3 R10, PT, PT, R4, RZ, RZ ;  /* 0x000000ff040a6210 */ /* 0x000fe20007ffe0ff */
[----:B------:R-:W-:Y:S01]  /*94c0*/  @!P3 VIADD R3, R3, 0x1 ;  /* 0x000000010303b836 */ /* 0x000fe20000000000 */
[----:B------:R-:W-:Y:S01]  /*94d0*/  @!P3 IADD3 R0, PT, PT, R0, 0x5, RZ ;  /* 0x000000050000b810 */ /* 0x000fe20007ffe0ff */
[----:B------:R-:W-:Y:S02]  /*94e0*/  @P5 IMAD.MOV.U32 R5, RZ, RZ, R8 ;  /* 0x000000ffff055224 */ /* 0x000fe400078e0008 */
[----:B------:R-:W-:Y:S01]  /*94f0*/  @P5 IMAD.MOV.U32 R4, RZ, RZ, R10 ;  /* 0x000000ffff045224 */ /* 0x000fe200078e000a */
[----:B------:R-:W-:Y:S01]  /*9500*/  @!P1 IADD3 R0, PT, PT, R0, 0x5, RZ ;  /* 0x0000000500009810 */ /* 0x000fe20007ffe0ff */
[----:B------:R-:W-:Y:S01]  /*9510*/  @!P1 VIADD R3, R3, 0x1 ;  /* 0x0000000103039836 */ /* 0x000fe20000000000 */
[----:B-----5:R-:W-:-:S04]  /*9520*/  ISETP.NE.AND P4, PT, R14, 0x1, PT ;  /* 0x000000010e00780c */ /* 0x020fc80003f85270 */
[----:B------:R-:W-:Y:S02]  /*9530*/  ISETP.NE.AND P6, PT, R14, 0x2, P4 ;  /* 0x000000020e00780c */ /* 0x000fe400027c5270 */
[----:B------:R-:W3:Y:S07]  /*9540*/  LD.E R14, desc[UR36][R16.64+0x90] ;  /* 0x00009024100e7980 */ /* 0x000eee000c101900 */
[----:B------:R-:W-:Y:S01]  /*9550*/  @P4 VIADD R8, R5, 0x2 ;  /* 0x0000000205084836 */ /* 0x000fe20000000000 */
[----:B------:R-:W-:Y:S01]  /*9560*/  ISETP.NE.AND P3, PT, R15, 0x1, PT ;  /* 0x000000010f00780c */ /* 0x000fe20003f65270 */
[----:B------:R-:W-:-:S02]  /*9570*/  @P4 VIADD R10, R4, 0x1 ;  /* 0x00000001040a4836 */ /* 0x000fc40000000000 */
[----:B------:R-:W-:Y:S01]  /*9580*/  @P6 IADD3 R10, PT, PT, R4, RZ, RZ ;  /* 0x000000ff040a6210 */ /* 0x000fe20007ffe0ff */
[----:B------:R-:W-:Y:S01]  /*9590*/  @P6 IMAD.MOV R8, RZ, RZ, R5 ;  /* 0x000000ffff086224 */ /* 0x000fe200078e0205 */
[----:B------:R-:W-:Y:S02]  /*95a0*/  ISETP.NE.AND P6, PT, R15, 0x2, P3 ;  /* 0x000000020f00780c */ /* 0x000fe40001fc5270 */
[----:B------:R-:W4:Y:S01]  /*95b0*/  LD.E R15, desc[UR36][R16.64+0x94] ;  /* 0x00009424100f7980 */ /* 0x000f22000c101900 */
[----:B------:R-:W-:Y:S02]  /*95c0*/  @P4 IMAD.MOV.U32 R5, RZ, RZ, R8 ;  /* 0x000000ffff054224 */ /* 0x000fe400078e0008 */
[----:B------:R-:W-:Y:S01]  /*95d0*/  @P4 IMAD.MOV.U32 R4, RZ, RZ, R10 ;  /* 0x000000ffff044224 */ /* 0x000fe200078e000a */
[----:B------:R-:W-:Y:S02]  /*95e0*/  ISETP.NE.AND P1, PT, R20, 0x1, PT ;  /* 0x000000011400780c */ /* 0x000fe40003f25270 */
[----:B------:R-:W-:-:S02]  /*95f0*/  @P3 VIADD R8, R5, 0x3 ;  /* 0x0000000305083836 */ /* 0x000fc40000000000 */
[----:B------:R-:W-:-:S03]  /*9600*/  @P3 VIADD R10, R4, 0x1 ;  /* 0x00000001040a3836 */ /* 0x000fc60000000000 */
[----:B------:R-:W-:Y:S01]  /*9610*/  @P6 IMAD.MOV R8, RZ, RZ, R5 ;  /* 0x000000ffff086224 */ /* 0x000fe200078e0205 */
[----:B------:R-:W-:Y:S02]  /*9620*/  @P6 IADD3 R10, PT, PT, R4, RZ, RZ ;  /* 0x000000ff040a6210 */ /* 0x000fe40007ffe0ff */
[----:B------:R-:W-:Y:S01]  /*9630*/  ISETP.NE.AND P6, PT, R20, 0x2, P1 ;  /* 0x000000021400780c */ /* 0x000fe20000fc5270 */
[----:B------:R-:W-:Y:S01]  /*9640*/  @P3 IMAD.MOV.U32 R5, RZ, RZ, R8 ;  /* 0x000000ffff053224 */ /* 0x000fe200078e0008 */
        /* <DEDUP_REMOVED lines=21> */
[----:B------:R-:W-:Y:S02]  /*97a0*/  @P0 IMAD.MOV.U32 R5, RZ, RZ, R8 ;  /* 0x000000ffff050224 */ /* 0x000fe400078e0008 */
[----:B------:R-:W5:Y:S02]  /*97b0*/  LD.E R8, desc[UR36][R16.64+0xa0] ;  /* 0x0000a02410087980 */ /* 0x000f64000c101900 */
[----:B------:R-:W-:Y:S01]  /*97c0*/  @P2 VIADD R11, R5, 0x3 ;  /* 0x00000003050b2836 */ /* 0x000fe20000000000 */
[----:B------:R-:W-:Y:S01]  /*97d0*/  @P0 MOV R4, R10 ;  /* 0x0000000a00040202 */ /* 0x000fe20000000f00 */
[----:B------:R-:W-:Y:S01]  /*97e0*/  @!P5 VIADD R3, R3, 0x1 ;  /* 0x000000010303d836 */ /* 0x000fe20000000000 */
[----:B------:R-:W5:Y:S01]  /*97f0*/  LD.E R10, desc[UR36][R16.64+0xa4] ;  /* 0x0000a424100a7980 */ /* 0x000f62000c101900 */
[----:B------:R-:W-:Y:S01]  /*9800*/  @!P5 VIADD R0, R0, 0x5 ;  /* 0x000000050000d836 */ /* 0x000fe20000000000 */
[----:B------:R-:W-:-:S03]  /*9810*/  ISETP.NE.AND P5, PT, R32, 0x1, PT ;  /* 0x000000012000780c */ /* 0x000fc60003fa5270 */
[----:B------:R-:W-:-:S04]  /*9820*/  @P6 IMAD.MOV R11, RZ, RZ, R5 ;  /* 0x000000ffff0b6224 */ /* 0x000fc800078e0205 */
[----:B------:R-:W-:Y:S01]  /*9830*/  @P2 IMAD.MOV.U32 R5, RZ, RZ, R11 ;  /* 0x000000ffff052224 */ /* 0x000fe200078e000b */
[----:B------:R-:W-:Y:S01]  /*9840*/  @P2 IADD3 R11, PT, PT, R4, 0x1, RZ ;  /* 0x00000001040b2810 */ /* 0x000fe20007ffe0ff */
[----:B------:R-:W-:Y:S01]  /*9850*/  @P6 IMAD.MOV R11, RZ, RZ, R4 ;  /* 0x000000ffff0b6224 */ /* 0x000fe200078e0204 */
[----:B------:R-:W-:Y:S01]  /*9860*/  ISETP.NE.AND P6, PT, R32, 0x2, P5 ;  /* 0x000000022000780c */ /* 0x000fe20002fc5270 */
[----:B------:R-:W-:Y:S01]  /*9870*/  @!P4 VIADD R3, R3, 0x1 ;  /* 0x000000010303c836 */ /* 0x000fe20000000000 */
[----:B------:R-:W-:Y:S01]  /*9880*/  @!P4 IADD3 R0, PT, PT, R0, 0x5, RZ ;  /* 0x000000050000c810 */ /* 0x000fe20007ffe0ff */
[----:B------:R-:W-:Y:S01]  /*9890*/  @P2 IMAD.MOV.U32 R4, RZ, RZ, R11 ;  /* 0x000000ffff042224 */ /* 0x000fe200078e000b */
[----:B------:R-:W-:Y:S01]  /*98a0*/  ISETP.NE.AND P4, PT, R9, 0x1, PT ;  /* 0x000000010900780c */ /* 0x000fe20003f85270 */
[----:B------:R-:W-:Y:S01]  /*98b0*/  @P5 VIADD R11, R5, 0x3 ;  /* 0x00000003050b5836 */ /* 0x000fe20000000000 */
[----:B------:R-:W5:Y:S01]  /*98c0*/  LD.E R32, desc[UR36][R16.64+0xb8] ;  /* 0x0000b82410207980 */ /* 0x000f62000c101900 */
[----:B------:R-:W-:-:S06]  /*98d0*/  @P5 VIADD R12, R4, 0x1 ;  /* 0x00000001040c5836 */ /* 0x000fcc0000000000 */
[----:B------:R-:W-:Y:S01]  /*98e0*/  @P6 IMAD.MOV R11, RZ, RZ, R5 ;  /* 0x000000ffff0b6224 */ /* 0x000fe200078e0205 */
[----:B------:R-:W-:Y:S02]  /*98f0*/  @P6 IADD3 R12, PT, PT, R4, RZ, RZ ;  /* 0x000000ff040c6210 */ /* 0x000fe40007ffe0ff */
[----:B------:R-:W-:Y:S02]  /*9900*/  ISETP.NE.AND P6, PT, R9, 0x2, P4 ;  /* 0x000000020900780c */ /* 0x000fe400027c5270 */
[----:B------:R-:W5:Y:S01]  /*9910*/  LD.E R9, desc[UR36][R16.64+0xa8] ;  /* 0x0000a82410097980 */ /* 0x000f62000c101900 */
[----:B------:R-:W-:-:S03]  /*9920*/  @P5 IMAD.MOV.U32 R5, RZ, RZ, R11 ;  /* 0x000000ffff055224 */ /* 0x000fc600078e000b */
[----:B------:R-:W5:Y:S01]  /*9930*/  LD.E R11, desc[UR36][R16.64+0xac] ;  /* 0x0000ac24100b7980 */ /* 0x000f62000c101900 */
[----:B------:R-:W-:Y:S02]  /*9940*/  @P5 IMAD.MOV.U32 R4, RZ, RZ, R12 ;  /* 0x000000ffff045224 */ /* 0x000fe400078e000c */
[----:B------:R-:W-:Y:S02]  /*9950*/  @P4 VIADD R12, R5, 0x3 ;  /* 0x00000003050c4836 */ /* 0x000fe40000000000 */
[----:B------:R-:W-:Y:S02]  /*9960*/  @!P3 VIADD R3, R3, 0x1 ;  /* 0x000000010303b836 */ /* 0x000fe40000000000 */
[----:B------:R-:W-:Y:S01]  /*9970*/  @P6 IADD3 R12, PT, PT, R5, RZ, RZ ;  /* 0x000000ff050c6210 */ /* 0x000fe20007ffe0ff */
[----:B------:R-:W-:Y:S01]  /*9980*/  @!P3 VIADD R0, R0, 0x4 ;  /* 0x000000040000b836 */ /* 0x000fe20000000000 */
[C---:B------:R-:W-:Y:S02]  /*9990*/  ISETP.NE.AND P3, PT, R21.reuse, 0x1, PT ;  /* 0x000000011500780c */ /* 0x040fe40003f65270 */
[----:B------:R-:W-:Y:S01]  /*99a0*/  @P4 IADD3 R31, PT, PT, R4, 0x1, RZ ;  /* 0x00000001041f4810 */ /* 0x000fe20007ffe0ff */
[----:B------:R-:W-:Y:S01]  /*99b0*/  @P6 IMAD.MOV R31, RZ, RZ, R4 ;  /* 0x000000ffff1f6224 */ /* 0x000fe200078e0204 */
[----:B------:R-:W-:Y:S01]  /*99c0*/  ISETP.NE.AND P6, PT, R21, 0x2, P3 ;  /* 0x000000021500780c */ /* 0x000fe20001fc5270 */
[----:B------:R-:W-:-:S02]  /*99d0*/  @P4 IMAD.MOV.U32 R5, RZ, RZ, R12 ;  /* 0x000000ffff054224 */ /* 0x000fc400078e000c */
[----:B------:R-:W5:Y:S01]  /*99e0*/  LD.E R12, desc[UR36][R16.64+0xb0] ;  /* 0x0000b024100c7980 */ /* 0x000f62000c101900 */
[----:B------:R-:W-:Y:S01]  /*99f0*/  @P4 IMAD.MOV.U32 R4, RZ, RZ, R31 ;  /* 0x000000ffff044224 */ /* 0x000fe200078e001f */
[----:B------:R-:W-:Y:S01]  /*9a00*/  @!P1 IADD3 R0, PT, PT, R0, 0x4, RZ ;  /* 0x0000000400009810 */ /* 0x000fe20007ffe0ff */
[----:B------:R-:W-:Y:S01]  /*9a10*/  @!P1 VIADD R3, R3, 0x1 ;  /* 0x0000000103039836 */ /* 0x000fe20000000000 */
[----:B------:R-:W-:Y:S02]  /*9a20*/  ISETP.NE.AND P1, PT, R7, 0x1, PT ;  /* 0x000000010700780c */ /* 0x000fe40003f25270 */
[----:B------:R-:W-:Y:S02]  /*9a30*/  @P3 VIADD R21, R5, 0x3 ;  /* 0x0000000305153836 */ /* 0x000fe40000000000 */
[C---:B------:R-:W-:Y:S02]  /*9a40*/  @P3 VIADD R31, R4.reuse, 0x1 ;  /* 0x00000001041f3836 */ /* 0x040fe40000000000 */
[----:B------:R-:W-:Y:S01]  /*9a50*/  @P6 IMAD.MOV R21, RZ, RZ, R5 ;  /* 0x000000ffff156224 */ /* 0x000fe200078e0205 */
[----:B------:R-:W-:-:S02]  /*9a60*/  @P6 IADD3 R31, PT, PT, R4, RZ, RZ ;  /* 0x000000ff041f6210 */ /* 0x000fc40007ffe0ff */
[----:B------:R-:W-:Y:S02]  /*9a70*/  ISETP.NE.AND P6, PT, R7, 0x2, P1 ;  /* 0x000000020700780c */ /* 0x000fe40000fc5270 */
[----:B------:R-:W5:Y:S01]  /*9a80*/  LD.E R7, desc[UR36][R16.64+0xb4] ;  /* 0x0000b42410077980 */ /* 0x000f62000c101900 */
[----:B------:R-:W-:Y:S01]  /*9a90*/  @P3 IMAD.MOV.U32 R5, RZ, RZ, R21 ;  /* 0x000000ffff053224 */ /* 0x000fe200078e0015 */
[----:B------:R-:W-:Y:S01]  /*9aa0*/  @!P0 IADD3 R0, PT, PT, R0, 0x4, RZ ;  /* 0x0000000400008810 */ /* 0x000fe20007ffe0ff */
[----:B------:R-:W-:Y:S02]  /*9ab0*/  @P3 IMAD.MOV.U32 R4, RZ, RZ, R31 ;  /* 0x000000ffff043224 */ /* 0x000fe400078e001f */
[----:B------:R-:W-:Y:S01]  /*9ac0*/  @!P0 VIADD R3, R3, 0x1 ;  /* 0x0000000103038836 */ /* 0x000fe20000000000 */
[----:B------:R-:W-:Y:S01]  /*9ad0*/  ISETP.NE.AND P0, PT, R33, 0x1, PT ;  /* 0x000000012100780c */ /* 0x000fe20003f05270 */
[----:B------:R-:W-:Y:S02]  /*9ae0*/  @P1 VIADD R21, R5, 0x3 ;  /* 0x0000000305151836 */ /* 0x000fe40000000000 */
[----:B------:R-:W-:-:S02]  /*9af0*/  @P1 VIADD R31, R4, 0x1 ;  /* 0x00000001041f1836 */ /* 0x000fc40000000000 */
[----:B------:R-:W-:Y:S01]  /*9b00*/  @P6 IMAD.MOV R21, RZ, RZ, R5 ;  /* 0x000000ffff156224 */ /* 0x000fe200078e0205 */
[----:B------:R-:W-:Y:S02]  /*9b10*/  @P6 IADD3 R31, PT, PT, R4, RZ, RZ ;  /* 0x000000ff041f6210 */ /* 0x000fe40007ffe0ff */
[----:B------:R-:W-:Y:S01]  /*9b20*/  ISETP.NE.AND P6, PT, R33, 0x2, P0 ;  /* 0x000000022100780c */ /* 0x000fe200007c5270 */
[----:B------:R-:W-:Y:S01]  /*9b30*/  @P1 IMAD.MOV.U32 R5, RZ, RZ, R21 ;  /* 0x000000ffff051224 */ /* 0x000fe200078e0015 */
[----:B------:R-:W-:Y:S01]  /*9b40*/  @!P2 IADD3 R0, PT, PT, R0, 0x4, RZ ;  /* 0x000000040000a810 */ /* 0x000fe20007ffe0ff */
[----:B------:R-:W-:Y:S01]  /*9b50*/  @P1 IMAD.MOV.U32 R4, RZ, RZ, R31 ;  /* 0x000000ffff041224 */ /* 0x000fe200078e001f */
[----:B------:R-:W5:Y:S01]  /*9b60*/  LD.E R33, desc[UR36][R16.64+0xe4] ;  /* 0x0000e42410217980 */ /* 0x000f62000c101900 */
[----:B------:R-:W-:Y:S02]  /*9b70*/  @!P2 VIADD R3, R3, 0x1 ;  /* 0x000000010303a836 */ /* 0x000fe40000000000 */
[----:B------:R-:W-:-:S02]  /*9b80*/  @P0 VIADD R21, R5, 0x4 ;  /* 0x0000000405150836 */ /* 0x000fc40000000000 */
[----:B------:R-:W-:Y:S01]  /*9b90*/  @P0 VIADD R31, R4, 0x1 ;  /* 0x00000001041f0836 */ /* 0x000fe20000000000 */
[----:B--2---:R-:W-:-:S03]  /*9ba0*/  ISETP.NE.AND P2, PT, R2, 0x1, PT ;  /* 0x000000010200780c */ /* 0x004fc60003f45270 */
[----:B------:R-:W-:Y:S01]  /*9bb0*/  @P6 IMAD.MOV R21, RZ, RZ, R5 ;  /* 0x000000ffff156224 */ /* 0x000fe200078e0205 */
[----:B------:R-:W-:Y:S02]  /*9bc0*/  @P6 IADD3 R31, PT, PT, R4, RZ, RZ ;  /* 0x000000ff041f6210 */ /* 0x000fe40007ffe0ff */
[----:B------:R-:W-:Y:S02]  /*9bd0*/  ISETP.NE.AND P6, PT, R2, 0x2, P2 ;  /* 0x000000020200780c */ /* 0x000fe400017c5270 */
[----:B------:R-:W2:Y:S01]  /*9be0*/  LD.E R2, desc[UR36][R16.64+0xbc] ;  /* 0x0000bc2410027980 */ /* 0x000ea2000c101900 */
[----:B------:R-:W-:Y:S01]  /*9bf0*/  @P0 IMAD.MOV.U32 R5, RZ, RZ, R21 ;  /* 0x000000ffff050224 */ /* 0x000fe200078e0015 */
[----:B------:R-:W-:Y:S01]  /*9c00*/  @!P5 IADD3 R0, PT, PT, R0, 0x4, RZ ;  /* 0x000000040000d810 */ /* 0x000fe20007ffe0ff */
[----:B------:R-:W-:Y:S02]  /*9c10*/  @P0 IMAD.MOV.U32 R4, RZ, RZ, R31 ;  /* 0x000000ffff040224 */ /* 0x000fe400078e001f */
[----:B------:R-:W-:Y:S01]  /*9c20*/  @!P5 VIADD R3, R3, 0x1 ;  /* 0x000000010303d836 */ /* 0x000fe20000000000 */
[----:B------:R-:W2:Y:S01]  /*9c30*/  LD.E R31, desc[UR36][R16.64+0xc0] ;  /* 0x0000c024101f7980 */ /* 0x000ea2000c101900 */
[----:B------:R-:W-:-:S04]  /*9c40*/  @P2 VIADD R21, R5, 0x4 ;  /* 0x0000000405152836 */ /* 0x000fc80000000000 */
[----:B------:R-:W-:-:S05]  /*9c50*/  @P6 IADD3 R21, PT, PT, R5, RZ, RZ ;  /* 0x000000ff05156210 */ /* 0x000fca0007ffe0ff */
[----:B------:R-:W-:Y:S02]  /*9c60*/  @P2 IMAD.MOV.U32 R5, RZ, RZ, R21 ;  /* 0x000000ffff052224 */ /* 0x000fe400078e0015 */
[----:B------:R-:W-:Y:S02]  /*9c70*/  @P2 VIADD R21, R4, 0x1 ;  /* 0x0000000104152836 */ /* 0x000fe40000000000 */
[----:B------:R-:W-:Y:S01]  /*9c80*/  @P6 IMAD.MOV R21, RZ, RZ, R4 ;  /* 0x000000ffff156224 */ /* 0x000fe200078e0204 */
[----:B------:R-:W-:-:S04]  /*9c90*/  ISETP.NE.AND P5, PT, R30, 0x1, PT ;  /* 0x000000011e00780c */ /* 0x000fc80003fa5270 */
[----:B------:R-:W-:Y:S01]  /*9ca0*/  ISETP.NE.AND P6, PT, R30, 0x2, P5 ;  /* 0x000000021e00780c */ /* 0x000fe20002fc5270 */
[----:B------:R-:W-:Y:S01]  /*9cb0*/  @P2 IMAD.MOV.U32 R4, RZ, RZ, R21 ;  /* 0x000000ffff042224 */ /* 0x000fe200078e0015 */
[----:B------:R-:W-:Y:S01]  /*9cc0*/  @!P4 IADD3 R0, PT, PT, R0, 0x4, RZ ;  /* 0x000000040000c810 */ /* 0x000fe20007ffe0ff */
[----:B------:R-:W-:Y:S01]  /*9cd0*/  @!P4 VIADD R3, R3, 0x1 ;  /* 0x000000010303c836 */ /* 0x000fe20000000000 */
[----:B------:R-:W-:-:S05]  /*9ce0*/  ISETP.NE.AND P4, PT, R6, 0x1, PT ;  /* 0x000000010600780c */ /* 0x000fca0003f85270 */
[----:B------:R-:W-:Y:S02]  /*9cf0*/  @P5 VIADD R21, R5, 0x4 ;  /* 0x0000000405155836 */ /* 0x000fe40000000000 */
[C---:B------:R-:W-:Y:S02]  /*9d00*/  @P5 VIADD R30, R4.reuse, 0x1 ;  /* 0x00000001041e5836 */ /* 0x040fe40000000000 */
[----:B------:R-:W-:Y:S01]  /*9d10*/  @P6 IMAD.MOV R21, RZ, RZ, R5 ;  /* 0x000000ffff156224 */ /* 0x000fe200078e0205 */
[----:B------:R-:W-:Y:S02]  /*9d20*/  @P6 IADD3 R30, PT, PT, R4, RZ, RZ ;  /* 0x000000ff041e6210 */ /* 0x000fe40007ffe0ff */
[----:B------:R-:W-:Y:S02]  /*9d30*/  ISETP.NE.AND P6, PT, R6, 0x2, P4 ;  /* 0x000000020600780c */ /* 0x000fe400027c5270 */
[----:B------:R-:W2:Y:S01]  /*9d40*/  LD.E R6, desc[UR36][R16.64+0xc4] ;  /* 0x0000c42410067980 */ /* 0x000ea2000c101900 */
[----:B------:R-:W-:Y:S01]  /*9d50*/  @P5 IMAD.MOV.U32 R5, RZ, RZ, R21 ;  /* 0x000000ffff055224 */ /* 0x000fe200078e0015 */
[----:B------:R-:W-:Y:S01]  /*9d60*/  @!P3 IADD3 R0, PT, PT, R0, 0x4, RZ ;  /* 0x000000040000b810 */ /* 0x000fe20007ffe0ff */
[----:B------:R-:W-:-:S02]  /*9d70*/  @P5 IMAD.MOV.U32 R4, RZ, RZ, R30 ;  /* 0x000000ffff045224 */ /* 0x000fc400078e001e */
[----:B------:R-:W-:Y:S02]  /*9d80*/  @!P3 VIADD R3, R3, 0x1 ;  /* 0x000000010303b836 */ /* 0x000fe40000000000 */
[----:B------:R-:W-:Y:S02]  /*9d90*/  @P4 VIADD R21, R5, 0x4 ;  /* 0x0000000405154836 */ /* 0x000fe40000000000 */
[C---:B------:R-:W-:Y:S02]  /*9da0*/  @P4 VIADD R30, R4.reuse, 0x1 ;  /* 0x00000001041e4836 */ /* 0x040fe40000000000 */
[----:B------:R-:W-:Y:S01]  /*9db0*/  @P6 IMAD.MOV R21, RZ, RZ, R5 ;  /* 0x000000ffff156224 */ /* 0x000fe200078e0205 */
[----:B------:R-:W-:Y:S01]  /*9dc0*/  @P6 IADD3 R30, PT, PT, R4, RZ, RZ ;  /* 0x000000ff041e6210 */ /* 0x000fe20007ffe0ff */
[----:B------:R-:W-:Y:S01]  /*9dd0*/  @!P1 VIADD R3, R3, 0x1 ;  /* 0x0000000103039836 */ /* 0x000fe20000000000 */
[----:B------:R-:W-:Y:S01]  /*9de0*/  @!P1 IADD3 R0, PT, PT, R0, 0x4, RZ ;  /* 0x0000000400009810 */ /* 0x000fe20007ffe0ff */
[----:B------:R-:W-:-:S02]  /*9df0*/  @P4 IMAD.MOV.U32 R5, RZ, RZ, R21 ;  /* 0x000000ffff054224 */ /* 0x000fc400078e0015 */
[----:B------:R-:W-:Y:S01]  /*9e00*/  @P4 IMAD.MOV.U32 R4, RZ, RZ, R30 ;  /* 0x000000ffff044224 */ /* 0x000fe200078e001e */
[----:B------:R-:W-:Y:S01]  /*9e10*/  @!P0 IADD3 R0, PT, PT, R0, 0x3, RZ ;  /* 0x0000000300008810 */ /* 0x000fe20007ffe0ff */
[----:B------:R-:W-:Y:S01]  /*9e20*/  @!P0 VIADD R3, R3, 0x1 ;  /* 0x0000000103038836 */ /* 0x000fe20000000000 */
[----:B------:R-:W2:Y:S02]  /*9e30*/  LD.E R30, desc[UR36][R16.64+0xdc] ;  /* 0x0000dc24101e7980 */ /* 0x000ea4000c101900 */
[----:B------:R-:W-:Y:S01]  /*9e40*/  @!P2 IADD3 R0, PT, PT, R0, 0x3, RZ ;  /* 0x000000030000a810 */ /* 0x000fe20007ffe0ff */
[----:B------:R-:W-:-:S03]  /*9e50*/  @!P2 VIADD R3, R3, 0x1 ;  /* 0x000000010303a836 */ /* 0x000fc60000000000 */
[----:B------:R-:W-:Y:S01]  /*9e60*/  @!P5 IADD3 R0, PT, PT, R0, 0x3, RZ ;  /* 0x000000030000d810 */ /* 0x000fe20007ffe0ff */
[----:B------:R-:W-:Y:S01]  /*9e70*/  @!P5 VIADD R3, R3, 0x1 ;  /* 0x000000010303d836 */ /* 0x000fe20000000000 */
[----:B---3--:R-:W-:-:S04]  /*9e80*/  ISETP.NE.AND P3, PT, R14, 0x1, PT ;  /* 0x000000010e00780c */ /* 0x008fc80003f65270 */
[----:B------:R-:W-:-:S09]  /*9e90*/  ISETP.NE.AND P6, PT, R14, 0x2, P3 ;  /* 0x000000020e00780c */ /* 0x000fd20001fc5270 */
[----:B------:R-:W-:Y:S01]  /*9ea0*/  @P3 VIADD R14, R5, 0x4 ;  /* 0x00000004050e3836 */ /* 0x000fe20000000000 */
[C---:B----4-:R-:W-:Y:S01]  /*9eb0*/  ISETP.NE.AND P1, PT, R15.reuse, 0x1, PT ;  /* 0x000000010f00780c */ /* 0x050fe20003f25270 */
[C---:B------:R-:W-:Y:S02]  /*9ec0*/  @P3 VIADD R21, R4.reuse, 0x1 ;  /* 0x0000000104153836 */ /* 0x040fe40000000000 */
[----:B------:R-:W-:Y:S01]  /*9ed0*/  @P6 IADD3 R21, PT, PT, R4, RZ, RZ ;  /* 0x000000ff04156210 */ /* 0x000fe20007ffe0ff */
[----:B------:R-:W-:Y:S01]  /*9ee0*/  @P6 IMAD.MOV R14, RZ, RZ, R5 ;  /* 0x000000ffff0e6224 */ /* 0x000fe200078e0205 */
[----:B------:R-:W-:-:S03]  /*9ef0*/  ISETP.NE.AND P6, PT, R15, 0x2, P1 ;  /* 0x000000020f00780c */ /* 0x000fc60000fc5270 */
[----:B------:R-:W-:Y:S02]  /*9f00*/  @P3 IMAD.MOV.U32 R4, RZ, RZ, R21 ;  /* 0x000000ffff043224 */ /* 0x000fe400078e0015 */
[----:B------:R-:W3:Y:S01]  /*9f10*/  LD.E R21, desc[UR36][R16.64+0xc8] ;  /* 0x0000c82410157980 */ /* 0x000ee2000c101900 */
[----:B------:R-:W-:Y:S02]  /*9f20*/  @P3 IMAD.MOV.U32 R5, RZ, RZ, R14 ;  /* 0x000000ffff053224 */ /* 0x000fe400078e000e */
[----:B------:R-:W-:Y:S01]  /*9f30*/  @P1 VIADD R15, R4, 0x1 ;  /* 0x00000001040f1836 */ /* 0x000fe20000000000 */
[----:B-----5:R-:W-:Y:S01]  /*9f40*/  ISETP.NE.AND P0, PT, R20, 0x1, PT ;  /* 0x000000011400780c */ /* 0x020fe20003f05270 */
[----:B------:R-:W-:-:S03]  /*9f50*/  @P1 VIADD R14, R5, 0x4 ;  /* 0x00000004050e1836 */ /* 0x000fc60000000000 */
[----:B------:R-:W-:Y:S01]  /*9f60*/  @P6 IADD3 R15, PT, PT, R4, RZ, RZ ;  /* 0x000000ff040f6210 */ /* 0x000fe20007ffe0ff */
[----:B------:R-:W-:Y:S01]  /*9f70*/  @P6 IMAD.MOV R14, RZ, RZ, R5 ;  /* 0x000000ffff0e6224 */ /* 0x000fe200078e0205 */
[----:B------:R-:W-:Y:S02]  /*9f80*/  ISETP.NE.AND P6, PT, R20, 0x2, P0 ;  /* 0x000000021400780c */ /* 0x000fe400007c5270 */
[----:B------:R-:W4:Y:S01]  /*9f90*/  LD.E R20, desc[UR36][R16.64+0xcc] ;  /* 0x0000cc2410147980 */ /* 0x000f22000c101900 */
[----:B------:R-:W-:Y:S02]  /*9fa0*/  @P1 IMAD.MOV.U32 R5, RZ, RZ, R14 ;  /* 0x000000ffff051224 */ /* 0x000fe400078e000e */
[----:B------:R-:W-:Y:S02]  /*9fb0*/  @P1 IMAD.MOV.U32 R4, RZ, RZ, R15 ;  /* 0x000000ffff041224 */ /* 0x000fe400078e000f */
[----:B------:R-:W-:Y:S01]  /*9fc0*/  @P0 VIADD R14, R5, 0x4 ;  /* 0x00000004050e0836 */ /* 0x000fe20000000000 */
[----:B------:R-:W-:Y:S01]  /*9fd0*/  ISETP.NE.AND P2, PT, R13, 0x1, PT ;  /* 0x000000010d00780c */ /* 0x000fe20003f45270 */
[----:B------:R-:W-:-:S04]  /*9fe0*/  @P0 VIADD R15, R4, 0x1 ;  /* 0x00000001040f0836 */ /* 0x000fc80000000000 */
[----:B------:R-:W-:Y:S01]  /*9ff0*/  @P6 IADD3 R15, PT, PT, R4, RZ, RZ ;  /* 0x000000ff040f6210 */ /* 0x000fe20007ffe0ff */
[----:B------:R-:W-:Y:S01]  /*a000*/  @P6 IMAD.MOV R14, RZ, RZ, R5 ;  /* 0x000000ffff0e6224 */ /* 0x000fe200078e0205 */
[----:B------:R-:W-:-:S03]  /*a010*/  ISETP.NE.AND P6, PT, R13, 0x2, P2 ;  /* 0x000000020d00780c */ /* 0x000fc600017c5270 */
[----:B------:R-:W-:Y:S02]  /*a020*/  @P0 IMAD.MOV.U32 R4, RZ, RZ, R15 ;  /* 0x000000ffff040224 */ /* 0x000fe400078e000f */
[----:B------:R-:W5:Y:S01]  /*a030*/  LD.E R15, desc[UR36][R16.64+0xd0] ;  /* 0x0000d024100f7980 */ /* 0x000f62000c101900 */
[----:B------:R-:W-:Y:S02]  /*a040*/  @P0 IMAD.MOV.U32 R5, RZ, RZ, R14 ;  /* 0x000000ffff050224 */ /* 0x000fe400078e000e */
[----:B------:R-:W-:Y:S02]  /*a050*/  @P2 VIADD R14, R4, 0x1 ;  /* 0x00000001040e2836 */ /* 0x000fe40000000000 */
[----:B------:R-:W-:Y:S01]  /*a060*/  @P2 VIADD R13, R5, 0x4 ;  /* 0x00000004050d2836 */ /* 0x000fe20000000000 */
[----:B------:R-:W-:Y:S02]  /*a070*/  ISETP.NE.AND P5, PT, R8, 0x1, PT ;  /* 0x000000010800780c */ /* 0x000fe40003fa5270 */
[----:B------:R-:W-:Y:S01]  /*a080*/  @P6 IMAD.MOV R13, RZ, RZ, R5 ;  /* 0x000000ffff0d6224 */ /* 0x000fe200078e0205 */
[----:B------:R-:W-:-:S02]  /*a090*/  @P6 IADD3 R14, PT, PT, R4, RZ, RZ ;  /* 0x000000ff040e6210 */ /* 0x000fc40007ffe0ff */
[----:B------:R-:W-:-:S03]  /*a0a0*/  ISETP.NE.AND P6, PT, R8, 0x2, P5 ;  /* 0x000000020800780c */ /* 0x000fc60002fc5270 */
[----:B------:R-:W-:Y:S02]  /*a0b0*/  @P2 IMAD.MOV.U32 R4, RZ, RZ, R14 ;  /* 0x000000ffff042224 */ /* 0x000fe400078e000e */
[----:B------:R-:W5:Y:S01]  /*a0c0*/  LD.E R14, desc[UR36][R16.64+0xd4] ;  /* 0x0000d424100e7980 */ /* 0x000f62000c101900 */
[----:B------:R-:W-:Y:S01]  /*a0d0*/  @P2 IMAD.MOV.U32 R5, RZ, RZ, R13 ;  /* 0x000000ffff052224 */ /* 0x000fe200078e000d */
[----:B------:R-:W-:Y:S01]  /*a0e0*/  @!P4 IADD3 R0, PT, PT, R0, 0x3, RZ ;  /* 0x000000030000c810 */ /* 0x000fe20007ffe0ff */
[----:B------:R-:W-:Y:S01]  /*a0f0*/  @!P4 VIADD R3, R3, 0x1 ;  /* 0x000000010303c836 */ /* 0x000fe20000000000 */
[----:B------:R-:W-:Y:S01]  /*a100*/  ISETP.NE.AND P4, PT, R10, 0x1, PT ;  /* 0x000000010a00780c */ /* 0x000fe20003f85270 */
[----:B------:R-:W-:Y:S02]  /*a110*/  @P5 VIADD R8, R5, 0x5 ;  /* 0x0000000505085836 */ /* 0x000fe40000000000 */
[C---:B------:R-:W-:Y:S01]  /*a120*/  @P5 VIADD R13, R4.reuse, 0x1 ;  /* 0x00000001040d5836 */ /* 0x040fe20000000000 */
[----:B------:R-:W-:Y:S01]  /*a130*/  @P6 IADD3 R13, PT, PT, R4, RZ, RZ ;  /* 0x000000ff040d6210 */ /* 0x000fe20007ffe0ff */
        /* <DEDUP_REMOVED lines=8> */
[C---:B------:R-:W-:Y:S01]  /*a1c0*/  @P4 VIADD R10, R4.reuse, 0x1 ;  /* 0x00000001040a4836 */ /* 0x040fe20000000000 */
[----:B------:R-:W-:-:S02]  /*a1d0*/  @P6 IADD3 R10, PT, PT, R4, RZ, RZ ;  /* 0x000000ff040a6210 */ /* 0x000fc40007ffe0ff */
[----:B------:R-:W-:Y:S01]  /*a1e0*/  ISETP.NE.AND P3, PT, R9, 0x1, PT ;  /* 0x000000010900780c */ /* 0x000fe20003f65270 */
[----:B------:R-:W-:-:S03]  /*a1f0*/  @P6 IMAD.MOV R8, RZ, RZ, R5 ;  /* 0x000000ffff086224 */ /* 0x000fc600078e0205 */
[----:B------:R-:W-:Y:S01]  /*a200*/  ISETP.NE.AND P6, PT, R9, 0x2, P3 ;  /* 0x000000020900780c */ /* 0x000fe20001fc5270 */
[----:B------:R-:W-:Y:S01]  /*a210*/  @P4 IMAD.MOV.U32 R5, RZ, RZ, R8 ;  /* 0x000000ffff054224 */ /* 0x000fe200078e0008 */
[----:B------:R-:W-:Y:S01]  /*a220*/  @!P1 IADD3 R0, PT, PT, R0, 0x3, RZ ;  /* 0x0000000300009810 */ /* 0x000fe20007ffe0ff */
[----:B------:R-:W-:Y:S02]  /*a230*/  @P4 IMAD.MOV.U32 R4, RZ, RZ, R10 ;  /* 0x000000ffff044224 */ /* 0x000fe400078e000a */
        /* <DEDUP_REMOVED lines=11> */
[----:B------:R-:W-:Y:S01]  /*a2f0*/  @!P0 VIADD R3, R3, 0x1 ;  /* 0x0000000103038836 */ /* 0x000fe20000000000 */
[----:B------:R-:W-:Y:S01]  /*a300*/  ISETP.NE.AND P0, PT, R12, 0x1, PT ;  /* 0x000000010c00780c */ /* 0x000fe20003f05270 */
[----:B------:R-:W-:Y:S02]  /*a310*/  @P1 VIADD R8, R5, 0x5 ;  /* 0x0000000505081836 */ /* 0x000fe40000000000 */
[C---:B------:R-:W-:Y:S02]  /*a320*/  @P1 VIADD R9, R4.reuse, 0x1 ;  /* 0x0000000104091836 */ /* 0x040fe40000000000 */
[----:B------:R-:W-:Y:S01]  /*a330*/  @P6 IMAD.MOV R8, RZ, RZ, R5 ;  /* 0x000000ffff086224 */ /* 0x000fe200078e0205 */
[----:B------:R-:W-:Y:S02]  /*a340*/  @P6 IADD3 R9, PT, PT, R4, RZ, RZ ;  /* 0x000000ff04096210 */ /* 0x000fe40007ffe0ff */
[----:B------:R-:W-:Y:S01]  /*a350*/  ISETP.NE.AND P6, PT, R12, 0x2, P0 ;  /* 0x000000020c00780c */ /* 0x000fe200007c5270 */
[----:B------:R-:W-:Y:S01]  /*a360*/  @P1 IMAD.MOV.U32 R5, RZ, RZ, R8 ;  /* 0x000000ffff051224 */ /* 0x000fe200078e0008 */
[----:B------:R-:W-:Y:S01]  /*a370*/  @!P2 IADD3 R0, PT, PT, R0, 0x3, RZ ;  /* 0x000000030000a810 */ /* 0x000fe20007ffe0ff */
[----:B------:R-:W-:-:S02]  /*a380*/  @P1 IMAD.MOV.U32 R4, RZ, RZ, R9 ;  /* 0x000000ffff041224 */ /* 0x000fc400078e0009 */
[----:B------:R-:W-:Y:S01]  /*a390*/  @!P2 VIADD R3, R3, 0x1 ;  /* 0x000000010303a836 */ /* 0x000fe20000000000 */
[----:B------:R-:W-:Y:S01]  /*a3a0*/  ISETP.NE.AND P2, PT, R7, 0x1, PT ;  /* 0x000000010700780c */ /* 0x000fe20003f45270 */
[----:B------:R-:W-:Y:S02]  /*a3b0*/  @P0 VIADD R8, R5, 0x5 ;  /* 0x0000000505080836 */ /* 0x000fe40000000000 */
[----:B------:R-:W-:-:S04]  /*a3c0*/  @P0 VIADD R9, R4, 0x1 ;  /* 0x0000000104090836 */ /* 0x000fc80000000000 */
[----:B------:R-:W-:Y:S01]  /*a3d0*/  @P6 IMAD.MOV R8, RZ, RZ, R5 ;  /* 0x000000ffff086224 */ /* 0x000fe200078e0205 */
[----:B------:R-:W-:Y:S02]  /*a3e0*/  @P6 IADD3 R9, PT, PT, R4, RZ, RZ ;  /* 0x000000ff04096210 */ /* 0x000fe40007ffe0ff */
[----:B------:R-:W-:Y:S02]  /*a3f0*/  ISETP.NE.AND P6, PT, R7, 0x2, P2 ;  /* 0x000000020700780c */ /* 0x000fe400017c5270 */
[----:B------:R-:W5:Y:S01]  /*a400*/  LD.E R7, desc[UR36][R16.64+0xe8] ;  /* 0x0000e82410077980 */ /* 0x000f62000c101900 */
[----:B------:R-:W-:Y:S01]  /*a410*/  @P0 IMAD.MOV.U32 R5, RZ, RZ, R8 ;  /* 0x000000ffff050224 */ /* 0x000fe200078e0008 */
[----:B------:R-:W-:Y:S01]  /*a420*/  @P0 MOV R4, R9 ;  /* 0x0000000900040202 */ /* 0x000fe20000000f00 */
[----:B------:R-:W-:Y:S02]  /*a430*/  @!P5 VIADD R3, R3, 0x1 ;  /* 0x000000010303d836 */ /* 0x000fe40000000000 */
[----:B------:R-:W-:-:S02]  /*a440*/  @P2 VIADD R8, R5, 0x5 ;  /* 0x0000000505082836 */ /* 0x000fc40000000000 */
[----:B------:R-:W-:Y:S01]  /*a450*/  @!P5 VIADD R0, R0, 0x2 ;  /* 0x000000020000d836 */ /* 0x000fe20000000000 */
[----:B------:R-:W-:-:S03]  /*a460*/  ISETP.NE.AND P5, PT, R32, 0x1, PT ;  /* 0x000000012000780c */ /* 0x000fc60003fa5270 */
[----:B------:R-:W-:Y:S01]  /*a470*/  @P6 IMAD.MOV R8, RZ, RZ, R5 ;  /* 0x000000ffff086224 */ /* 0x000fe200078e0205 */
[----:B------:R-:W-:Y:S01]  /*a480*/  @P2 IADD3 R9, PT, PT, R4, 0x1, RZ ;  /* 0x0000000104092810 */ /* 0x000fe20007ffe0ff */
[----:B------:R-:W-:Y:S01]  /*a490*/  @P6 IMAD.MOV R9, RZ, RZ, R4 ;  /* 0x000000ffff096224 */ /* 0x000fe200078e0204 */
[----:B------:R-:W-:Y:S01]  /*a4a0*/  ISETP.NE.AND P6, PT, R32, 0x2, P5 ;  /* 0x000000022000780c */ /* 0x000fe20002fc5270 */
[----:B------:R-:W-:Y:S02]  /*a4b0*/  @P2 IMAD.MOV.U32 R5, RZ, RZ, R8 ;  /* 0x000000ffff052224 */ /* 0x000fe400078e0008 */
[----:B------:R-:W5:Y:S01]  /*a4c0*/  LD.E R8, desc[UR36][R16.64+0xec] ;  /* 0x0000ec2410087980 */ /* 0x000f62000c101900 */
[----:B------:R-:W-:Y:S01]  /*a4d0*/  @P2 IMAD.MOV.U32 R4, RZ, RZ, R9 ;  /* 0x000000ffff042224 */ /* 0x000fe200078e0009 */
[----:B------:R-:W-:Y:S01]  /*a4e0*/  @!P4 IADD3 R0, PT, PT, R0, 0x2, RZ ;  /* 0x000000020000c810 */ /* 0x000fe20007ffe0ff */
[----:B------:R-:W-:Y:S01]  /*a4f0*/  @!P4 VIADD R3, R3, 0x1 ;  /* 0x000000010303c836 */ /* 0x000fe20000000000 */
[----:B--2---:R-:W-:Y:S01]  /*a500*/  ISETP.NE.AND P4, PT, R2, 0x1, PT ;  /* 0x000000010200780c */ /* 0x004fe20003f85270 */
[----:B------:R-:W-:-:S02]  /*a510*/  @P5 VIADD R9, R5, 0x5 ;  /* 0x0000000505095836 */ /* 0x000fc40000000000 */
[----:B------:R-:W-:-:S03]  /*a520*/  @P5 VIADD R10, R4, 0x1 ;  /* 0x00000001040a5836 */ /* 0x000fc60000000000 */
[----:B------:R-:W-:Y:S01]  /*a530*/  @P6 IMAD.MOV R9, RZ, RZ, R5 ;  /* 0x000000ffff096224 */ /* 0x000fe200078e0205 */
[----:B------:R-:W-:Y:S02]  /*a540*/  @P6 IADD3 R10, PT, PT, R4, RZ, RZ ;  /* 0x000000ff040a6210 */ /* 0x000fe40007ffe0ff */
[----:B------:R-:W-:Y:S02]  /*a550*/  ISETP.NE.AND P6, PT, R2, 0x2, P4 ;  /* 0x000000020200780c */ /* 0x000fe400027c5270 */
[----:B------:R-:W2:Y:S01]  /*a560*/  LD.E R2, desc[UR36][R16.64+0xf0] ;  /* 0x0000f02410027980 */ /* 0x000ea2000c101900 */
[----:B------:R-:W-:Y:S02]  /*a570*/  @P5 IMAD.MOV.U32 R5, RZ, RZ, R9 ;  /* 0x000000ffff055224 */ /* 0x000fe400078e0009 */
[----:B------:R-:W-:Y:S01]  /*a580*/  @P5 IMAD.MOV.U32 R4, RZ, RZ, R10 ;  /* 0x000000ffff045224 */ /* 0x000fe200078e000a */
[----:B------:R-:W2:Y:S01]  /*a590*/  LD.E R9, desc[UR36][R16.64+0xf4] ;  /* 0x0000f42410097980 */ /* 0x000ea2000c101900 */
[----:B------:R-:W-:-:S02]  /*a5a0*/  @!P3 VIADD R3, R3, 0x1 ;  /* 0x000000010303b836 */ /* 0x000fc40000000000 */
[----:B------:R-:W-:Y:S01]  /*a5b0*/  @!P3 VIADD R0, R0, 0x2 ;  /* 0x000000020000b836 */ /* 0x000fe20000000000 */
[----:B------:R-:W-:Y:S01]  /*a5c0*/  ISETP.NE.AND P3, PT, R31, 0x1, PT ;  /* 0x000000011f00780c */ /* 0x000fe20003f65270 */
[C---:B------:R-:W-:Y:S01]  /*a5d0*/  @P4 VIADD R10, R5.reuse, 0x5 ;  /* 0x00000005050a4836 */ /* 0x040fe20000000000 */
[----:B------:R-:W-:Y:S01]  /*a5e0*/  @P4 IADD3 R12, PT, PT, R4, 0x1, RZ ;  /* 0x00000001040c4810 */ /* 0x000fe20007ffe0ff */
[----:B------:R-:W-:Y:S01]  /*a5f0*/  @P6 IMAD.MOV R12, RZ, RZ, R4 ;  /* 0x000000ffff0c6224 */ /* 0x000fe200078e0204 */
[----:B------:R-:W-:Y:S02]  /*a600*/  @P6 IADD3 R10, PT, PT, R5, RZ, RZ ;  /* 0x000000ff050a6210 */ /* 0x000fe40007ffe0ff */
[----:B------:R-:W-:Y:S01]  /*a610*/  ISETP.NE.AND P6, PT, R31, 0x2, P3 ;  /* 0x000000021f00780c */ /* 0x000fe20001fc5270 */
[----:B------:R-:W-:Y:S01]  /*a620*/  @P4 IMAD.MOV.U32 R4, RZ, RZ, R12 ;  /* 0x000000ffff044224 */ /* 0x000fe200078e000c */
[----:B------:R-:W-:Y:S01]  /*a630*/  @!P1 IADD3 R0, PT, PT, R0, 0x2, RZ ;  /* 0x0000000200009810 */ /* 0x000fe20007ffe0ff */
[----:B------:R-:W-:-:S02]  /*a640*/  @P4 IMAD.MOV.U32 R5, RZ, RZ, R10 ;  /* 0x000000ffff054224 */ /* 0x000fc400078e000a */
[----:B------:R-:W-:Y:S01]  /*a650*/  @!P1 VIADD R3, R3, 0x1 ;  /* 0x0000000103039836 */ /* 0x000fe20000000000 */
[----:B------:R-:W2:Y:S01]  /*a660*/  LD.E R10, desc[UR36][R16.64+0xf8] ;  /* 0x0000f824100a7980 */ /* 0x000ea2000c101900 */
[----:B------:R-:W-:Y:S02]  /*a670*/  @P3 VIADD R12, R5, 0x6 ;  /* 0x00000006050c3836 */ /* 0x000fe40000000000 */
[----:B------:R-:W-:-:S04]  /*a680*/  @P3 VIADD R31, R4, 0x1 ;  /* 0x00000001041f3836 */ /* 0x000fc80000000000 */
[----:B------:R-:W-:Y:S01]  /*a690*/  @P6 IMAD.MOV R12, RZ, RZ, R5 ;  /* 0x000000ffff0c6224 */ /* 0x000fe200078e0205 */
[----:B------:R-:W-:Y:S02]  /*a6a0*/  ISETP.NE.AND P1, PT, R6, 0x1, PT ;  /* 0x000000010600780c */ /* 0x000fe40003f25270 */
        /* <DEDUP_REMOVED lines=16> */
[----:B------:R-:W-:-:S03]  /*a7b0*/  @!P5 VIADD R3, R3, 0x1 ;  /* 0x000000010303d836 */ /* 0x000fc60000000000 */
[----:B------:R-:W-:Y:S01]  /*a7c0*/  @!P4 IADD3 R0, PT, PT, R0, 0x2, RZ ;  /* 0x000000020000c810 */ /* 0x000fe20007ffe0ff */
[----:B------:R-:W-:-:S03]  /*a7d0*/  @!P4 VIADD R3, R3, 0x1 ;  /* 0x000000010303c836 */ /* 0x000fc60000000000 */
[----:B------:R-:W-:Y:S01]  /*a7e0*/  @!P3 IADD3 R0, PT, PT, R0, 0x1, RZ ;  /* 0x000000010000b810 */ /* 0x000fe20007ffe0ff */
[----:B------:R-:W-:-:S03]  /*a7f0*/  @!P3 VIADD R3, R3, 0x1 ;  /* 0x000000010303b836 */ /* 0x000fc60000000000 */
[----:B------:R-:W-:Y:S01]  /*a800*/  @!P1 IADD3 R0, PT, PT, R0, 0x1, RZ ;  /* 0x0000000100009810 */ /* 0x000fe20007ffe0ff */
[----:B------:R-:W-:Y:S01]  /*a810*/  @!P1 VIADD R3, R3, 0x1 ;  /* 0x0000000103039836 */ /* 0x000fe20000000000 */
[----:B------:R-:W-:Y:S02]  /*a820*/  ISETP.NE.AND P1, PT, R30, 0x1, PT ;  /* 0x000000011e00780c */ /* 0x000fe40003f25270 */
[----:B---3--:R-:W-:-:S04]  /*a830*/  ISETP.NE.AND P0, PT, R21, 0x1, PT ;  /* 0x000000011500780c */ /* 0x008fc80003f05270 */
[----:B------:R-:W-:Y:S02]  /*a840*/  ISETP.NE.AND P6, PT, R21, 0x2, P0 ;  /* 0x000000021500780c */ /* 0x000fe400007c5270 */
[----:B----4-:R-:W-:-:S07]  /*a850*/  ISETP.NE.AND P2, PT, R20, 0x1, PT ;  /* 0x000000011400780c */ /* 0x010fce0003f45270 */
[----:B------:R-:W-:Y:S02]  /*a860*/  @P0 VIADD R12, R5, 0x6 ;  /* 0x00000006050c0836 */ /* 0x000fe40000000000 */
[C---:B------:R-:W-:Y:S02]  /*a870*/  @P0 VIADD R21, R4.reuse, 0x1 ;  /* 0x0000000104150836 */ /* 0x040fe40000000000 */
[----:B------:R-:W-:Y:S01]  /*a880*/  @P6 IADD3 R21, PT, PT, R4, RZ, RZ ;  /* 0x000000ff04156210 */ /* 0x000fe20007ffe0ff */
[----:B------:R-:W-:Y:S01]  /*a890*/  @P6 IMAD.MOV R12, RZ, RZ, R5 ;  /* 0x000000ffff0c6224 */ /* 0x000fe200078e0205 */
[----:B------:R-:W-:-:S03]  /*a8a0*/  ISETP.NE.AND P6, PT, R20, 0x2, P2 ;  /* 0x000000021400780c */ /* 0x000fc600017c5270 */
[----:B------:R-:W-:Y:S02]  /*a8b0*/  @P0 IMAD.MOV.U32 R5, RZ, RZ, R12 ;  /* 0x000000ffff050224 */ /* 0x000fe400078e000c */
[----:B------:R-:W-:Y:S02]  /*a8c0*/  @P0 IMAD.MOV.U32 R4, RZ, RZ, R21 ;  /* 0x000000ffff040224 */ /* 0x000fe400078e0015 */
[----:B------:R-:W-:Y:S02]  /*a8d0*/  @P2 VIADD R12, R5, 0x6 ;  /* 0x00000006050c2836 */ /* 0x000fe40000000000 */
[----:B------:R-:W-:Y:S01]  /*a8e0*/  @P2 VIADD R20, R4, 0x1 ;  /* 0x0000000104142836 */ /* 0x000fe20000000000 */
[----:B-----5:R-:W-:-:S03]  /*a8f0*/  ISETP.NE.AND P5, PT, R15, 0x1, PT ;  /* 0x000000010f00780c */ /* 0x020fc60003fa5270 */
[----:B------:R-:W-:Y:S01]  /*a900*/  @P6 IMAD.MOV R12, RZ, RZ, R5 ;  /* 0x000000ffff0c6224 */ /* 0x000fe200078e0205 */
[----:B------:R-:W-:Y:S02]  /*a910*/  @P6 IADD3 R20, PT, PT, R4, RZ, RZ ;  /* 0x000000ff04146210 */ /* 0x000fe40007ffe0ff */
[----:B------:R-:W-:Y:S01]  /*a920*/  ISETP.NE.AND P6, PT, R15, 0x2, P5 ;  /* 0x000000020f00780c */ /* 0x000fe20002fc5270 */
[----:B------:R-:W-:Y:S02]  /*a930*/  @P2 IMAD.MOV.U32 R5, RZ, RZ, R12 ;  /* 0x000000ffff052224 */ /* 0x000fe400078e000c */
[----:B------:R-:W-:-:S04]  /*a940*/  @P2 IMAD.MOV.U32 R4, RZ, RZ, R20 ;  /* 0x000000ffff042224 */ /* 0x000fc800078e0014 */
[----:B------:R-:W-:Y:S02]  /*a950*/  @P5 VIADD R12, R5, 0x6 ;  /* 0x00000006050c5836 */ /* 0x000fe40000000000 */
[----:B------:R-:W-:Y:S01]  /*a960*/  @P5 VIADD R15, R4, 0x1 ;  /* 0x00000001040f5836 */ /* 0x000fe20000000000 */
[----:B------:R-:W-:-:S03]  /*a970*/  ISETP.NE.AND P4, PT, R14, 0x1, PT ;  /* 0x000000010e00780c */ /* 0x000fc60003f85270 */
[----:B------:R-:W-:Y:S01]  /*a980*/  @P6 IMAD.MOV R12, RZ, RZ, R5 ;  /* 0x000000ffff0c6224 */ /* 0x000fe200078e0205 */
[----:B------:R-:W-:Y:S02]  /*a990*/  @P6 IADD3 R15, PT, PT, R4, RZ, RZ ;  /* 0x000000ff040f6210 */ /* 0x000fe40007ffe0ff */
[----:B------:R-:W-:Y:S01]  /*a9a0*/  ISETP.NE.AND P6, PT, R14, 0x2, P4 ;  /* 0x000000020e00780c */ /* 0x000fe200027c5270 */
[----:B------:R-:W-:Y:S02]  /*a9b0*/  @P5 IMAD.MOV.U32 R5, RZ, RZ, R12 ;  /* 0x000000ffff055224 */ /* 0x000fe400078e000c */
[----:B------:R-:W-:-:S04]  /*a9c0*/  @P5 IMAD.MOV.U32 R4, RZ, RZ, R15 ;  /* 0x000000ffff045224 */ /* 0x000fc800078e000f */
[----:B------:R-:W-:Y:S01]  /*a9d0*/  @P4 VIADD R12, R5, 0x6 ;  /* 0x00000006050c4836 */ /* 0x000fe20000000000 */
[----:B------:R-:W-:Y:S01]  /*a9e0*/  ISETP.NE.AND P3, PT, R13, 0x1, PT ;  /* 0x000000010d00780c */ /* 0x000fe20003f65270 */
[----:B------:R-:W-:-:S04]  /*a9f0*/  @P4 VIADD R14, R4, 0x1 ;  /* 0x00000001040e4836 */ /* 0x000fc80000000000 */
[----:B------:R-:W-:Y:S01]  /*aa00*/  @P6 IADD3 R14, PT, PT, R4, RZ, RZ ;  /* 0x000000ff040e6210 */ /* 0x000fe20007ffe0ff */
[----:B------:R-:W-:Y:S01]  /*aa10*/  @P6 IMAD.MOV R12, RZ, RZ, R5 ;  /* 0x000000ffff0c6224 */ /* 0x000fe200078e0205 */
[----:B------:R-:W-:-:S03]  /*aa20*/  ISETP.NE.AND P6, PT, R13, 0x2, P3 ;  /* 0x000000020d00780c */ /* 0x000fc60001fc5270 */
[----:B------:R-:W-:Y:S02]  /*aa30*/  @P4 IMAD.MOV.U32 R5, RZ, RZ, R12 ;  /* 0x000000ffff054224 */ /* 0x000fe400078e000c */
[----:B------:R-:W-:Y:S02]  /*aa40*/  @P4 IMAD.MOV.U32 R4, RZ, RZ, R14 ;  /* 0x000000ffff044224 */ /* 0x000fe400078e000e */
[----:B------:R-:W-:Y:S02]  /*aa50*/  @P3 VIADD R12, R5, 0x6 ;  /* 0x00000006050c3836 */ /* 0x000fe40000000000 */
[----:B------:R-:W-:-:S04]  /*aa60*/  @P3 VIADD R13, R4, 0x1 ;  /* 0x00000001040d3836 */ /* 0x000fc80000000000 */
        /* <DEDUP_REMOVED lines=8> */
[----:B------:R-:W-:Y:S01]  /*aaf0*/  @P1 VIADD R13, R4, 0x1 ;  /* 0x00000001040d1836 */ /* 0x000fe20000000000 */
[----:B------:R-:W-:-:S03]  /*ab00*/  ISETP.NE.AND P0, PT, R11, 0x1, PT ;  /* 0x000000010b00780c */ /* 0x000fc60003f05270 */
[----:B------:R-:W-:Y:S01]  /*ab10*/  @P6 IMAD.MOV R12, RZ, RZ, R5 ;  /* 0x000000ffff0c6224 */ /* 0x000fe200078e0205 */
[----:B------:R-:W-:Y:S01]  /*ab20*/  @P6 IADD3 R13, PT, PT, R4, RZ, RZ ;  /* 0x000000ff040d6210 */ /* 0x000fe20007ffe0ff */
[----:B------:R-:W-:Y:S01]  /*ab30*/  @!P2 VIADD R3, R3, 0x1 ;  /* 0x000000010303a836 */ /* 0x000fe20000000000 */
[----:B------:R-:W-:-:S03]  /*ab40*/  ISETP.NE.AND P6, PT, R11, 0x2, P0 ;  /* 0x000000020b00780c */ /* 0x000fc600007c5270 */
[----:B------:R-:W-:Y:S01]  /*ab50*/  @!P5 VIADD R3, R3, 0x1 ;  /* 0x000000010303d836 */ /* 0x000fe20000000000 */
[----:B------:R-:W-:Y:S01]  /*ab60*/  @P1 MOV R4, R13 ;  /* 0x0000000d00041202 */ /* 0x000fe20000000f00 */
[----:B------:R-:W-:Y:S02]  /*ab70*/  @P1 IMAD.MOV.U32 R5, RZ, RZ, R12 ;  /* 0x000000ffff051224 */ /* 0x000fe400078e000c */
[----:B------:R-:W-:Y:S01]  /*ab80*/  @!P2 VIADD R0, R0, 0x1 ;  /* 0x000000010000a836 */ /* 0x000fe20000000000 */
[----:B------:R-:W-:Y:S01]  /*ab90*/  ISETP.NE.AND P2, PT, R33, 0x1, PT ;  /* 0x000000012100780c */ /* 0x000fe20003f45270 */
[----:B------:R-:W-:Y:S01]  /*aba0*/  @!P4 VIADD R3, R3, 0x1 ;  /* 0x000000010303c836 */ /* 0x000fe20000000000 */
[----:B------:R-:W-:Y:S01]  /*abb0*/  @P0 IADD3 R12, PT, PT, R4, 0x1, RZ ;  /* 0x00000001040c0810 */ /* 0x000fe20007ffe0ff */
[----:B------:R-:W-:Y:S02]  /*abc0*/  @P0 VIADD R11, R5, 0x7 ;  /* 0x00000007050b0836 */ /* 0x000fe40000000000 */
[----:B------:R-:W-:-:S02]  /*abd0*/  @!P3 VIADD R3, R3, 0x1 ;  /* 0x000000010303b836 */ /* 0x000fc40000000000 */
[----:B------:R-:W-:Y:S02]  /*abe0*/  @P6 IMAD.MOV R11, RZ, RZ, R5 ;  /* 0x000000ffff0b6224 */ /* 0x000fe400078e0205 */
[----:B------:R-:W-:Y:S01]  /*abf0*/  @P6 IMAD.MOV R12, RZ, RZ, R4 ;  /* 0x000000ffff0c6224 */ /* 0x000fe200078e0204 */
[----:B------:R-:W-:Y:S02]  /*ac00*/  ISETP.NE.AND P6, PT, R33, 0x2, P2 ;  /* 0x000000022100780c */ /* 0x000fe400017c5270 */
[----:B------:R-:W-:Y:S01]  /*ac10*/  @!P1 IADD3 R3, PT, PT, R3, 0x1, RZ ;  /* 0x0000000103039810 */ /* 0x000fe20007ffe0ff */
[----:B------:R-:W-:Y:S02]  /*ac20*/  @P0 IMAD.MOV.U32 R5, RZ, RZ, R11 ;  /* 0x000000ffff050224 */ /* 0x000fe400078e000b */
[----:B------:R-:W-:Y:S02]  /*ac30*/  @P0 IMAD.MOV.U32 R4, RZ, RZ, R12 ;  /* 0x000000ffff040224 */ /* 0x000fe400078e000c */
[----:B------:R-:W-:Y:S01]  /*ac40*/  @!P0 VIADD R3, R3, 0x1 ;  /* 0x0000000103038836 */ /* 0x000fe20000000000 */
[----:B------:R-:W-:-:S02]  /*ac50*/  @P2 IADD3 R11, PT, PT, R5, 0x7, RZ ;  /* 0x00000007050b2810 */ /* 0x000fc40007ffe0ff */
[C---:B------:R-:W-:Y:S01]  /*ac60*/  ISETP.NE.AND P0, PT, R7.reuse, 0x1, PT ;  /* 0x000000010700780c */ /* 0x040fe20003f05270 */
[----:B------:R-:W-:Y:S02]  /*ac70*/  @P2 VIADD R12, R4, 0x1 ;  /* 0x00000001040c2836 */ /* 0x000fe40000000000 */
[----:B------:R-:W-:Y:S02]  /*ac80*/  @P6 IMAD.MOV R11, RZ, RZ, R5 ;  /* 0x000000ffff0b6224 */ /* 0x000fe400078e0205 */
[----:B------:R-:W-:Y:S01]  /*ac90*/  @P6 IMAD.MOV R12, RZ, RZ, R4 ;  /* 0x000000ffff0c6224 */ /* 0x000fe200078e0204 */
[----:B------:R-:W-:Y:S02]  /*aca0*/  ISETP.NE.AND P6, PT, R7, 0x2, P0 ;  /* 0x000000020700780c */ /* 0x000fe400007c5270 */
[----:B------:R-:W-:Y:S01]  /*acb0*/  @P2 MOV R5, R11 ;  /* 0x0000000b00052202 */ /* 0x000fe20000000f00 */
[----:B------:R-:W-:Y:S02]  /*acc0*/  @P2 IMAD.MOV.U32 R4, RZ, RZ, R12 ;  /* 0x000000ffff042224 */ /* 0x000fe400078e000c */
[----:B------:R-:W-:-:S02]  /*acd0*/  @!P2 VIADD R3, R3, 0x1 ;  /* 0x000000010303a836 */ /* 0x000fc40000000000 */
[----:B------:R-:W-:Y:S01]  /*ace0*/  @P0 VIADD R7, R5, 0x7 ;  /* 0x0000000705070836 */ /* 0x000fe20000000000 */
[----:B------:R-:W-:Y:S02]  /*acf0*/  @P0 IADD3 R11, PT, PT, R4, 0x1, RZ ;  /* 0x00000001040b0810 */ /* 0x000fe40007ffe0ff */
[----:B------:R-:W-:-:S03]  /*ad00*/  ISETP.NE.AND P2, PT, R8, 0x1, PT ;  /* 0x000000010800780c */ /* 0x000fc60003f45270 */
[----:B------:R-:W-:Y:S02]  /*ad10*/  @P6 IMAD.MOV R7, RZ, RZ, R5 ;  /* 0x000000ffff076224 */ /* 0x000fe400078e0205 */
[----:B------:R-:W-:Y:S01]  /*ad20*/  @P6 IMAD.MOV R11, RZ, RZ, R4 ;  /* 0x000000ffff0b6224 */ /* 0x000fe200078e0204 */
[----:B------:R-:W-:Y:S01]  /*ad30*/  ISETP.NE.AND P6, PT, R8, 0x2, P2 ;  /* 0x000000020800780c */ /* 0x000fe200017c5270 */
[----:B------:R-:W-:-:S03]  /*ad40*/  @P0 IMAD.MOV.U32 R5, RZ, RZ, R7 ;  /* 0x000000ffff050224 */ /* 0x000fc600078e0007 */
[----:B------:R-:W-:Y:S01]  /*ad50*/  @P0 MOV R4, R11 ;  /* 0x0000000b00040202 */ /* 0x000fe20000000f00 */
[----:B------:R-:W-:Y:S02]  /*ad60*/  @!P0 VIADD R3, R3, 0x1 ;  /* 0x0000000103038836 */ /* 0x000fe40000000000 */
[----:B------:R-:W-:Y:S01]  /*ad70*/  @P2 VIADD R7, R5, 0x7 ;  /* 0x0000000705072836 */ /* 0x000fe20000000000 */
[----:B--2---:R-:W-:Y:S01]  /*ad80*/  ISETP.NE.AND P0, PT, R2, 0x1, PT ;  /* 0x000000010200780c */ /* 0x004fe20003f05270 */
[----:B------:R-:W-:-:S04]  /*ad90*/  @P2 VIADD R8, R4, 0x1 ;  /* 0x0000000104082836 */ /* 0x000fc80000000000 */
[----:B------:R-:W-:Y:S01]  /*ada0*/  @P6 IADD3 R7, PT, PT, R5, RZ, RZ ;  /* 0x000000ff05076210 */ /* 0x000fe20007ffe0ff */
[----:B------:R-:W-:Y:S01]  /*adb0*/  @P6 IMAD.MOV R8, RZ, RZ, R4 ;  /* 0x000000ffff086224 */ /* 0x000fe200078e0204 */
[----:B------:R-:W-:Y:S02]  /*adc0*/  ISETP.NE.AND P6, PT, R2, 0x2, P0 ;  /* 0x000000020200780c */ /* 0x000fe400007c5270 */
[----:B------:R-:W-:Y:S01]  /*add0*/  @!P2 IADD3 R3, PT, PT, R3, 0x1, RZ ;  /* 0x000000010303a810 */ /* 0x000fe20007ffe0ff */
[----:B------:R-:W-:Y:S02]  /*ade0*/  @P2 IMAD.MOV.U32 R5, RZ, RZ, R7 ;  /* 0x000000ffff052224 */ /* 0x000fe400078e0007 */
[----:B------:R-:W-:Y:S01]  /*adf0*/  @P2 IMAD.MOV.U32 R4, RZ, RZ, R8 ;  /* 0x000000ffff042224 */ /* 0x000fe200078e0008 */
[----:B------:R-:W-:Y:S01]  /*ae00*/  ISETP.NE.AND P2, PT, R9, 0x1, PT ;  /* 0x000000010900780c */ /* 0x000fe20003f45270 */
[----:B------:R-:W-:Y:S02]  /*ae10*/  @P0 VIADD R2, R5, 0x7 ;  /* 0x0000000705020836 */ /* 0x000fe40000000000 */
[----:B------:R-:W-:-:S04]  /*ae20*/  @P0 VIADD R7, R4, 0x1 ;  /* 0x0000000104070836 */ /* 0x000fc80000000000 */
[----:B------:R-:W-:Y:S01]  /*ae30*/  @P6 IMAD.MOV R2, RZ, RZ, R5 ;  /* 0x000000ffff026224 */ /* 0x000fe200078e0205 */
[----:B------:R-:W-:Y:S02]  /*ae40*/  @P6 IADD3 R7, PT, PT, R4, RZ, RZ ;  /* 0x000000ff04076210 */ /* 0x000fe40007ffe0ff */
[----:B------:R-:W-:Y:S01]  /*ae50*/  ISETP.NE.AND P6, PT, R9, 0x2, P2 ;  /* 0x000000020900780c */ /* 0x000fe200017c5270 */
[----:B------:R-:W-:Y:S02]  /*ae60*/  @P0 IMAD.MOV.U32 R5, RZ, RZ, R2 ;  /* 0x000000ffff050224 */ /* 0x000fe400078e0002 */
[----:B------:R-:W-:Y:S02]  /*ae70*/  @P0 IMAD.MOV.U32 R4, RZ, RZ, R7 ;  /* 0x000000ffff040224 */ /* 0x000fe400078e0007 */
[----:B------:R-:W-:Y:S01]  /*ae80*/  @!P0 VIADD R3, R3, 0x1 ;  /* 0x0000000103038836 */ /* 0x000fe20000000000 */
[----:B------:R-:W-:Y:S01]  /*ae90*/  @P2 IADD3 R2, PT, PT, R5, 0x7, RZ ;  /* 0x0000000705022810 */ /* 0x000fe20007ffe0ff */
[----:B------:R-:W-:Y:S01]  /*aea0*/  @P2 VIADD R7, R4, 0x1 ;  /* 0x0000000104072836 */ /* 0x000fe20000000000 */
[----:B------:R-:W-:-:S05]  /*aeb0*/  ISETP.NE.AND P0, PT, R10, 0x1, PT ;  /* 0x000000010a00780c */ /* 0x000fca0003f05270 */
[----:B------:R-:W-:Y:S02]  /*aec0*/  @P6 IMAD.MOV R2, RZ, RZ, R5 ;  /* 0x000000ffff026224 */ /* 0x000fe400078e0205 */
[----:B------:R-:W-:Y:S01]  /*aed0*/  @P6 IMAD.MOV R7, RZ, RZ, R4 ;  /* 0x000000ffff076224 */ /* 0x000fe200078e0204 */
[----:B------:R-:W-:Y:S01]  /*aee0*/  ISETP.NE.AND P6, PT, R10, 0x2, P0 ;  /* 0x000000020a00780c */ /* 0x000fe200007c5270 */
[----:B------:R-:W-:Y:S01]  /*aef0*/  @!P2 VIADD R3, R3, 0x1 ;  /* 0x000000010303a836 */ /* 0x000fe20000000000 */
[----:B------:R-:W-:Y:S01]  /*af00*/  @P2 MOV R5, R2 ;  /* 0x0000000200052202 */ /* 0x000fe20000000f00 */
[----:B------:R-:W-:Y:S01]  /*af10*/  @P2 IMAD.MOV.U32 R4, RZ, RZ, R7 ;  /* 0x000000ffff042224 */ /* 0x000fe200078e0007 */
[----:B------:R-:W-:Y:S01]  /*af20*/  ISETP.NE.AND P2, PT, R6, 0x1, PT ;  /* 0x000000010600780c */ /* 0x000fe20003f45270 */
[----:B------:R-:W-:Y:S02]  /*af30*/  @!P0 VIADD R3, R3, 0x1 ;  /* 0x0000000103038836 */ /* 0x000fe40000000000 */
[----:B------:R-:W-:Y:S01]  /*af40*/  @P0 VIADD R2, R5, 0x7 ;  /* 0x0000000705020836 */ /* 0x000fe20000000000 */
[----:B------:R-:W-:Y:S01]  /*af50*/  @P0 IADD3 R7, PT, PT, R4, 0x1, RZ ;  /* 0x0000000104070810 */ /* 0x000fe20007ffe0ff */
[----:B------:R-:W-:-:S04]  /*af60*/  DADD R36, R36, 49.5 ;  /* 0x4048c00024247429 */ /* 0x000fc80000000000 */
[----:B------:R-:W-:Y:S02]  /*af70*/  @P6 IMAD.MOV R7, RZ, RZ, R4 ;  /* 0x000000ffff076224 */ /* 0x000fe400078e0204 */
[----:B------:R-:W-:Y:S02]  /*af80*/  @P6 IMAD.MOV R2, RZ, RZ, R5 ;  /* 0x000000ffff026224 */ /* 0x000fe400078e0205 */
[----:B------:R-:W-:Y:S01]  /*af90*/  @!P2 VIADD R3, R3, 0x1 ;  /* 0x000000010303a836 */ /* 0x000fe20000000000 */
[----:B------:R-:W-:Y:S01]  /*afa0*/  ISETP.NE.AND P6, PT, R6, 0x2, P2 ;  /* 0x000000020600780c */ /* 0x000fe200017c5270 */
[----:B------:R-:W-:Y:S01]  /*afb0*/  @P0 IMAD.MOV.U32 R5, RZ, RZ, R2 ;  /* 0x000000ffff050224 */ /* 0x000fe200078e0002 */
[----:B------:R-:W-:Y:S02]  /*afc0*/  @P0 MOV R4, R7 ;  /* 0x0000000700040202 */ /* 0x000fe40000000f00 */
[----:B------:R-:W-:Y:S01]  /*afd0*/  ISETP.NE.AND P0, PT, R3, RZ, PT ;  /* 0x000000ff0300720c */ /* 0x000fe20003f05270 */
[----:B------:R-:W-:Y:S01]  /*afe0*/  @!P5 VIADD R0, R0, 0x1 ;  /* 0x000000010000d836 */ /* 0x000fe20000000000 */
[----:B------:R1:W2:Y:S03]  /*aff0*/  F2I.F64.TRUNC R2, R36 ;  /* 0x0000002400027311 */ /* 0x0002a6000030d100 */
[----:B------:R-:W-:Y:S01]  /*b000*/  @!P4 VIADD R0, R0, 0x1 ;  /* 0x000000010000c836 */ /* 0x000fe20000000000 */
[----:B------:R-:W-:Y:S01]  /*b010*/  @P2 IADD3 R6, PT, PT, R5, 0x7, RZ ;  /* 0x0000000705062810 */ /* 0x000fe20007ffe0ff */
[----:B------:R-:W-:-:S02]  /*b020*/  @P2 VIADD R7, R4, 0x1 ;  /* 0x0000000104072836 */ /* 0x000fc40000000000 */
[----:B------:R-:W-:Y:S01]  /*b030*/  @P6 IADD3 R7, PT, PT, R4, RZ, RZ ;  /* 0x000000ff04076210 */ /* 0x000fe20007ffe0ff */
[----:B------:R-:W-:Y:S01]  /*b040*/  @!P3 VIADD R0, R0, 0x1 ;  /* 0x000000010000b836 */ /* 0x000fe20000000000 */
[----:B------:R-:W-:Y:S01]  /*b050*/  BSSY.RECONVERGENT B1, `(.L_x_237) ;  /* 0x0000020000017945 */ /* 0x000fe20003800200 */
[----:B------:R-:W-:Y:S01]  /*b060*/  @P6 IMAD.MOV R6, RZ, RZ, R5 ;  /* 0x000000ffff066224 */ /* 0x000fe200078e0205 */
[----:B------:R-:W-:Y:S01]  /*b070*/  CS2R R34, SRZ ;  /* 0x0000000000227805 */ /* 0x000fe2000001ff00 */
[----:B------:R-:W-:Y:S01]  /*b080*/  @P2 IMAD.MOV.U32 R4, RZ, RZ, R7 ;  /* 0x000000ffff042224 */ /* 0x000fe200078e0007 */
[----:B------:R-:W-:Y:S01]  /*b090*/  @!P1 IADD3 R0, PT, PT, R0, 0x1, RZ ;  /* 0x0000000100009810 */ /* 0x000fe20007ffe0ff */
[----:B------:R-:W-:Y:S01]  /*b0a0*/  @P2 IMAD.MOV.U32 R5, RZ, RZ, R6 ;  /* 0x000000ffff052224 */ /* 0x000fe200078e0006 */
[----:B-12---:R-:W-:Y:S06]  /*b0b0*/  @!P0 BRA `(.L_x_238) ;  /* 0x0000000000648947 */ /* 0x006fec0003800000 */
        /* <DEDUP_REMOVED lines=22> */
.L_x_240:
[----:B------:R-:W-:Y:S05]  /*b220*/  BSYNC.RECONVERGENT B2 ;  /* 0x0000000000027941 */ /* 0x000fea0003800200 */
.L_x_239:
[----:B------:R-:W-:Y:S02]  /*b230*/  IMAD.MOV.U32 R34, RZ, RZ, R36 ;  /* 0x000000ffff227224 */ /* 0x000fe400078e0024 */
[----:B------:R-:W-:-:S07]  /*b240*/  IMAD.MOV.U32 R35, RZ, RZ, R37 ;  /* 0x000000ffff237224 */ /* 0x000fce00078e0025 */
.L_x_238:
[----:B------:R-:W-:Y:S05]  /*b250*/  BSYNC.RECONVERGENT B1 ;  /* 0x0000000000017941 */ /* 0x000fea0003800200 */
.L_x_237:
        /* <DEDUP_REMOVED lines=21> */
[----:B------:R-:W-:Y:S01]  /*b3b0*/  MOV R6, R12 ;  /* 0x0000000c00067202 */ /* 0x000fe20000000f00 */
[----:B------:R-:W-:Y:S01]  /*b3c0*/  IMAD.MOV.U32 R7, RZ, RZ, R13 ;  /* 0x000000ffff077224 */ /* 0x000fe200078e000d */
[----:B------:R-:W-:Y:S01]  /*b3d0*/  MOV R0, 0xb400 ;  /* 0x0000b40000007802 */ /* 0x000fe20000000f00 */
[----:B------:R-:W-:-:S07]  /*b3e0*/  IMAD.MOV.U32 R11, RZ, RZ, R9 ;  /* 0x000000ffff0b7224 */ /* 0x000fce00078e0009 */
[----:B0-----:R-:W-:Y:S05]  /*b3f0*/  CALL.REL.NOINC `($__internal_0_$__cuda_sm20_div_rn_f64_full) ;  /* 0x0000002c00847944 */ /* 0x001fea0003c00000 */
.L_x_243:
[----:B------:R-:W-:Y:S05]  /*b400*/  BSYNC.RECONVERGENT B2 ;  /* 0x0000000000027941 */ /* 0x000fea0003800200 */
.L_x_242:
[----:B------:R-:W-:Y:S05]  /*b410*/  BSYNC.RECONVERGENT B1 ;  /* 0x0000000000017941 */ /* 0x000fea0003800200 */
.L_x_241:
[----:B------:R-:W-:Y:S01]  /*b420*/  DADD R6, R36, -R34 ;  /* 0x0000000024067229 */ /* 0x000fe20000000822 */
[----:B------:R-:W-:Y:S01]  /*b430*/  IMAD.MOV.U32 R4, RZ, RZ, 0x7ae147ae ;  /* 0x7ae147aeff047424 */ /* 0x000fe200078e00ff */
[----:B------:R-:W-:Y:S01]  /*b440*/  MOV R5, 0x3fdfae14 ;  /* 0x3fdfae1400057802 */ /* 0x000fe20000000f00 */
[----:B------:R-:W-:Y:S01]  /*b450*/  IMAD.MOV.U32 R30, RZ, RZ, RZ ;  /* 0x000000ffff1e7224 */ /* 0x000fe200078e00ff */
[----:B------:R-:W-:-:S04]  /*b460*/  MOV R0, 0x30 ;  /* 0x0000003000007802 */ /* 0x000fc80000000f00 */
[----:B------:R-:W-:Y:S01]  /*b470*/  DFMA R6, R6, R4, 49.5 ;  /* 0x4048c0000606742b */ /* 0x000fe20000000004 */
[----:B------:R1:W2:Y:S01]  /*b480*/  LDC.64 R8, c[0x4][R0] ;  /* 0x0100000000087b82 */ /* 0x0002a20000000a00 */
[----:B------:R-:W-:Y:S02]  /*b490*/  IMAD.MOV.U32 R4, RZ, RZ, 0x100 ;  /* 0x00000100ff047424 */ /* 0x000fe400078e00ff */
[----:B------:R-:W-:-:S06]  /*b4a0*/  IMAD.MOV.U32 R5, RZ, RZ, RZ ;  /* 0x000000ffff057224 */ /* 0x000fcc00078e00ff */
[----:B------:R-:W3:Y:S02]  /*b4b0*/  F2I.F64.TRUNC R7, R6 ;  /* 0x0000000600077311 */ /* 0x000ee4000030d100 */
[----:B-1-3--:R-:W-:-:S07]  /*b4c0*/  IMAD R2, R2, 0x64, R7 ;  /* 0x0000006402027824 */ /* 0x00afce00078e0207 */
[----:B------:R-:W-:-:S07]  /*b4d0*/  LEPC R20, `(.L_x_244) ;  /* 0x000000001014794e */ /* 0x000fce0000000000 */
[----:B0-2---:R-:W-:Y:S05]  /*b4e0*/  CALL.ABS.NOINC R8 ;  /* 0x0000000008007343 */ /* 0x005fea0003c00000 */
.L_x_244:
[----:B------:R-:W-:Y:S01]  /*b4f0*/  BSSY.RECONVERGENT B2, `(.L_x_245) ;  /* 0x000014c000027945 */ /* 0x000fe20003800200 */
[----:B------:R-:W-:Y:S01]  /*b500*/  MOV R34, R4 ;  /* 0x0000000400227202 */ /* 0x000fe20000000f00 */
[----:B------:R-:W-:-:S07]  /*b510*/  IMAD.MOV.U32 R35, RZ, RZ, R5 ;  /* 0x000000ffff237224 */ /* 0x000fce00078e0005 */
.L_x_304:
[----:B------:R-:W-:Y:S01]  /*b520*/  BSSY.RECONVERGENT B1, `(.L_x_246) ;  /* 0x0000145000017945 */ /* 0x000fe20003800200 */
[----:B0-----:R-:W-:-:S07]  /*b530*/  IMAD.MOV.U32 R3, RZ, RZ, RZ ;  /* 0x000000ffff037224 */ /* 0x001fce00078e00ff */
.L_x_303:
[----:B------:R-:W-:-:S04]  /*b540*/  IMAD R5, R30, 0x8, R3 ;  /* 0x000000081e057824 */ /* 0x000fc800078e0203 */
        /* <DEDUP_REMOVED lines=12> */
[----:B------:R-:W-:Y:S01]  /*b610*/  MOV R0, R30 ;  /* 0x0000001e00007202 */ /* 0x000fe20000000f00 */
[----:B------:R-:W-:-:S07]  /*b620*/  IMAD.MOV.U32 R8, RZ, RZ, R3 ;  /* 0x000000ffff087224 */ /* 0x000fce00078e0003 */
.L_x_262:
[----:B------:R-:W-:Y:S02]  /*b630*/  VIADD R9, R8, 0xffffffff ;  /* 0xffffffff08097836 */ /* 0x000fe40000000000 */
[----:B------:R-:W-:-:S05]  /*b640*/  VIADD R10, R0, 0xffffffff ;  /* 0xffffffff000a7836 */ /* 0x000fca0000000000 */
[----:B------:R-:W-:-:S05]  /*b650*/  LEA R13, R10, R9, 0x3 ;  /* 0x000000090a0d7211 */ /* 0x000fca00078e18ff */
[----:B0-----:R-:W-:-:S05]  /*b660*/  IMAD.WIDE.U32 R6, R13, 0x4, R16 ;  /* 0x000000040d067825 */ /* 0x001fca00078e0010 */
        /* <DEDUP_REMOVED lines=15> */
.L_x_254:
[----:B------:R-:W-:-:S07]  /*b760*/  IMAD.MOV.U32 R6, RZ, RZ, 0x1 ;  /* 0x00000001ff067424 */ /* 0x000fce00078e00ff */
.L_x_255:
[----:B------:R-:W-:Y:S05]  /*b770*/  BSYNC.RECONVERGENT B5 ;  /* 0x0000000000057941 */ /* 0x000fea0003800200 */
.L_x_253:
        /* <DEDUP_REMOVED lines=10> */
.L_x_257:
[----:B------:R-:W-:-:S07]  /*b820*/  HFMA2 R7, -RZ, RZ, 0, 5.9604644775390625e-08 ;  /* 0x00000001ff077431 */ /* 0x000fce00000001ff */
.L_x_258:
[----:B------:R-:W-:Y:S05]  /*b830*/  BSYNC.RECONVERGENT B5 ;  /* 0x0000000000057941 */ /* 0x000fea0003800200 */
.L_x_256:
        /* <DEDUP_REMOVED lines=10> */
[----:B------:R-:W-:Y:S02]  /*b8e0*/  VIADD R10, R0, 0xfffffffe ;  /* 0xfffffffe000a7836 */ /* 0x000fe40000000000 */
[----:B------:R-:W-:Y:S01]  /*b8f0*/  VIADD R9, R8, 0xfffffffe ;  /* 0xfffffffe08097836 */ /* 0x000fe20000000000 */
[----:B------:R-:W-:Y:S06]  /*b900*/  @!P1 BRA `(.L_x_260) ;  /* 0x00000000001c9947 */ /* 0x000fec0003800000 */
[C---:B------:R-:W-:Y:S02]  /*b910*/  ISETP.NE.AND P0, PT, R12.reuse, 0x16, PT ;  /* 0x000000160c00780c */ /* 0x040fe40003f05270 */
[----:B------:R-:W-:Y:S02]  /*b920*/  MOV R11, 0x2 ;  /* 0x00000002000b7802 */ /* 0x000fe40000000f00 */
[----:B------:R-:W-:-:S13]  /*b930*/  ISETP.EQ.OR P0, PT, R12, 0x2, !P0 ;  /* 0x000000020c00780c */ /* 0x000fda0004702670 */
[----:B------:R-:W-:Y:S05]  /*b940*/  @P0 BRA `(.L_x_261) ;  /* 0x0000000000100947 */ /* 0x000fea0003800000 */
[----:B------:R-:W-:-:S04]  /*b950*/  ISETP.NE.AND P0, PT, R12, 0xb, PT ;  /* 0x0000000b0c00780c */ /* 0x000fc80003f05270 */
[----:B------:R-:W-:Y:S01]  /*b960*/  SEL R11, RZ, 0x1, P0 ;  /* 0x00000001ff0b7807 */ /* 0x000fe20000000000 */
[----:B------:R-:W-:Y:S08]  /*b970*/  BRA `(.L_x_261) ;  /* 0x0000000000047947 */ /* 0x000ff00003800000 */
.L_x_260:
[----:B------:R-:W-:-:S07]  /*b980*/  IMAD.MOV.U32 R11, RZ, RZ, 0x1 ;  /* 0x00000001ff0b7424 */ /* 0x000fce00078e00ff */
.L_x_261:
[----:B------:R-:W-:Y:S05]  /*b990*/  BSYNC.RECONVERGENT B5 ;  /* 0x0000000000057941 */ /* 0x000fea0003800200 */
.L_x_259:
[----:B------:R-:W-:Y:S02]  /*b9a0*/  IMAD.MOV.U32 R6, RZ, RZ, R34 ;  /* 0x000000ffff067224 */ /* 0x000fe400078e0022 */
[----:B------:R-:W-:Y:S02]  /*b9b0*/  IMAD.MOV.U32 R7, RZ, RZ, R35 ;  /* 0x000000ffff077224 */ /* 0x000fe400078e0023 */
[----:B------:R-:W-:-:S05]  /*b9c0*/  IMAD.WIDE.U32 R6, R13, 0x4, R6 ;  /* 0x000000040d067825 */ /* 0x000fca00078e0006 */
[----:B------:R0:W-:Y:S02]  /*b9d0*/  ST.E desc[UR36][R6.64], R11 ;  /* 0x0000000b06007985 */ /* 0x0001e4000c101924 */
.L_x_252:
[----:B------:R-:W-:Y:S05]  /*b9e0*/  BSYNC.RELIABLE B4 ;  /* 0x0000000000047941 */ /* 0x000fea0003800100 */
.L_x_251:
[----:B------:R-:W-:Y:S01]  /*b9f0*/  VIMNMX R0, PT, PT, R10, R9, PT ;  /* 0x000000090a007248 */ /* 0x000fe20003fe0100 */
[----:B------:R-:W-:-:S03]  /*ba00*/  IMAD.MOV.U32 R8, RZ, RZ, R9 ;  /* 0x000000ffff087224 */ /* 0x000fc600078e0009 */
[----:B------:R-:W-:Y:S02]  /*ba10*/  ISETP.GT.AND P0, PT, R0, 0x1, PT ;  /* 0x000000010000780c */ /* 0x000fe40003f04270 */
[----:B------:R-:W-:-:S11]  /*ba20*/  MOV R0, R10 ;  /* 0x0000000a00007202 */ /* 0x000fd60000000f00 */
[----:B------:R-:W-:Y:S05]  /*ba30*/  @P0 BRA `(.L_x_262) ;  /* 0xfffffff800fc0947 */ /* 0x000fea000383ffff */
.L_x_250:
[----:B------:R-:W-:Y:S05]  /*ba40*/  BSYNC.RECONVERGENT B3 ;  /* 0x0000000000037941 */ /* 0x000fea0003800200 */
.L_x_249:
[----:B------:R-:W-:Y:S01]  /*ba50*/  ISETP.GE.U32.AND P0, PT, R30, 0x2, PT ;  /* 0x000000021e00780c */ /* 0x000fe20003f06070 */
[----:B------:R-:W-:Y:S03]  /*ba60*/  BSSY.RECONVERGENT B3, `(.L_x_263) ;  /* 0x000004e000037945 */ /* 0x000fe60003800200 */
[----:B------:R-:W-:-:S13]  /*ba70*/  ISETP.GT.U32.OR P0, PT, R3, 0x5, !P0 ;  /* 0x000000050300780c */ /* 0x000fda0004704470 */
[----:B------:R-:W-:Y:S05]  /*ba80*/  @P0 BRA `(.L_x_264) ;  /* 0x00000004002c0947 */ /* 0x000fea0003800000 */
[----:B------:R-:W-:Y:S02]  /*ba90*/  IMAD.MOV.U32 R0, RZ, RZ, R30 ;  /* 0x000000ffff007224 */ /* 0x000fe400078e001e */
[----:B------:R-:W-:-:S07]  /*baa0*/  IMAD.MOV.U32 R8, RZ, RZ, R3 ;  /* 0x000000ffff087224 */ /* 0x000fce00078e0003 */
.L_x_276:
[----:B------:R-:W-:Y:S02]  /*bab0*/  IADD3 R10, PT, PT, R0, -0x1, RZ ;  /* 0xffffffff000a7810 */ /* 0x000fe40007ffe0ff */
[----:B------:R-:W-:-:S03]  /*bac0*/  SHF.R.S32.HI R12, RZ, 0x1f, R8 ;  /* 0x0000001fff0c7819 */ /* 0x000fc60000011408 */
[----:B0-----:R-:W-:-:S05]  /*bad0*/  IMAD.SHL.U32 R7, R10, 0x8, RZ ;  /* 0x000000080a077824 */ /* 0x001fca00078e00ff */
        /* <DEDUP_REMOVED lines=8> */
[----:B------:R-:W-:Y:S02]  /*bb60*/  IADD3 R9, PT, PT, R8, 0x1, RZ ;  /* 0x0000000108097810 */ /* 0x000fe40007ffe0ff */
        /* <DEDUP_REMOVED lines=13> */
.L_x_268:
[----:B------:R-:W-:-:S07]  /*bc40*/  IMAD.MOV.U32 R6, RZ, RZ, 0x1 ;  /* 0x00000001ff067424 */ /* 0x000fce00078e00ff */
.L_x_269:
[----:B------:R-:W-:Y:S05]  /*bc50*/  BSYNC.RECONVERGENT B5 ;  /* 0x0000000000057941 */ /* 0x000fea0003800200 */
.L_x_267:
        /* <DEDUP_REMOVED lines=10> */
.L_x_271:
[----:B------:R-:W-:-:S07]  /*bd00*/  HFMA2 R7, -RZ, RZ, 0, 5.9604644775390625e-08 ;  /* 0x00000001ff077431 */ /* 0x000fce00000001ff */
.L_x_272:
[----:B------:R-:W-:Y:S05]  /*bd10*/  BSYNC.RECONVERGENT B5 ;  /* 0x0000000000057941 */ /* 0x000fea0003800200 */
.L_x_270:
        /* <DEDUP_REMOVED lines=22> */
.L_x_274:
[----:B------:R-:W-:-:S07]  /*be80*/  MOV R11, 0x1 ;  /* 0x00000001000b7802 */ /* 0x000fce0000000f00 */
.L_x_275:
[----:B------:R-:W-:Y:S05]  /*be90*/  BSYNC.RECONVERGENT B5 ;  /* 0x0000000000057941 */ /* 0x000fea0003800200 */
.L_x_273:
[----:B------:R-:W-:Y:S01]  /*bea0*/  IADD3 R6, P0, PT, R15, R34, RZ ;  /* 0x000000220f067210 */ /* 0x000fe20007f1e0ff */
[----:B------:R-:W-:-:S04]  /*beb0*/  VIADD R9, R8, 0x2 ;  /* 0x0000000208097836 */ /* 0x000fc80000000000 */
[----:B------:R-:W-:-:S05]  /*bec0*/  IMAD.X R7, R13, 0x1, R35, P0 ;  /* 0x000000010d077824 */ /* 0x000fca00000e0623 */
[----:B------:R0:W-:Y:S03]  /*bed0*/  ST.E desc[UR36][R6.64+0x4], R11 ;  /* 0x0000040b06007985 */ /* 0x0001e6000c101924 */
.L_x_266:
[----:B------:R-:W-:Y:S05]  /*bee0*/  BSYNC.RELIABLE B4 ;  /* 0x0000000000047941 */ /* 0x000fea0003800100 */
.L_x_265:
[----:B------:R-:W-:Y:S01]  /*bef0*/  ISETP.GT.AND P0, PT, R10, 0x1, PT ;  /* 0x000000010a00780c */ /* 0x000fe20003f04270 */
[----:B------:R-:W-:Y:S01]  /*bf00*/  IMAD.MOV.U32 R0, RZ, RZ, R10 ;  /* 0x000000ffff007224 */ /* 0x000fe200078e000a */
[----:B------:R-:W-:Y:S02]  /*bf10*/  ISETP.LT.AND P1, PT, R9, 0x6, PT ;  /* 0x000000060900780c */ /* 0x000fe40003f21270 */
[----:B------:R-:W-:-:S11]  /*bf20*/  MOV R8, R9 ;  /* 0x0000000900087202 */ /* 0x000fd60000000f00 */
[----:B------:R-:W-:Y:S05]  /*bf30*/  @P0 BRA P1, `(.L_x_276) ;  /* 0xfffffff800dc0947 */ /* 0x000fea000083ffff */
.L_x_264:
[----:B------:R-:W-:Y:S05]  /*bf40*/  BSYNC.RECONVERGENT B3 ;  /* 0x0000000000037941 */ /* 0x000fea0003800200 */
.L_x_263:
[----:B------:R-:W-:Y:S01]  /*bf50*/  ISETP.GT.U32.AND P0, PT, R30, 0x5, PT ;  /* 0x000000051e00780c */ /* 0x000fe20003f04070 */
[----:B------:R-:W-:Y:S03]  /*bf60*/  BSSY.RECONVERGENT B3, `(.L_x_277) ;  /* 0x000004e000037945 */ /* 0x000fe60003800200 */
[----:B------:R-:W-:-:S13]  /*bf70*/  ISETP.LT.U32.OR P0, PT, R3, 0x2, P0 ;  /* 0x000000020300780c */ /* 0x000fda0000701470 */
[----:B------:R-:W-:Y:S05]  /*bf80*/  @P0 BRA `(.L_x_278) ;  /* 0x00000004002c0947 */ /* 0x000fea0003800000 */
[----:B------:R-:W-:Y:S02]  /*bf90*/  IMAD.MOV.U32 R0, RZ, RZ, R30 ;  /* 0x000000ffff007224 */ /* 0x000fe400078e001e */
[----:B------:R-:W-:-:S07]  /*bfa0*/  IMAD.MOV.U32 R8, RZ, RZ, R3 ;  /* 0x000000ffff087224 */ /* 0x000fce00078e0003 */
.L_x_290:
[----:B------:R-:W-:Y:S01]  /*bfb0*/  VIADD R10, R0, 0x1 ;  /* 0x00000001000a7836 */ /* 0x000fe20000000000 */
[----:B------:R-:W-:-:S04]  /*bfc0*/  SHF.R.S32.HI R12, RZ, 0x1f, R8 ;  /* 0x0000001fff0c7819 */ /* 0x000fc80000011408 */
[----:B0-----:R-:W-:-:S04]  /*bfd0*/  SHF.L.U32 R7, R10, 0x3, RZ ;  /* 0x000000030a077819 */ /* 0x001fc800000006ff */
        /* <DEDUP_REMOVED lines=22> */
.L_x_282:
[----:B------:R-:W-:-:S07]  /*c140*/  IMAD.MOV.U32 R6, RZ, RZ, 0x1 ;  /* 0x00000001ff067424 */ /* 0x000fce00078e00ff */
.L_x_283:
[----:B------:R-:W-:Y:S05]  /*c150*/  BSYNC.RECONVERGENT B5 ;  /* 0x0000000000057941 */ /* 0x000fea0003800200 */
.L_x_281:
        /* <DEDUP_REMOVED lines=10> */
.L_x_285:
[----:B------:R-:W-:-:S07]  /*c200*/  IMAD.MOV.U32 R7, RZ, RZ, 0x1 ;  /* 0x00000001ff077424 */ /* 0x000fce00078e00ff */
.L_x_286:
[----:B------:R-:W-:Y:S05]  /*c210*/  BSYNC.RECONVERGENT B5 ;  /* 0x0000000000057941 */ /* 0x000fea0003800200 */
.L_x_284:
        /* <DEDUP_REMOVED lines=22> */
.L_x_288:
[----:B------:R-:W-:-:S07]  /*c380*/  IMAD.MOV.U32 R11, RZ, RZ, 0x1 ;  /* 0x00000001ff0b7424 */ /* 0x000fce00078e00ff */
.L_x_289:
[----:B------:R-:W-:Y:S05]  /*c390*/  BSYNC.RECONVERGENT B5 ;  /* 0x0000000000057941 */ /* 0x000fea0003800200 */
.L_x_287:
[----:B------:R-:W-:Y:S01]  /*c3a0*/  IADD3 R6, P0, PT, R15, R34, RZ ;  /* 0x000000220f067210 */ /* 0x000fe20007f1e0ff */
[----:B------:R-:W-:-:S03]  /*c3b0*/  VIADD R9, R8, 0xfffffffe ;  /* 0xfffffffe08097836 */ /* 0x000fc60000000000 */
[----:B------:R-:W-:-:S05]  /*c3c0*/  IADD3.X R7, PT, PT, R13, R35, RZ, P0, !PT ;  /* 0x000000230d077210 */ /* 0x000fca00007fe4ff */
[----:B------:R0:W-:Y:S04]  /*c3d0*/  ST.E desc[UR36][R6.64+-0x4], R11 ;  /* 0xfffffc0b06007985 */ /* 0x0001e8000c101924 */
.L_x_280:
[----:B------:R-:W-:Y:S05]  /*c3e0*/  BSYNC.RELIABLE B4 ;  /* 0x0000000000047941 */ /* 0x000fea0003800100 */
.L_x_279:
[----:B------:R-:W-:Y:S01]  /*c3f0*/  ISETP.GE.AND P0, PT, R10, 0x6, PT ;  /* 0x000000060a00780c */ /* 0x000fe20003f06270 */
[----:B------:R-:W-:Y:S01]  /*c400*/  IMAD.MOV.U32 R0, RZ, RZ, R10 ;  /* 0x000000ffff007224 */ /* 0x000fe200078e000a */
[----:B------:R-:W-:Y:S01]  /*c410*/  ISETP.GT.AND P1, PT, R9, 0x1, PT ;  /* 0x000000010900780c */ /* 0x000fe20003f24270 */
[----:B------:R-:W-:-:S12]  /*c420*/  IMAD.MOV.U32 R8, RZ, RZ, R9 ;  /* 0x000000ffff087224 */ /* 0x000fd800078e0009 */
[----:B------:R-:W-:Y:S05]  /*c430*/  @!P0 BRA P1, `(.L_x_290) ;  /* 0xfffffff800dc8947 */ /* 0x000fea000083ffff */
.L_x_278:
[----:B------:R-:W-:Y:S05]  /*c440*/  BSYNC.RECONVERGENT B3 ;  /* 0x0000000000037941 */ /* 0x000fea0003800200 */
.L_x_277:
[----:B------:R-:W-:-:S04]  /*c450*/  VIMNMX.U32 R0, PT, PT, R3, R30, !PT ;  /* 0x0000001e03007248 */ /* 0x000fc80007fe0000 */
[----:B------:R-:W-:-:S13]  /*c460*/  ISETP.GT.U32.AND P0, PT, R0, 0x5, PT ;  /* 0x000000050000780c */ /* 0x000fda0003f04070 */
[----:B------:R-:W-:Y:S05]  /*c470*/  @P0 BRA `(.L_x_248) ;  /* 0x00000004002c0947 */ /* 0x000fea0003800000 */
[----:B------:R-:W-:Y:S01]  /*c480*/  MOV R0, R30 ;  /* 0x0000001e00007202 */ /* 0x000fe20000000f00 */
[----:B------:R-:W-:-:S07]  /*c490*/  IMAD.MOV.U32 R8, RZ, RZ, R3 ;  /* 0x000000ffff087224 */ /* 0x000fce00078e0003 */
.L_x_302:
[----:B------:R-:W-:Y:S01]  /*c4a0*/  VIADD R10, R0, 0x1 ;  /* 0x00000001000a7836 */ /* 0x000fe20000000000 */
[----:B------:R-:W-:-:S03]  /*c4b0*/  SHF.R.S32.HI R12, RZ, 0x1f, R8 ;  /* 0x0000001fff0c7819 */ /* 0x000fc60000011408 */
[----:B0-----:R-:W-:-:S05]  /*c4c0*/  IMAD.SHL.U32 R7, R10, 0x8, RZ ;  /* 0x000000080a077824 */ /* 0x001fca00078e00ff */
[----:B------:R-:W-:-:S04]  /*c4d0*/  IADD3 R6, P0, PT, R7, R8, RZ ;  /* 0x0000000807067210 */ /* 0x000fc80007f1e0ff */
[----:B------:R-:W-:Y:S02]  /*c4e0*/  LEA.HI.X.SX32 R7, R7, R12, 0x1, P0 ;  /* 0x0000000c07077211 */ /* 0x000fe400000f0eff */
[C---:B------:R-:W-:Y:S02]  /*c4f0*/  SHF.L.U32 R15, R6.reuse, 0x2, RZ ;  /* 0x00000002060f7819 */ /* 0x040fe400000006ff */
        /* <DEDUP_REMOVED lines=19> */
.L_x_294:
[----:B------:R-:W-:-:S07]  /*c630*/  HFMA2 R6, -RZ, RZ, 0, 5.9604644775390625e-08 ;  /* 0x00000001ff067431 */ /* 0x000fce00000001ff */
.L_x_295:
[----:B------:R-:W-:Y:S05]  /*c640*/  BSYNC.RECONVERGENT B4 ;  /* 0x0000000000047941 */ /* 0x000fea0003800200 */
.L_x_293:
        /* <DEDUP_REMOVED lines=10> */
.L_x_297:
[----:B------:R-:W-:-:S07]  /*c6f0*/  IMAD.MOV.U32 R7, RZ, RZ, 0x1 ;  /* 0x00000001ff077424 */ /* 0x000fce00078e00ff */
.L_x_298:
[----:B------:R-:W-:Y:S05]  /*c700*/  BSYNC.RECONVERGENT B4 ;  /* 0x0000000000047941 */ /* 0x000fea0003800200 */
.L_x_296:
[----:B------:R-:W-:-:S13]  /*c710*/  ISETP.NE.AND P0, PT, R6, R7, PT ;  /* 0x000000070600720c */ /* 0x000fda0003f05270 */
[----:B------:R-:W-:Y:S05]  /*c720*/  @!P0 BREAK.RELIABLE B3 ;  /* 0x0000000000038942 */ /* 0x000fea0003800100 */
[----:B------:R-:W-:Y:S05]  /*c730*/  @!P0 BRA `(.L_x_248) ;  /* 0x00000000007c8947 */ /* 0x000fea0003800000 */
[----:B------:R-:W-:-:S05]  /*c740*/  VIADD R10, R0, 0x2 ;  /* 0x00000002000a7836 */ /* 0x000fca0000000000 */
[----:B------:R-:W-:-:S04]  /*c750*/  SHF.L.U32 R7, R10, 0x3, RZ ;  /* 0x000000030a077819 */ /* 0x000fc800000006ff */
        /* <DEDUP_REMOVED lines=17> */
.L_x_300:
[----:B------:R-:W-:-:S07]  /*c870*/  IMAD.MOV.U32 R11, RZ, RZ, 0x1 ;  /* 0x00000001ff0b7424 */ /* 0x000fce00078e00ff */
.L_x_301:
[----:B------:R-:W-:Y:S05]  /*c880*/  BSYNC.RECONVERGENT B4 ;  /* 0x0000000000047941 */ /* 0x000fea0003800200 */
.L_x_299:
[----:B------:R-:W-:Y:S02]  /*c890*/  IADD3 R6, P0, PT, R15, R34, RZ ;  /* 0x000000220f067210 */ /* 0x000fe40007f1e0ff */
[----:B------:R-:W-:-:S03]  /*c8a0*/  IADD3 R9, PT, PT, R8, 0x2, RZ ;  /* 0x0000000208097810 */ /* 0x000fc60007ffe0ff */
[----:B------:R-:W-:-:S05]  /*c8b0*/  IMAD.X R7, R13, 0x1, R35, P0 ;  /* 0x000000010d077824 */ /* 0x000fca00000e0623 */
[----:B------:R0:W-:Y:S03]  /*c8c0*/  ST.E desc[UR36][R6.64+0x4], R11 ;  /* 0x0000040b06007985 */ /* 0x0001e6000c101924 */
.L_x_292:
[----:B------:R-:W-:Y:S05]  /*c8d0*/  BSYNC.RELIABLE B3 ;  /* 0x0000000000037941 */ /* 0x000fea0003800100 */
.L_x_291:
[----:B------:R-:W-:Y:S01]  /*c8e0*/  VIMNMX R0, PT, PT, R10, R9, !PT ;  /* 0x000000090a007248 */ /* 0x000fe20007fe0100 */
[----:B------:R-:W-:-:S03]  /*c8f0*/  IMAD.MOV.U32 R8, RZ, RZ, R9 ;  /* 0x000000ffff087224 */ /* 0x000fc600078e0009 */
[----:B------:R-:W-:Y:S01]  /*c900*/  ISETP.GE.AND P0, PT, R0, 0x6, PT ;  /* 0x000000060000780c */ /* 0x000fe20003f06270 */
[----:B------:R-:W-:-:S12]  /*c910*/  IMAD.MOV.U32 R0, RZ, RZ, R10 ;  /* 0x000000ffff007224 */ /* 0x000fd800078e000a */
[----:B------:R-:W-:Y:S05]  /*c920*/  @!P0 BRA `(.L_x_302) ;  /* 0xfffffff800dc8947 */ /* 0x000fea000383ffff */
.L_x_248:
[----:B------:R-:W-:Y:S05]  /*c930*/  BSYNC.RECONVERGENT B0 ;  /* 0x0000000000007941 */ /* 0x000fea0003800200 */
.L_x_247:
[----:B------:R-:W-:-:S05]  /*c940*/  VIADD R3, R3, 0x1 ;  /* 0x0000000103037836 */ /* 0x000fca0000000000 */
[----:B------:R-:W-:-:S13]  /*c950*/  ISETP.NE.AND P0, PT, R3, 0x8, PT ;  /* 0x000000080300780c */ /* 0x000fda0003f05270 */
[----:B------:R-:W-:Y:S05]  /*c960*/  @P0 BRA `(.L_x_303) ;  /* 0xffffffe800f40947 */ /* 0x000fea000383ffff */
[----:B------:R-:W-:Y:S05]  /*c970*/  BSYNC.RECONVERGENT B1 ;  /* 0x0000000000017941 */ /* 0x000fea0003800200 */
.L_x_246:
[----:B------:R-:W-:-:S04]  /*c980*/  IADD3 R30, PT, PT, R30, 0x1, RZ ;  /* 0x000000011e1e7810 */ /* 0x000fc80007ffe0ff */
[----:B------:R-:W-:-:S13]  /*c990*/  ISETP.NE.AND P0, PT, R30, 0x8, PT ;  /* 0x000000081e00780c */ /* 0x000fda0003f05270 */
[----:B------:R-:W-:Y:S05]  /*c9a0*/  @P0 BRA `(.L_x_304) ;  /* 0xffffffe800dc0947 */ /* 0x000fea000383ffff */
[----:B------:R-:W-:Y:S05]  /*c9b0*/  BSYNC.RECONVERGENT B2 ;  /* 0x0000000000027941 */ /* 0x000fea0003800200 */
.L_x_245:
[----:B------:R-:W-:Y:S01]  /*c9c0*/  BSSY.RECONVERGENT B0, `(.L_x_305) ;  /* 0x00000be000007945 */ /* 0x000fe20003800200 */
[----:B------:R-:W-:Y:S01]  /*c9d0*/  CS2R R30, SRZ ;  /* 0x00000000001e7805 */ /* 0x000fe2000001ff00 */
[----:B------:R-:W-:Y:S02]  /*c9e0*/  IMAD.MOV.U32 R5, RZ, RZ, RZ ;  /* 0x000000ffff057224 */ /* 0x000fe400078e00ff */
[----:B------:R-:W-:Y:S02]  /*c9f0*/  IMAD.MOV.U32 R8, RZ, RZ, RZ ;  /* 0x000000ffff087224 */ /* 0x000fe400078e00ff */
[----:B------:R-:W-:-:S07]  /*ca00*/  IMAD.MOV.U32 R13, RZ, RZ, RZ ;  /* 0x000000ffff0d7224 */ /* 0x000fce00078e00ff */
.L_x_322:
[----:B0-----:R-:W-:Y:S01]  /*ca10*/  SHF.L.U32 R7, R31, 0x3, RZ ;  /* 0x000000031f077819 */ /* 0x001fe200000006ff */
[----:B------:R-:W-:Y:S02]  /*ca20*/  IMAD.MOV.U32 R10, RZ, RZ, R34 ;  /* 0x000000ffff0a7224 */ /* 0x000fe400078e0022 */
[----:B------:R-:W-:Y:S02]  /*ca30*/  IMAD.MOV.U32 R11, RZ, RZ, R35 ;  /* 0x000000ffff0b7224 */ /* 0x000fe400078e0023 */
[----:B------:R-:W-:-:S05]  /*ca40*/  IMAD.WIDE.U32 R10, R7, 0x4, R10 ;  /* 0x00000004070a7825 */ /* 0x000fca00078e000a */
[----:B------:R-:W2:Y:S04]  /*ca50*/  LD.E R0, desc[UR36][R10.64] ;  /* 0x000000240a007980 */ /* 0x000ea8000c101900 */
[----:B------:R-:W3:Y:S04]  /*ca60*/  LD.E R20, desc[UR36][R10.64+0x4] ;  /* 0x000004240a147980 */ /* 0x000ee8000c101900 */
[----:B------:R-:W4:Y:S04]  /*ca70*/  LD.E R36, desc[UR36][R10.64+0x8] ;  /* 0x000008240a247980 */ /* 0x000f28000c101900 */
[----:B------:R-:W4:Y:S04]  /*ca80*/  LD.E R12, desc[UR36][R10.64+0xc] ;  /* 0x00000c240a0c7980 */ /* 0x000f28000c101900 */
[----:B------:R-:W4:Y:S01]  /*ca90*/  LD.E R9, desc[UR36][R10.64+0x10] ;  /* 0x000010240a097980 */ /* 0x000f22000c101900 */
[----:B------:R-:W-:Y:S01]  /*caa0*/  IMAD.WIDE.U32 R6, R7, 0x4, R16 ;  /* 0x0000000407067825 */ /* 0x000fe200078e0010 */
[----:B------:R-:W-:-:S02]  /*cab0*/  IADD3 R15, PT, PT, R30, 0x1, RZ ;  /* 0x000000011e0f7810 */ /* 0x000fc40007ffe0ff */
[----:B------:R-:W4:Y:S04]  /*cac0*/  LD.E R4, desc[UR36][R10.64+0x14] ;  /* 0x000014240a047980 */ /* 0x000f28000c101900 */
[----:B------:R-:W4:Y:S04]  /*cad0*/  LD.E R3, desc[UR36][R10.64+0x18] ;  /* 0x000018240a037980 */ /* 0x000f28000c101900 */
[----:B------:R-:W4:Y:S01]  /*cae0*/  LD.E R21, desc[UR36][R6.64+0x4] ;  /* 0x0000042406157980 */ /* 0x000f22000c101900 */
[C---:B--2---:R-:W-:Y:S02]  /*caf0*/  ISETP.NE.AND P0, PT, R0.reuse, 0x1, PT ;  /* 0x000000010000780c */ /* 0x044fe40003f05270 */
[----:B------:R-:W-:-:S02]  /*cb00*/  ISETP.NE.AND P1, PT, R0, 0x2, PT ;  /* 0x000000020000780c */ /* 0x000fc40003f25270 */
[C---:B---3--:R-:W-:Y:S01]  /*cb10*/  ISETP.NE.AND P2, PT, R20.reuse, 0x2, PT ;  /* 0x000000021400780c */ /* 0x048fe20003f45270 */
[----:B------:R-:W2:Y:S08]  /*cb20*/  LD.E R0, desc[UR36][R10.64+0x1c] ;  /* 0x00001c240a007980 */ /* 0x000eb0000c101900 */
[----:B------:R-:W-:Y:S02]  /*cb30*/  @P0 IMAD.MOV R15, RZ, RZ, R30 ;  /* 0x000000ffff0f0224 */ /* 0x000fe400078e021e */
[----:B------:R-:W3:Y:S01]  /*cb40*/  LD.E R30, desc[UR36][R6.64] ;  /* 0x00000024061e7980 */ /* 0x000ee2000c101900 */
[----:B------:R-:W-:-:S03]  /*cb50*/  ISETP.NE.AND P0, PT, R20, 0x1, PT ;  /* 0x000000011400780c */ /* 0x000fc60003f05270 */
[----:B------:R-:W2:Y:S01]  /*cb60*/  LD.E R20, desc[UR36][R6.64+0x8] ;  /* 0x0000082406147980 */ /* 0x000ea2000c101900 */
[----:B------:R-:W-:Y:S02]  /*cb70*/  VIADD R14, R13, 0x1 ;  /* 0x000000010d0e7836 */ /* 0x000fe40000000000 */
[----:B------:R-:W-:Y:S01]  /*cb80*/  @P1 IMAD.MOV R14, RZ, RZ, R13 ;  /* 0x000000ffff0e1224 */ /* 0x000fe200078e020d */
[----:B----4-:R-:W-:Y:S01]  /*cb90*/  ISETP.NE.AND P1, PT, R36, 0x2, PT ;  /* 0x000000022400780c */ /* 0x010fe20003f25270 */
[----:B------:R-:W-:Y:S01]  /*cba0*/  VIADD R33, R15, 0x1 ;  /* 0x000000010f217836 */ /* 0x000fe20000000000 */
[----:B------:R-:W5:Y:S01]  /*cbb0*/  LD.E R10, desc[UR36][R6.64+0xc] ;  /* 0x00000c24060a7980 */ /* 0x000f62000c101900 */
[----:B------:R-:W-:-:S03]  /*cbc0*/  VIADD R32, R14, 0x1 ;  /* 0x000000010e207836 */ /* 0x000fc60000000000 */
[----:B------:R-:W-:Y:S01]  /*cbd0*/  @P0 IMAD.MOV R33, RZ, RZ, R15 ;  /* 0x000000ffff210224 */ /* 0x000fe200078e020f */
[----:B------:R-:W-:Y:S01]  /*cbe0*/  ISETP.NE.AND P0, PT, R36, 0x1, PT ;  /* 0x000000012400780c */ /* 0x000fe20003f05270 */
[----:B------:R-:W5:Y:S01]  /*cbf0*/  LD.E R11, desc[UR36][R6.64+0x10] ;  /* 0x00001024060b7980 */ /* 0x000f62000c101900 */
[----:B------:R-:W-:Y:S02]  /*cc00*/  @P2 IADD3 R32, PT, PT, R14, RZ, RZ ;  /* 0x000000ff0e202210 */ /* 0x000fe40007ffe0ff */
[----:B------:R-:W-:Y:S01]  /*cc10*/  ISETP.NE.AND P3, PT, R4, 0x2, PT ;  /* 0x000000020400780c */ /* 0x000fe20003f65270 */
[----:B------:R-:W5:Y:S02]  /*cc20*/  LD.E R13, desc[UR36][R6.64+0x14] ;  /* 0x00001424060d7980 */ /* 0x000f64000c101900 */
[C---:B------:R-:W-:Y:S01]  /*cc30*/  VIADD R36, R32.reuse, 0x1 ;  /* 0x0000000120247836 */ /* 0x040fe20000000000 */
[----:B------:R-:W-:Y:S01]  /*cc40*/  @P1 IADD3 R36, PT, PT, R32, RZ, RZ ;  /* 0x000000ff20241210 */ /* 0x000fe20007ffe0ff */
[----:B------:R-:W5:Y:S01]  /*cc50*/  LD.E R14, desc[UR36][R6.64+0x18] ;  /* 0x00001824060e7980 */ /* 0x000f62000c101900 */
[----:B------:R-:W-:Y:S01]  /*cc60*/  ISETP.NE.AND P1, PT, R12, 0x2, PT ;  /* 0x000000020c00780c */ /* 0x000fe20003f25270 */
[----:B------:R-:W-:-:S02]  /*cc70*/  VIADD R32, R33, 0x1 ;  /* 0x0000000121207836 */ /* 0x000fc40000000000 */
[----:B------:R-:W-:Y:S01]  /*cc80*/  @P0 IMAD.MOV R32, RZ, RZ, R33 ;  /* 0x000000ffff200224 */ /* 0x000fe200078e0221 */
[----:B------:R-:W-:Y:S01]  /*cc90*/  ISETP.NE.AND P0, PT, R12, 0x1, PT ;  /* 0x000000010c00780c */ /* 0x000fe20003f05270 */
[C---:B------:R-:W-:Y:S01]  /*cca0*/  VIADD R12, R36.reuse, 0x1 ;  /* 0x00000001240c7836 */ /* 0x040fe20000000000 */
[----:B------:R-:W-:Y:S01]  /*ccb0*/  ISETP.NE.AND P2, PT, R9, 0x2, PT ;  /* 0x000000020900780c */ /* 0x000fe20003f45270 */
[----:B------:R0:W5:Y:S06]  /*ccc0*/  LD.E R15, desc[UR36][R6.64+0x1c] ;  /* 0x00001c24060f7980 */ /* 0x00016c000c101900 */
[----:B------:R-:W-:-:S02]  /*ccd0*/  @P1 IADD3 R12, PT, PT, R36, RZ, RZ ;  /* 0x000000ff240c1210 */ /* 0x000fc40007ffe0ff */
[----:B------:R-:W-:Y:S01]  /*cce0*/  ISETP.NE.AND P1, PT, R9, 0x1, PT ;  /* 0x000000010900780c */ /* 0x000fe20003f25270 */
[----:B0-----:R-:W-:Y:S02]  /*ccf0*/  VIADD R6, R32, 0x1 ;  /* 0x0000000120067836 */ /* 0x001fe40000000000 */
[----:B------:R-:W-:Y:S01]  /*cd00*/  @P0 IMAD.MOV R6, RZ, RZ, R32 ;  /* 0x000000ffff060224 */ /* 0x000fe200078e0220 */
[----:B------:R-:W-:Y:S01]  /*cd10*/  ISETP.NE.AND P0, PT, R4, 0x1, PT ;  /* 0x000000010400780c */ /* 0x000fe20003f05270 */
[C---:B------:R-:W-:Y:S01]  /*cd20*/  VIADD R7, R12.reuse, 0x1 ;  /* 0x000000010c077836 */ /* 0x040fe20000000000 */
[----:B------:R-:W-:Y:S02]  /*cd30*/  ISETP.NE.AND P4, PT, R3, 0x2, PT ;  /* 0x000000020300780c */ /* 0x000fe40003f85270 */
[----:B------:R-:W-:Y:S01]  /*cd40*/  @P2 IADD3 R7, PT, PT, R12, RZ, RZ ;  /* 0x000000ff0c072210 */ /* 0x000fe20007ffe0ff */
[----:B------:R-:W-:-:S04]  /*cd50*/  VIADD R9, R6, 0x1 ;  /* 0x0000000106097836 */ /* 0x000fc80000000000 */
[----:B------:R-:W-:Y:S02]  /*cd60*/  @P1 IMAD.MOV R9, RZ, RZ, R6 ;  /* 0x000000ffff091224 */ /* 0x000fe400078e0206 */
[C---:B------:R-:W-:Y:S01]  /*cd70*/  VIADD R4, R7.reuse, 0x1 ;  /* 0x0000000107047836 */ /* 0x040fe20000000000 */
[----:B------:R-:W-:Y:S01]  /*cd80*/  @P3 IADD3 R4, PT, PT, R7, RZ, RZ ;  /* 0x000000ff07043210 */ /* 0x000fe20007ffe0ff */
[----:B------:R-:W-:Y:S01]  /*cd90*/  VIADD R6, R9, 0x1 ;  /* 0x0000000109067836 */ /* 0x000fe20000000000 */
[----:B------:R-:W-:Y:S01]  /*cda0*/  BSSY.RECONVERGENT B1, `(.L_x_306) ;  /* 0x0000015000017945 */ /* 0x000fe20003800200 */
[----:B------:R-:W-:Y:S01]  /*cdb0*/  @P0 IMAD.MOV R6, RZ, RZ, R9 ;  /* 0x000000ffff060224 */ /* 0x000fe200078e0209 */
[----:B------:R-:W-:Y:S01]  /*cdc0*/  ISETP.NE.AND P1, PT, R3, 0x1, PT ;  /* 0x000000010300780c */ /* 0x000fe20003f25270 */
[----:B------:R-:W-:Y:S01]  /*cdd0*/  VIADD R7, R4, 0x1 ;  /* 0x0000000104077836 */ /* 0x000fe20000000000 */
[----:B------:R-:W-:Y:S01]  /*cde0*/  ISETP.NE.AND P5, PT, R21, RZ, PT ;  /* 0x000000ff1500720c */ /* 0x000fe20003fa5270 */
[----:B------:R-:W-:Y:S01]  /*cdf0*/  VIADD R9, R6, 0x1 ;  /* 0x0000000106097836 */ /* 0x000fe20000000000 */
[----:B------:R-:W-:-:S02]  /*ce00*/  @P4 IADD3 R7, PT, PT, R4, RZ, RZ ;  /* 0x000000ff04074210 */ /* 0x000fc40007ffe0ff */
[----:B---3--:R-:W-:Y:S02]  /*ce10*/  ISETP.NE.AND P6, PT, R30, RZ, PT ;  /* 0x000000ff1e00720c */ /* 0x008fe40003fc5270 */
[----:B--2---:R-:W-:Y:S02]  /*ce20*/  ISETP.NE.AND P2, PT, R0, 0x2, PT ;  /* 0x000000020000780c */ /* 0x004fe40003f45270 */
[----:B------:R-:W-:-:S09]  /*ce30*/  ISETP.NE.AND P3, PT, R20, RZ, PT ;  /* 0x000000ff1400720c */ /* 0x000fd20003f65270 */
[----:B------:R-:W-:Y:S05]  /*ce40*/  @!P6 BRA `(.L_x_307) ;  /* 0x000000000028e947 */ /* 0x000fea0003800000 */
[----:B------:R-:W-:Y:S01]  /*ce50*/  ISETP.NE.AND P0, PT, R30, 0x1, PT ;  /* 0x000000011e00780c */ /* 0x000fe20003f05270 */
[----:B------:R-:W-:Y:S02]  /*ce60*/  VIADD R3, R8, 0x1 ;  /* 0x0000000108037836 */ /* 0x000fe40000000000 */
[----:B------:R-:W-:Y:S01]  /*ce70*/  VIADD R4, R5, 0x1 ;  /* 0x0000000105047836 */ /* 0x000fe20000000000 */
[----:B------:R-:W-:Y:S02]  /*ce80*/  ISETP.NE.AND P4, PT, R30, 0xb, P0 ;  /* 0x0000000b1e00780c */ /* 0x000fe40000785270 */
[----:B------:R-:W-:-:S11]  /*ce90*/  PLOP3.LUT P0, PT, PT, PT, PT, 0x80, 0x8 ;  /* 0x000000000008781c */ /* 0x000fd60003f0f070 */
[----:B------:R-:W-:-:S13]  /*cea0*/  @!P4 PLOP3.LUT P0, PT, PT, PT, PT, 0x8, 0x80 ;  /* 0x000000000080c81c */ /* 0x000fda0003f0e170 */
[----:B------:R-:W-:Y:S01]  /*ceb0*/  @!P0 IADD3 R3, PT, PT, R8, RZ, RZ ;  /* 0x000000ff08038210 */ /* 0x000fe20007ffe0ff */
[----:B------:R-:W-:-:S04]  /*cec0*/  @P0 IMAD.MOV R4, RZ, RZ, R5 ;  /* 0x000000ffff040224 */ /* 0x000fc800078e0205 */
[----:B------:R-:W-:Y:S02]  /*ced0*/  IMAD.MOV.U32 R8, RZ, RZ, R3 ;  /* 0x000000ffff087224 */ /* 0x000fe400078e0003 */
[----:B------:R-:W-:-:S07]  /*cee0*/  IMAD.MOV.U32 R5, RZ, RZ, R4 ;  /* 0x000000ffff057224 */ /* 0x000fce00078e0004 */
.L_x_307:
[----:B------:R-:W-:Y:S05]  /*cef0*/  BSYNC.RECONVERGENT B1 ;  /* 0x0000000000017941 */ /* 0x000fea0003800200 */
.L_x_306:
[----:B------:R-:W-:Y:S04]  /*cf00*/  BSSY.RECONVERGENT B1, `(.L_x_308) ;  /* 0x000000c000017945 */ /* 0x000fe80003800200 */
[----:B------:R-:W-:Y:S05]  /*cf10*/  @!P5 BRA `(.L_x_309) ;  /* 0x000000000028d947 */ /* 0x000fea0003800000 */
[----:B------:R-:W-:Y:S01]  /*cf20*/  ISETP.NE.AND P0, PT, R21, 0x1, PT ;  /* 0x000000011500780c */ /* 0x000fe20003f05270 */
[----:B------:R-:W-:Y:S01]  /*cf30*/  VIADD R4, R5, 0x1 ;  /* 0x0000000105047836 */ /* 0x000fe20000000000 */
[----:B------:R-:W-:Y:S02]  /*cf40*/  IADD3 R3, PT, PT, R8, 0x1, RZ ;  /* 0x0000000108037810 */ /* 0x000fe40007ffe0ff */
[----:B------:R-:W-:Y:S02]  /*cf50*/  ISETP.NE.AND P4, PT, R21, 0xb, P0 ;  /* 0x0000000b1500780c */ /* 0x000fe40000785270 */
[----:B------:R-:W-:-:S11]  /*cf60*/  PLOP3.LUT P0, PT, PT, PT, PT, 0x80, 0x8 ;  /* 0x000000000008781c */ /* 0x000fd60003f0f070 */
[----:B------:R-:W-:-:S13]  /*cf70*/  @!P4 PLOP3.LUT P0, PT, PT, PT, PT, 0x8, 0x80 ;  /* 0x000000000080c81c */ /* 0x000fda0003f0e170 */
[----:B------:R-:W-:Y:S02]  /*cf80*/  @!P0 IMAD.MOV R3, RZ, RZ, R8 ;  /* 0x000000ffff038224 */ /* 0x000fe400078e0208 */
[----:B------:R-:W-:-:S03]  /*cf90*/  @P0 IMAD.MOV R4, RZ, RZ, R5 ;  /* 0x000000ffff040224 */ /* 0x000fc600078e0205 */
[----:B------:R-:W-:Y:S01]  /*cfa0*/  MOV R8, R3 ;  /* 0x0000000300087202 */ /* 0x000fe20000000f00 */
[----:B------:R-:W-:-:S07]  /*cfb0*/  IMAD.MOV.U32 R5, RZ, RZ, R4 ;  /* 0x000000ffff057224 */ /* 0x000fce00078e0004 */
.L_x_309:
[----:B------:R-:W-:Y:S05]  /*cfc0*/  BSYNC.RECONVERGENT B1 ;  /* 0x0000000000017941 */ /* 0x000fea0003800200 */
.L_x_308:
        /* <DEDUP_REMOVED lines=12> */
.L_x_311:
[----:B------:R-:W-:Y:S05]  /*d090*/  BSYNC.RECONVERGENT B1 ;  /* 0x0000000000017941 */ /* 0x000fea0003800200 */
.L_x_310:
[----:B-----5:R-:W-:Y:S01]  /*d0a0*/  ISETP.NE.AND P6, PT, R10, RZ, PT ;  /* 0x000000ff0a00720c */ /* 0x020fe20003fc5270 */
[----:B------:R-:W-:Y:S01]  /*d0b0*/  @P1 IMAD.MOV R9, RZ, RZ, R6 ;  /* 0x000000ffff091224 */ /* 0x000fe200078e0206 */
[----:B------:R-:W-:Y:S01]  /*d0c0*/  ISETP.NE.AND P0, PT, R0, 0x1, PT ;  /* 0x000000010000780c */ /* 0x000fe20003f05270 */
[----:B------:R-:W-:Y:S01]  /*d0d0*/  VIADD R31, R31, 0x1 ;  /* 0x000000011f1f7836 */ /* 0x000fe20000000000 */
[----:B------:R-:W-:Y:S01]  /*d0e0*/  BSSY.RECONVERGENT B1, `(.L_x_312) ;  /* 0x0000015000017945 */ /* 0x000fe20003800200 */
[----:B------:R-:W-:Y:S01]  /*d0f0*/  IADD3 R3, PT, PT, R7, 0x1, RZ ;  /* 0x0000000107037810 */ /* 0x000fe20007ffe0ff */
[----:B------:R-:W-:Y:S01]  /*d100*/  @P2 IMAD.MOV R3, RZ, RZ, R7 ;  /* 0x000000ffff032224 */ /* 0x000fe200078e0207 */
[----:B------:R-:W-:Y:S02]  /*d110*/  IADD3 R30, PT, PT, R9, 0x1, RZ ;  /* 0x00000001091e7810 */ /* 0x000fe40007ffe0ff */
        /* <DEDUP_REMOVED lines=17> */
.L_x_313:
[----:B------:R-:W-:Y:S05]  /*d230*/  BSYNC.RECONVERGENT B1 ;  /* 0x0000000000017941 */ /* 0x000fea0003800200 */
.L_x_312:
        /* <DEDUP_REMOVED lines=12> */
.L_x_315:
[----:B------:R-:W-:Y:S05]  /*d300*/  BSYNC.RECONVERGENT B1 ;  /* 0x0000000000017941 */ /* 0x000fea0003800200 */
.L_x_314:
        /* <DEDUP_REMOVED lines=12> */
.L_x_317:
[----:B------:R-:W-:Y:S05]  /*d3d0*/  BSYNC.RECONVERGENT B1 ;  /* 0x0000000000017941 */ /* 0x000fea0003800200 */
.L_x_316:
        /* <DEDUP_REMOVED lines=12> */
.L_x_319:
[----:B------:R-:W-:Y:S05]  /*d4a0*/  BSYNC.RECONVERGENT B1 ;  /* 0x0000000000017941 */ /* 0x000fea0003800200 */
.L_x_318:
[----:B------:R-:W-:Y:S01]  /*d4b0*/  BSSY.RECONVERGENT B1, `(.L_x_320) ;  /* 0x000000d000017945 */ /* 0x000fe20003800200 */
[----:B------:R-:W-:-:S03]  /*d4c0*/  IMAD.MOV.U32 R13, RZ, RZ, R3 ;  /* 0x000000ffff0d7224 */ /* 0x000fc600078e0003 */
[----:B------:R-:W-:Y:S05]  /*d4d0*/  @!P2 BRA `(.L_x_321) ;  /* 0x000000000028a947 */ /* 0x000fea0003800000 */
        /* <DEDUP_REMOVED lines=10> */
.L_x_321:
[----:B------:R-:W-:Y:S05]  /*d580*/  BSYNC.RECONVERGENT B1 ;  /* 0x0000000000017941 */ /* 0x000fea0003800200 */
.L_x_320:
[----:B------:R-:W-:Y:S05]  /*d590*/  @P1 BRA `(.L_x_322) ;  /* 0xfffffff4001c1947 */ /* 0x000fea000383ffff */
[----:B------:R-:W-:Y:S05]  /*d5a0*/  BSYNC.RECONVERGENT B0 ;  /* 0x0000000000007941 */ /* 0x000fea0003800200 */
.L_x_305:
        /* <DEDUP_REMOVED lines=25> */
.L_x_326:
[----:B------:R-:W-:Y:S05]  /*d740*/  BSYNC.RECONVERGENT B2 ;  /* 0x0000000000027941 */ /* 0x000fea0003800200 */
.L_x_325:
[----:B------:R-:W-:Y:S02]  /*d750*/  IMAD.MOV.U32 R38, RZ, RZ, R36 ;  /* 0x000000ffff267224 */ /* 0x000fe400078e0024 */
[----:B------:R-:W-:-:S07]  /*d760*/  IMAD.MOV.U32 R39, RZ, RZ, R37 ;  /* 0x000000ffff277224 */ /* 0x000fce00078e0025 */
.L_x_324:
[----:B------:R-:W-:Y:S05]  /*d770*/  BSYNC.RECONVERGENT B1 ;  /* 0x0000000000017941 */ /* 0x000fea0003800200 */
.L_x_323:
        /* <DEDUP_REMOVED lines=26> */
[----:B------:R-:W-:Y:S05]  /*d920*/  CALL.REL.NOINC `($__internal_0_$__cuda_sm20_div_rn_f64_full) ;  /* 0x0000000800387944 */ /* 0x000fea0003c00000 */
.L_x_329:
[----:B------:R-:W-:Y:S05]  /*d930*/  BSYNC.RECONVERGENT B2 ;  /* 0x0000000000027941 */ /* 0x000fea0003800200 */
.L_x_328:
[----:B------:R-:W-:Y:S05]  /*d940*/  BSYNC.RECONVERGENT B1 ;  /* 0x0000000000017941 */ /* 0x000fea0003800200 */
.L_x_327:
[----:B------:R-:W-:Y:S01]  /*d950*/  MOV R0, 0x38 ;  /* 0x0000003800007802 */ /* 0x000fe20000000f00 */
[----:B------:R-:W-:Y:S01]  /*d960*/  DADD R38, R36, -R38 ;  /* 0x0000000024267229 */ /* 0x000fe20000000826 */
[----:B------:R-:W-:Y:S02]  /*d970*/  IMAD.MOV.U32 R4, RZ, RZ, R34 ;  /* 0x000000ffff047224 */ /* 0x000fe400078e0022 */
[----:B------:R0:W1:Y:S01]  /*d980*/  LDC.64 R6, c[0x4][R0] ;  /* 0x0100000000067b82 */ /* 0x0000620000000a00 */
[----:B------:R-:W-:-:S06]  /*d990*/  IMAD.MOV.U32 R5, RZ, RZ, R35 ;  /* 0x000000ffff057224 */ /* 0x000fcc00078e0023 */
[----:B------:R0:W2:Y:S02]  /*d9a0*/  F2I.F64.TRUNC R38, R38 ;  /* 0x0000002600267311 */ /* 0x0000a4000030d100 */
[----:B------:R-:W-:-:S07]  /*d9b0*/  LEPC R20, `(.L_x_330) ;  /* 0x000000001014794e */ /* 0x000fce0000000000 */
[----:B012---:R-:W-:Y:S05]  /*d9c0*/  CALL.ABS.NOINC R6 ;  /* 0x0000000006007343 */ /* 0x007fea0003c00000 */
.L_x_330:
[----:B------:R-:W0:Y:S01]  /*d9d0*/  I2F.F64 R4, R38 ;  /* 0x0000002600047312 */ /* 0x000e220000201c00 */
[----:B------:R-:W-:Y:S01]  /*d9e0*/  IMAD.MOV.U32 R6, RZ, RZ, 0x0 ;  /* 0x00000000ff067424 */ /* 0x000fe200078e00ff */
[----:B------:R-:W-:Y:S01]  /*d9f0*/  MOV R7, 0x4048c000 ;  /* 0x4048c00000077802 */ /* 0x000fe20000000f00 */
[----:B------:R-:W-:Y:S01]  /*da00*/  IMAD.MOV.U32 R0, RZ, RZ, R16 ;  /* 0x000000ffff007224 */ /* 0x000fe200078e0010 */
[----:B------:R-:W-:Y:S01]  /*da10*/  ISETP.NE.U32.AND P0, PT, R28, RZ, PT ;  /* 0x000000ff1c00720c */ /* 0x000fe20003f05070 */
[----:B------:R-:W-:Y:S01]  /*da20*/  VIADD R29, R29, 0x1 ;  /* 0x000000011d1d7836 */ /* 0x000fe20000000000 */
[----:B------:R-:W-:Y:S02]  /*da30*/  MOV R9, R25 ;  /* 0x0000001900097202 */ /* 0x000fe40000000f00 */
[----:B------:R-:W-:Y:S01]  /*da40*/  ISETP.NE.AND.EX P0, PT, R27, RZ, PT, P0 ;  /* 0x000000ff1b00720c */ /* 0x000fe20003f05300 */
[----:B0-----:R-:W-:Y:S01]  /*da50*/  DFMA R4, R4, R6, 49.5 ;  /* 0x4048c0000404742b */ /* 0x001fe20000000006 */
[----:B------:R-:W-:-:S11]  /*da60*/  IMAD.MOV.U32 R6, RZ, RZ, R17 ;  /* 0x000000ffff067224 */ /* 0x000fd600078e0011 */
[----:B------:R-:W-:Y:S01]  /*da70*/  @P0 MOV R0, R28 ;  /* 0x0000001c00000202 */ /* 0x000fe20000000f00 */
[----:B------:R-:W-:Y:S01]  /*da80*/  @P0 IMAD.MOV.U32 R6, RZ, RZ, R27 ;  /* 0x000000ffff060224 */ /* 0x000fe200078e001b */
[----:B------:R0:W1:Y:S03]  /*da90*/  F2I.F64.TRUNC R5, R4 ;  /* 0x0000000400057311 */ /* 0x000066000030d100 */
[----:B------:R-:W-:Y:S02]  /*daa0*/  IMAD.MOV.U32 R28, RZ, RZ, R0 ;  /* 0x000000ffff1c7224 */ /* 0x000fe400078e0000 */
[----:B------:R-:W-:Y:S02]  /*dab0*/  IMAD.MOV.U32 R27, RZ, RZ, R6 ;  /* 0x000000ffff1b7224 */ /* 0x000fe400078e0006 */
[----:B0-----:R-:W-:Y:S02]  /*dac0*/  IMAD.MOV.U32 R4, RZ, RZ, R24 ;  /* 0x000000ffff047224 */ /* 0x001fe400078e0018 */
[----:B-1----:R-:W-:-:S04]  /*dad0*/  IMAD R2, R2, 0x64, R5 ;  /* 0x0000006402027824 */ /* 0x002fc800078e0205 */
[----:B------:R-:W-:-:S05]  /*dae0*/  IMAD.MOV.U32 R3, RZ, RZ, R2 ;  /* 0x000000ffff037224 */ /* 0x000fca00078e0002 */
[----:B------:R-:W-:Y:S04]  /*daf0*/  ST.E.64 desc[UR36][R16.64+0x130], R2 ;  /* 0x0001300210007985 */ /* 0x000fe8000c101b24 */
[----:B------:R0:W-:Y:S02]  /*db00*/  @P0 ST.E.64 desc[UR36][R22.64+0x110], R16 ;  /* 0x0001101016000985 */ /* 0x0001e4000c101b24 */
[----:B0-----:R-:W-:Y:S01]  /*db10*/  IMAD.MOV.U32 R22, RZ, RZ, R16 ;  /* 0x000000ffff167224 */ /* 0x001fe200078e0010 */
[----:B------:R-:W-:Y:S01]  /*db20*/  MOV R23, R17 ;  /* 0x0000001100177202 */ /* 0x000fe20000000f00 */
[----:B------:R-:W-:Y:S06]  /*db30*/  BRA `(.L_x_206) ;  /* 0x00000000006c7947 */ /* 0x000fec0003800000 */
.L_x_207:
[----:B------:R-:W-:-:S04]  /*db40*/  ISETP.NE.U32.AND P0, PT, R24, RZ, PT ;  /* 0x000000ff1800720c */ /* 0x000fc80003f05070 */
[----:B------:R-:W-:-:S13]  /*db50*/  ISETP.NE.AND.EX P0, PT, R25, RZ, PT, P0 ;  /* 0x000000ff1900720c */ /* 0x000fda0003f05300 */
[----:B------:R2:W-:Y:S04]  /*db60*/  @P0 ST.E.64 desc[UR36][R18.64+0x110], R2 ;  /* 0x0001100212000985 */ /* 0x0005e8000c101b24 */
[----:B------:R-:W3:Y:S01]  /*db70*/  LD.E.64 R6, desc[UR36][R2.64+0x110] ;  /* 0x0001102402067980 */ /* 0x000ee2000c101b00 */
[----:B------:R-:W-:Y:S01]  /*db80*/  BSSY.RECONVERGENT B0, `(.L_x_331) ;  /* 0x0000013000007945 */ /* 0x000fe20003800200 */
[----:B------:R-:W-:Y:S02]  /*db90*/  IMAD.MOV.U32 R4, RZ, RZ, R2 ;  /* 0x000000ffff047224 */ /* 0x000fe400078e0002 */
[----:B------:R-:W-:Y:S01]  /*dba0*/  IMAD.MOV.U32 R9, RZ, RZ, R3 ;  /* 0x000000ffff097224 */ /* 0x000fe200078e0003 */
[----:B------:R-:W-:Y:S01]  /*dbb0*/  @P0 MOV R9, R25 ;  /* 0x0000001900090202 */ /* 0x000fe20000000f00 */
[----:B------:R-:W-:-:S02]  /*dbc0*/  @P0 IMAD.MOV.U32 R4, RZ, RZ, R24 ;  /* 0x000000ffff040224 */ /* 0x000fc400078e0018 */
[----:B------:R-:W-:Y:S01]  /*dbd0*/  IMAD.MOV.U32 R5, RZ, RZ, 0x1 ;  /* 0x00000001ff057424 */ /* 0x000fe200078e00ff */
[----:B---3--:R-:W-:-:S04]  /*dbe0*/  ISETP.NE.U32.AND P1, PT, R6, RZ, PT ;  /* 0x000000ff0600720c */ /* 0x008fc80003f25070 */
[----:B------:R-:W-:-:S13]  /*dbf0*/  ISETP.NE.AND.EX P1, PT, R7, RZ, PT, P1 ;  /* 0x000000ff0700720c */ /* 0x000fda0003f25310 */
[----:B--2---:R-:W-:Y:S05]  /*dc00*/  @!P1 BRA `(.L_x_332) ;  /* 0x0000000000289947 */ /* 0x004fea0003800000 */
[----:B------:R-:W-:Y:S01]  /*dc10*/  BSSY.RECONVERGENT B1, `(.L_x_332) ;  /* 0x0000009000017945 */ /* 0x000fe20003800200 */
[----:B------:R-:W-:-:S07]  /*dc20*/  IMAD.MOV.U32 R5, RZ, RZ, 0x1 ;  /* 0x00000001ff057424 */ /* 0x000fce00078e00ff */
.L_x_333:
        /* <DEDUP_REMOVED lines=8> */
.L_x_332:
[----:B------:R-:W-:Y:S05]  /*dcb0*/  BSYNC.RECONVERGENT B0 ;  /* 0x0000000000007941 */ /* 0x000fea0003800200 */
.L_x_331:
[----:B------:R-:W-:Y:S01]  /*dcc0*/  IMAD.IADD R26, R26, 0x1, R5 ;  /* 0x000000011a1a7824 */ /* 0x000fe200078e0205 */
[----:B------:R-:W-:Y:S01]  /*dcd0*/  MOV R19, R3 ;  /* 0x0000000300137202 */ /* 0x000fe20000000f00 */
[----:B------:R-:W-:-:S07]  /*dce0*/  IMAD.MOV.U32 R18, RZ, RZ, R2 ;  /* 0x000000ffff127224 */ /* 0x000fce00078e0002 */
.L_x_206:
[----:B------:R-:W-:Y:S05]  /*dcf0*/  BSYNC.RECONVERGENT B7 ;  /* 0x0000000000077941 */ /* 0x000fea0003800200 */
.L_x_202:
[----:B------:R-:W-:-:S13]  /*dd00*/  ISETP.NE.AND P0, PT, R26, RZ, PT ;  /* 0x000000ff1a00720c */ /* 0x000fda0003f05270 */
[----:B------:R-:W-:Y:S05]  /*dd10*/  @P0 BRA `(.L_x_334) ;  /* 0xffffff9800740947 */ /* 0x000fea000383ffff */
[----:B------:R-:W-:Y:S05]  /*dd20*/  BSYNC.RECONVERGENT B8 ;  /* 0x0000000000087941 */ /* 0x000fea0003800200 */
.L_x_195:
[----:B------:R-:W-:-:S13]  /*dd30*/  ISETP.NE.AND P0, PT, R29, RZ, PT ;  /* 0x000000ff1d00720c */ /* 0x000fda0003f05270 */
[----:B------:R-:W-:Y:S05]  /*dd40*/  @!P0 EXIT ;  /* 0x000000000000894d */ /* 0x000fea0003800000 */
[----:B------:R-:W-:-:S05]  /*dd50*/  IMAD.MOV.U32 R26, RZ, RZ, R28 ;  /* 0x000000ffff1a7224 */ /* 0x000fca00078e001c */
[----:B------:R2:W5:Y:S02]  /*dd60*/  LD.E.64 R12, desc[UR36][R26.64+0x120] ;  /* 0x000120241a0c7980 */ /* 0x000564000c101b00 */
.L_x_345:
[----:B--2---:R-:W-:Y:S01]  /*dd70*/  IMAD.MOV.U32 R8, RZ, RZ, R28 ;  /* 0x000000ffff087224 */ /* 0x004fe200078e001c */
[----:B------:R-:W-:Y:S01]  /*dd80*/  BSSY.RECONVERGENT B0, `(.L_x_335) ;  /* 0x000001b000007945 */ /* 0x000fe20003800200 */
[----:B------:R-:W-:Y:S02]  /*dd90*/  IMAD.MOV.U32 R9, RZ, RZ, R27 ;  /* 0x000000ffff097224 */ /* 0x000fe400078e001b */
[----:B------:R-:W-:Y:S02]  /*dda0*/  HFMA2 R28, -RZ, RZ, 0, 0 ;  /* 0x00000000ff1c7431 */ /* 0x000fe400000001ff */
[----:B--2---:R-:W-:Y:S01]  /*ddb0*/  IMAD.MOV.U32 R27, RZ, RZ, RZ ;  /* 0x000000ffff1b7224 */ /* 0x004fe200078e00ff */
        /* <DEDUP_REMOVED lines=19> */
.L_x_339:
[----:B------:R-:W-:Y:S05]  /*def0*/  BSYNC.RELIABLE B2 ;  /* 0x0000000000027941 */ /* 0x000fea0003800100 */
.L_x_338:
[----:B------:R2:W-:Y:S02]  /*df00*/  ST.E.64 desc[UR36][R8.64+0x110], RZ ;  /* 0x000110ff08007985 */ /* 0x0005e4000c101b24 */
.L_x_340:
[----:B------:R-:W-:Y:S05]  /*df10*/  BSYNC.RECONVERGENT B1 ;  /* 0x0000000000017941 */ /* 0x000fea0003800200 */
.L_x_337:
[----:B------:R-:W-:-:S07]  /*df20*/  VIADD R29, R29, 0xffffffff ;  /* 0xffffffff1d1d7836 */ /* 0x000fce0000000000 */
.L_x_336:
[----:B------:R-:W-:Y:S05]  /*df30*/  BSYNC.RECONVERGENT B0 ;  /* 0x0000000000007941 */ /* 0x000fea0003800200 */
.L_x_335:
[----:B------:R-:W3:Y:S01]  /*df40*/  LD.E.64 R2, desc[UR36][R8.64+0x120] ;  /* 0x0001202408027980 */ /* 0x000ee2000c101b00 */
[----:B------:R-:W-:Y:S01]  /*df50*/  BSSY.RECONVERGENT B0, `(.L_x_341) ;  /* 0x000000e000007945 */ /* 0x000fe20003800200 */
[----:B---3--:R-:W-:-:S04]  /*df60*/  ISETP.NE.U32.AND P0, PT, R2, RZ, PT ;  /* 0x000000ff0200720c */ /* 0x008fc80003f05070 */
[----:B------:R-:W-:-:S13]  /*df70*/  ISETP.NE.AND.EX P0, PT, R3, RZ, PT, P0 ;  /* 0x000000ff0300720c */ /* 0x000fda0003f05300 */
[----:B------:R-:W-:Y:S05]  /*df80*/  @!P0 BRA `(.L_x_342) ;  /* 0x0000000000288947 */ /* 0x000fea0003800000 */
[----:B------:R-:W3:Y:S02]  /*df90*/  LD.E.U8 R0, desc[UR36][R8.64+0x128] ;  /* 0x0001282408007980 */ /* 0x000ee4000c101100 */
[----:B---3--:R-:W-:-:S13]  /*dfa0*/  ISETP.NE.AND P0, PT, R0, RZ, PT ;  /* 0x000000ff0000720c */ /* 0x008fda0003f05270 */
[----:B------:R-:W3:Y:S04]  /*dfb0*/  @P0 LD.E R0, desc[UR36][R8.64+0x130] ;  /* 0x0001302408000980 */ /* 0x000ee8000c101900 */
[----:B------:R-:W3:Y:S04]  /*dfc0*/  @P0 LD.E R5, desc[UR36][R2.64+0x134] ;  /* 0x0001342402050980 */ /* 0x000ee8000c101900 */
[----:B-1----:R-:W4:Y:S01]  /*dfd0*/  @!P0 LD.E R11, desc[UR36][R2.64+0x130] ;  /* 0x00013024020b8980 */ /* 0x002f22000c101900 */
[----:B---3--:R-:W-:-:S05]  /*dfe0*/  @P0 VIMNMX R5, PT, PT, R0, R5, PT ;  /* 0x0000000500050248 */ /* 0x008fca0003fe0100 */
[----:B------:R3:W-:Y:S04]  /*dff0*/  @P0 ST.E desc[UR36][R2.64+0x134], R5 ;  /* 0x0001340502000985 */ /* 0x0007e8000c101924 */
[----:B------:R-:W4:Y:S02]  /*e000*/  @!P0 LD.E R0, desc[UR36][R8.64+0x134] ;  /* 0x0001342408008980 */ /* 0x000f24000c101900 */
[----:B----4-:R-:W-:-:S05]  /*e010*/  @!P0 VIMNMX R11, PT, PT, R0, R11, !PT ;  /* 0x0000000b000b8248 */ /* 0x010fca0007fe0100 */
[----:B------:R3:W-:Y:S02]  /*e020*/  @!P0 ST.E desc[UR36][R2.64+0x130], R11 ;  /* 0x0001300b02008985 */ /* 0x0007e4000c101924 */
.L_x_342:
[----:B------:R-:W-:Y:S05]  /*e030*/  BSYNC.RECONVERGENT B0 ;  /* 0x0000000000007941 */ /* 0x000fea0003800200 */
.L_x_341:
[----:B---3--:R-:W3:Y:S01]  /*e040*/  LD.E.64 R2, desc[UR36][R8.64+0x120] ;  /* 0x0001202408027980 */ /* 0x008ee2000c101b00 */
[----:B------:R-:W-:Y:S01]  /*e050*/  BSSY.RECONVERGENT B0, `(.L_x_343) ;  /* 0x0000018000007945 */ /* 0x000fe20003800200 */
[----:B---3--:R-:W-:-:S04]  /*e060*/  ISETP.NE.U32.AND P0, PT, R12, R2, PT ;  /* 0x000000020c00720c */ /* 0x008fc80003f05070 */
[----:B------:R-:W-:-:S13]  /*e070*/  ISETP.NE.AND.EX P0, PT, R13, R3, PT, P0 ;  /* 0x000000030d00720c */ /* 0x000fda0003f05300 */
[----:B------:R-:W-:Y:S05]  /*e080*/  @!P0 BRA `(.L_x_344) ;  /* 0x0000000000508947 */ /* 0x000fea0003800000 */
[----:B------:R-:W-:Y:S01]  /*e090*/  ISETP.NE.U32.AND P0, PT, R12, RZ, PT ;  /* 0x000000ff0c00720c */ /* 0x000fe20003f05070 */
[----:B------:R-:W-:-:S03]  /*e0a0*/  IMAD.MOV.U32 R12, RZ, RZ, R2 ;  /* 0x000000ffff0c7224 */ /* 0x000fc600078e0002 */
[----:B------:R-:W-:Y:S02]  /*e0b0*/  ISETP.NE.AND.EX P0, PT, R13, RZ, PT, P0 ;  /* 0x000000ff0d00720c */ /* 0x000fe40003f05300 */
[----:B------:R-:W-:-:S11]  /*e0c0*/  MOV R13, R3 ;  /* 0x00000003000d7202 */ /* 0x000fd60000000f00 */
[----:B------:R-:W-:Y:S05]  /*e0d0*/  @!P0 BRA `(.L_x_344) ;  /* 0x00000000003c8947 */ /* 0x000fea0003800000 */
[----:B------:R-:W-:-:S04]  /*e0e0*/  ISETP.NE.U32.AND P0, PT, R28, RZ, PT ;  /* 0x000000ff1c00720c */ /* 0x000fc80003f05070 */
[----:B------:R-:W-:-:S13]  /*e0f0*/  ISETP.NE.AND.EX P0, PT, R27, RZ, PT, P0 ;  /* 0x000000ff1b00720c */ /* 0x000fda0003f05300 */
[----:B------:R3:W-:Y:S04]  /*e100*/  @P0 ST.E.64 desc[UR36][R22.64+0x110], R6 ;  /* 0x0001100616000985 */ /* 0x0007e8000c101b24 */
[----:B------:R-:W4:Y:S01]  /*e110*/  @P0 LD.E.64 R2, desc[UR36][R8.64+0x120] ;  /* 0x0001202408020980 */ /* 0x000f22000c101b00 */
[----:B------:R-:W-:Y:S02]  /*e120*/  IMAD.MOV.U32 R0, RZ, RZ, R6 ;  /* 0x000000ffff007224 */ /* 0x000fe400078e0006 */
[----:B------:R-:W-:Y:S01]  /*e130*/  IMAD.MOV.U32 R4, RZ, RZ, R7 ;  /* 0x000000ffff047224 */ /* 0x000fe200078e0007 */
[----:B------:R-:W-:Y:S01]  /*e140*/  @P0 MOV R4, R27 ;  /* 0x0000001b00040202 */ /* 0x000fe20000000f00 */
[----:B------:R-:W-:Y:S02]  /*e150*/  @P0 IMAD.MOV.U32 R0, RZ, RZ, R28 ;  /* 0x000000ffff000224 */ /* 0x000fe400078e001c */
[----:B------:R-:W-:-:S02]  /*e160*/  VIADD R29, R29, 0x1 ;  /* 0x000000011d1d7836 */ /* 0x000fc40000000000 */
[----:B------:R-:W-:Y:S01]  /*e170*/  IMAD.MOV.U32 R27, RZ, RZ, R4 ;  /* 0x000000ffff1b7224 */ /* 0x000fe200078e0004 */
[----:B------:R-:W-:Y:S01]  /*e180*/  MOV R28, R0 ;  /* 0x00000000001c7202 */ /* 0x000fe20000000f00 */
[----:B---3--:R-:W-:Y:S02]  /*e190*/  IMAD.MOV.U32 R22, RZ, RZ, R6 ;  /* 0x000000ffff167224 */ /* 0x008fe400078e0006 */
[----:B------:R-:W-:Y:S02]  /*e1a0*/  IMAD.MOV.U32 R23, RZ, RZ, R7 ;  /* 0x000000ffff177224 */ /* 0x000fe400078e0007 */
[----:B----4-:R-:W-:Y:S02]  /*e1b0*/  IMAD.MOV.U32 R12, RZ, RZ, R2 ;  /* 0x000000ffff0c7224 */ /* 0x010fe400078e0002 */
[----:B------:R-:W-:-:S07]  /*e1c0*/  IMAD.MOV.U32 R13, RZ, RZ, R3 ;  /* 0x000000ffff0d7224 */ /* 0x000fce00078e0003 */
.L_x_344:
[----:B------:R-:W-:Y:S05]  /*e1d0*/  BSYNC.RECONVERGENT B0 ;  /* 0x0000000000007941 */ /* 0x000fea0003800200 */
.L_x_343:
[----:B------:R-:W-:-:S13]  /*e1e0*/  ISETP.NE.AND P0, PT, R29, RZ, PT ;  /* 0x000000ff1d00720c */ /* 0x000fda0003f05270 */
[----:B------:R-:W-:Y:S05]  /*e1f0*/  @P0 BRA `(.L_x_345) ;  /* 0xfffffff800dc0947 */ /* 0x000fea000383ffff */
[----:B------:R-:W-:Y:S05]  /*e200*/  EXIT ;  /* 0x000000000000794d */ /* 0x000fea0003800000 */
        .weak           $__internal_0_$__cuda_sm20_div_rn_f64_full
        .type           $__internal_0_$__cuda_sm20_div_rn_f64_full,@function
        .size           $__internal_0_$__cuda_sm20_div_rn_f64_full,(.L_x_2293 - $__internal_0_$__cuda_sm20_div_rn_f64_full)
$__internal_0_$__cuda_sm20_div_rn_f64_full:
[----:B------:R-:W-:Y:S01]  /*e210*/  FSETP.GEU.AND P2, PT, |R7|, 1.469367938527859385e-39, PT ;  /* 0x001000000700780b */ /* 0x000fe20003f4e200 */
[----:B------:R-:W-:Y:S01]  /*e220*/  IMAD.MOV.U32 R20, RZ, RZ, 0x1ca00000 ;  /* 0x1ca00000ff147424 */ /* 0x000fe200078e00ff */
[C---:B------:R-:W-:Y:S01]  /*e230*/  FSETP.GEU.AND P0, PT, |R11|.reuse, 1.469367938527859385e-39, PT ;  /* 0x001000000b00780b */ /* 0x040fe20003f0e200 */
[----:B------:R-:W-:Y:S01]  /*e240*/  BSSY.RECONVERGENT B0, `(.L_x_346) ;  /* 0x0000054000007945 */ /* 0x000fe20003800200 */
[----:B------:R-:W-:Y:S02]  /*e250*/  MOV R10, R8 ;  /* 0x00000008000a7202 */ /* 0x000fe40000000f00 */
[----:B------:R-:W-:Y:S02]  /*e260*/  LOP3.LUT R9, R11, 0x800fffff, RZ, 0xc0, !PT ;  /* 0x800fffff0b097812 */ /* 0x000fe400078ec0ff */
[----:B------:R-:W-:Y:S02]  /*e270*/  LOP3.LUT R3, R7, 0x7ff00000, RZ, 0xc0, !PT ;  /* 0x7ff0000007037812 */ /* 0x000fe400078ec0ff */
[----:B------:R-:W-:-:S02]  /*e280*/  LOP3.LUT R9, R9, 0x3ff00000, RZ, 0xfc, !PT ;  /* 0x3ff0000009097812 */ /* 0x000fc400078efcff */
[C---:B------:R-:W-:Y:S01]  /*e290*/  LOP3.LUT R32, R11.reuse, 0x7ff00000, RZ, 0xc0, !PT ;  /* 0x7ff000000b207812 */ /* 0x040fe200078ec0ff */
[----:B------:R-:W-:Y:S01]  /*e2a0*/  @!P2 IMAD.MOV.U32 R14, RZ, RZ, RZ ;  /* 0x000000ffff0ea224 */ /* 0x000fe200078e00ff */
[----:B------:R-:W-:Y:S01]  /*e2b0*/  @!P2 LOP3.LUT R12, R11, 0x7ff00000, RZ, 0xc0, !PT ;  /* 0x7ff000000b0ca812 */ /* 0x000fe200078ec0ff */
[----:B------:R-:W-:Y:S01]  /*e2c0*/  @!P0 DMUL R8, R10, 8.98846567431157953865e+307 ;  /* 0x7fe000000a088828 */ /* 0x000fe20000000000 */
[C---:B------:R-:W-:Y:S01]  /*e2d0*/  ISETP.GE.U32.AND P1, PT, R3.reuse, R32, PT ;  /* 0x000000200300720c */ /* 0x040fe20003f26070 */
[----:B------:R-:W-:Y:S01]  /*e2e0*/  IMAD.MOV.U32 R21, RZ, RZ, R3 ;  /* 0x000000ffff157224 */ /* 0x000fe200078e0003 */
[----:B------:R-:W-:Y:S01]  /*e2f0*/  @!P2 ISETP.GE.U32.AND P3, PT, R3, R12, PT ;  /* 0x0000000c0300a20c */ /* 0x000fe20003f66070 */
[----:B------:R-:W-:Y:S01]  /*e300*/  IMAD.MOV.U32 R12, RZ, RZ, R6 ;  /* 0x000000ffff0c7224 */ /* 0x000fe200078e0006 */
[C---:B------:R-:W-:Y:S01]  /*e310*/  SEL R13, R20.reuse, 0x63400000, !P1 ;  /* 0x63400000140d7807 */ /* 0x040fe20004800000 */
[----:B------:R-:W0:Y:S01]  /*e320*/  MUFU.RCP64H R37, R9 ;  /* 0x0000000900257308 */ /* 0x000e220000001800 */
[----:B------:R-:W-:-:S02]  /*e330*/  @!P2 SEL R15, R20, 0x63400000, !P3 ;  /* 0x63400000140fa807 */ /* 0x000fc40005800000 */
[--C-:B------:R-:W-:Y:S02]  /*e340*/  LOP3.LUT R13, R13, 0x800fffff, R7.reuse, 0xf8, !PT ;  /* 0x800fffff0d0d7812 */ /* 0x100fe400078ef807 */
[----:B------:R-:W-:Y:S02]  /*e350*/  @!P2 LOP3.LUT R15, R15, 0x80000000, R7, 0xf8, !PT ;  /* 0x800000000f0fa812 */ /* 0x000fe400078ef807 */
[----:B------:R-:W-:Y:S02]  /*e360*/  MOV R36, 0x1 ;  /* 0x0000000100247802 */ /* 0x000fe40000000f00 */
[----:B------:R-:W-:Y:S02]  /*e370*/  @!P2 LOP3.LUT R15, R15, 0x100000, RZ, 0xfc, !PT ;  /* 0x001000000f0fa812 */ /* 0x000fe400078efcff */
[----:B------:R-:W-:-:S04]  /*e380*/  @!P0 LOP3.LUT R32, R9, 0x7ff00000, RZ, 0xc0, !PT ;  /* 0x7ff0000009208812 */ /* 0x000fc800078ec0ff */
[----:B------:R-:W-:Y:S02]  /*e390*/  @!P2 DFMA R12, R12, 2, -R14 ;  /* 0x400000000c0ca82b */ /* 0x000fe4000000080e */
[----:B0-----:R-:W-:-:S08]  /*e3a0*/  DFMA R14, R36, -R8, 1 ;  /* 0x3ff00000240e742b */ /* 0x001fd00000000808 */
[----:B------:R-:W-:Y:S01]  /*e3b0*/  DFMA R14, R14, R14, R14 ;  /* 0x0000000e0e0e722b */ /* 0x000fe2000000000e */
[----:B------:R-:W-:-:S05]  /*e3c0*/  @!P2 LOP3.LUT R21, R13, 0x7ff00000, RZ, 0xc0, !PT ;  /* 0x7ff000000d15a812 */ /* 0x000fca00078ec0ff */
[----:B------:R-:W-:Y:S02]  /*e3d0*/  VIADD R31, R21, 0xffffffff ;  /* 0xffffffff151f7836 */ /* 0x000fe40000000000 */
[----:B------:R-:W-:-:S03]  /*e3e0*/  DFMA R36, R36, R14, R36 ;  /* 0x0000000e2424722b */ /* 0x000fc60000000024 */
[----:B------:R-:W-:Y:S01]  /*e3f0*/  ISETP.GT.U32.AND P0, PT, R31, 0x7feffffe, PT ;  /* 0x7feffffe1f00780c */ /* 0x000fe20003f04070 */
[----:B------:R-:W-:-:S04]  /*e400*/  VIADD R31, R32, 0xffffffff ;  /* 0xffffffff201f7836 */ /* 0x000fc80000000000 */
[----:B------:R-:W-:Y:S01]  /*e410*/  DFMA R40, R36, -R8, 1 ;  /* 0x3ff000002428742b */ /* 0x000fe20000000808 */
[----:B------:R-:W-:-:S07]  /*e420*/  ISETP.GT.U32.OR P0, PT, R31, 0x7feffffe, P0 ;  /* 0x7feffffe1f00780c */ /* 0x000fce0000704470 */
[----:B------:R-:W-:-:S08]  /*e430*/  DFMA R40, R36, R40, R36 ;  /* 0x000000282428722b */ /* 0x000fd00000000024 */
[----:B------:R-:W-:-:S08]  /*e440*/  DMUL R36, R40, R12 ;  /* 0x0000000c28247228 */ /* 0x000fd00000000000 */
[----:B------:R-:W-:-:S08]  /*e450*/  DFMA R14, R36, -R8, R12 ;  /* 0x80000008240e722b */ /* 0x000fd0000000000c */
[----:B------:R-:W-:Y:S01]  /*e460*/  DFMA R14, R40, R14, R36 ;  /* 0x0000000e280e722b */ /* 0x000fe20000000024 */
[----:B------:R-:W-:Y:S10]  /*e470*/  @P0 BRA `(.L_x_347) ;  /* 0x00000000006c0947 */ /* 0x000ff40003800000 */
[----:B------:R-:W-:-:S04]  /*e480*/  LOP3.LUT R6, R11, 0x7ff00000, RZ, 0xc0, !PT ;  /* 0x7ff000000b067812 */ /* 0x000fc800078ec0ff */
[CC--:B------:R-:W-:Y:S02]  /*e490*/  VIADDMNMX R7, R3.reuse, -R6.reuse, 0xb9600000, !PT ;  /* 0xb960000003077446 */ /* 0x0c0fe40007800906 */
[----:B------:R-:W-:Y:S02]  /*e4a0*/  ISETP.GE.U32.AND P0, PT, R3, R6, PT ;  /* 0x000000060300720c */ /* 0x000fe40003f06070 */
[----:B------:R-:W-:Y:S02]  /*e4b0*/  VIMNMX R7, PT, PT, R7, 0x46a00000, PT ;  /* 0x46a0000007077848 */ /* 0x000fe40003fe0100 */
[----:B------:R-:W-:-:S04]  /*e4c0*/  SEL R20, R20, 0x63400000, !P0 ;  /* 0x6340000014147807 */ /* 0x000fc80004000000 */
[----:B------:R-:W-:Y:S01]  /*e4d0*/  IADD3 R7, PT, PT, -R20, R7, RZ ;  /* 0x0000000714077210 */ /* 0x000fe20007ffe1ff */
[----:B------:R-:W-:-:S04]  /*e4e0*/  IMAD.MOV.U32 R20, RZ, RZ, RZ ;  /* 0x000000ffff147224 */ /* 0x000fc800078e00ff */
[----:B------:R-:W-:-:S06]  /*e4f0*/  VIADD R21, R7, 0x7fe00000 ;  /* 0x7fe0000007157836 */ /* 0x000fcc0000000000 */
[----:B------:R-:W-:-:S10]  /*e500*/  DMUL R36, R14, R20 ;  /* 0x000000140e247228 */ /* 0x000fd40000000000 */
[----:B------:R-:W-:-:S13]  /*e510*/  FSETP.GTU.AND P0, PT, |R37|, 1.469367938527859385e-39, PT ;  /* 0x001000002500780b */ /* 0x000fda0003f0c200 */
[----:B------:R-:W-:Y:S05]  /*e520*/  @P0 BRA `(.L_x_348) ;  /* 0x0000000000940947 */ /* 0x000fea0003800000 */
[----:B------:R-:W-:Y:S01]  /*e530*/  DFMA R8, R14, -R8, R12 ;  /* 0x800000080e08722b */ /* 0x000fe2000000000c */
[----:B------:R-:W-:-:S09]  /*e540*/  IMAD.MOV.U32 R20, RZ, RZ, RZ ;  /* 0x000000ffff147224 */ /* 0x000fd200078e00ff */
[C---:B------:R-:W-:Y:S02]  /*e550*/  FSETP.NEU.AND P0, PT, R9.reuse, RZ, PT ;  /* 0x000000ff0900720b */ /* 0x040fe40003f0d000 */
[----:B------:R-:W-:-:S04]  /*e560*/  LOP3.LUT R10, R9, 0x80000000, R11, 0x48, !PT ;  /* 0x80000000090a7812 */ /* 0x000fc800078e480b */
[----:B------:R-:W-:-:S07]  /*e570*/  LOP3.LUT R21, R10, R21, RZ, 0xfc, !PT ;  /* 0x000000150a157212 */ /* 0x000fce00078efcff */
[----:B------:R-:W-:Y:S05]  /*e580*/  @!P0 BRA `(.L_x_348) ;  /* 0x00000000007c8947 */ /* 0x000fea0003800000 */
[C---:B------:R-:W-:Y:S01]  /*e590*/  IADD3 R9, PT, PT, -R7.reuse, RZ, RZ ;  /* 0x000000ff07097210 */ /* 0x040fe20007ffe1ff */
[----:B------:R-:W-:Y:S01]  /*e5a0*/  IMAD.MOV.U32 R8, RZ, RZ, RZ ;  /* 0x000000ffff087224 */ /* 0x000fe200078e00ff */
[----:B------:R-:W-:-:S05]  /*e5b0*/  IADD3 R7, PT, PT, -R7, -0x43300000, RZ ;  /* 0xbcd0000007077810 */ /* 0x000fca0007ffe1ff */
[----:B------:R-:W-:Y:S02]  /*e5c0*/  DFMA R8, R36, -R8, R14 ;  /* 0x800000082408722b */ /* 0x000fe4000000000e */
[----:B------:R-:W-:-:S08]  /*e5d0*/  DMUL.RP R14, R14, R20 ;  /* 0x000000140e0e7228 */ /* 0x000fd00000008000 */
[----:B------:R-:W-:Y:S02]  /*e5e0*/  FSETP.NEU.AND P0, PT, |R9|, R7, PT ;  /* 0x000000070900720b */ /* 0x000fe40003f0d200 */
[----:B------:R-:W-:Y:S02]  /*e5f0*/  LOP3.LUT R10, R15, R10, RZ, 0x3c, !PT ;  /* 0x0000000a0f0a7212 */ /* 0x000fe400078e3cff */
[----:B------:R-:W-:Y:S02]  /*e600*/  FSEL R36, R14, R36, !P0 ;  /* 0x000000240e247208 */ /* 0x000fe40004000000 */
[----:B------:R-:W-:Y:S01]  /*e610*/  FSEL R37, R10, R37, !P0 ;  /* 0x000000250a257208 */ /* 0x000fe20004000000 */
[----:B------:R-:W-:Y:S06]  /*e620*/  BRA `(.L_x_348) ;  /* 0x0000000000547947 */ /* 0x000fec0003800000 */
.L_x_347:
[----:B------:R-:W-:-:S14]  /*e630*/  DSETP.NAN.AND P0, PT, R6, R6, PT ;  /* 0x000000060600722a */ /* 0x000fdc0003f08000 */
[----:B------:R-:W-:Y:S05]  /*e640*/  @P0 BRA `(.L_x_349) ;  /* 0x0000000000440947 */ /* 0x000fea0003800000 */
[----:B------:R-:W-:-:S14]  /*e650*/  DSETP.NAN.AND P0, PT, R10, R10, PT ;  /* 0x0000000a0a00722a */ /* 0x000fdc0003f08000 */
[----:B------:R-:W-:Y:S05]  /*e660*/  @P0 BRA `(.L_x_350) ;  /* 0x0000000000300947 */ /* 0x000fea0003800000 */
[----:B------:R-:W-:Y:S01]  /*e670*/  ISETP.NE.AND P0, PT, R21, R32, PT ;  /* 0x000000201500720c */ /* 0x000fe20003f05270 */
[----:B------:R-:W-:Y:S02]  /*e680*/  IMAD.MOV.U32 R36, RZ, RZ, 0x0 ;  /* 0x00000000ff247424 */ /* 0x000fe400078e00ff */
[----:B------:R-:W-:-:S10]  /*e690*/  IMAD.MOV.U32 R37, RZ, RZ, -0x80000 ;  /* 0xfff80000ff257424 */ /* 0x000fd400078e00ff */
[----:B------:R-:W-:Y:S05]  /*e6a0*/  @!P0 BRA `(.L_x_348) ;  /* 0x0000000000348947 */ /* 0x000fea0003800000 */
[----:B------:R-:W-:Y:S02]  /*e6b0*/  ISETP.NE.AND P0, PT, R21, 0x7ff00000, PT ;  /* 0x7ff000001500780c */ /* 0x000fe40003f05270 */
[----:B------:R-:W-:Y:S02]  /*e6c0*/  LOP3.LUT R37, R7, 0x80000000, R11, 0x48, !PT ;  /* 0x8000000007257812 */ /* 0x000fe400078e480b */
[----:B------:R-:W-:-:S13]  /*e6d0*/  ISETP.EQ.OR P0, PT, R32, RZ, !P0 ;  /* 0x000000ff2000720c */ /* 0x000fda0004702670 */
[----:B------:R-:W-:Y:S02]  /*e6e0*/  @P0 LOP3.LUT R3, R37, 0x7ff00000, RZ, 0xfc, !PT ;  /* 0x7ff0000025030812 */ /* 0x000fe400078efcff */
[----:B------:R-:W-:Y:S01]  /*e6f0*/  @!P0 MOV R36, RZ ;  /* 0x000000ff00248202 */ /* 0x000fe20000000f00 */
[----:B------:R-:W-:Y:S02]  /*e700*/  @P0 IMAD.MOV.U32 R36, RZ, RZ, RZ ;  /* 0x000000ffff240224 */ /* 0x000fe400078e00ff */
[----:B------:R-:W-:Y:S01]  /*e710*/  @P0 IMAD.MOV.U32 R37, RZ, RZ, R3 ;  /* 0x000000ffff250224 */ /* 0x000fe200078e0003 */
[----:B------:R-:W-:Y:S06]  /*e720*/  BRA `(.L_x_348) ;  /* 0x0000000000147947 */ /* 0x000fec0003800000 */
.L_x_350:
[----:B------:R-:W-:Y:S01]  /*e730*/  LOP3.LUT R37, R11, 0x80000, RZ, 0xfc, !PT ;  /* 0x000800000b257812 */ /* 0x000fe200078efcff */
[----:B------:R-:W-:Y:S01]  /*e740*/  IMAD.MOV.U32 R36, RZ, RZ, R10 ;  /* 0x000000ffff247224 */ /* 0x000fe200078e000a */
[----:B------:R-:W-:Y:S06]  /*e750*/  BRA `(.L_x_348) ;  /* 0x0000000000087947 */ /* 0x000fec0003800000 */
.L_x_349:
[----:B------:R-:W-:Y:S02]  /*e760*/  LOP3.LUT R37, R7, 0x80000, RZ, 0xfc, !PT ;  /* 0x0008000007257812 */ /* 0x000fe400078efcff */
[----:B------:R-:W-:-:S07]  /*e770*/  MOV R36, R6 ;  /* 0x0000000600247202 */ /* 0x000fce0000000f00 */
.L_x_348:
[----:B------:R-:W-:Y:S05]  /*e780*/  BSYNC.RECONVERGENT B0 ;  /* 0x0000000000007941 */ /* 0x000fea0003800200 */
.L_x_346:
[----:B------:R-:W-:Y:S02]  /*e790*/  IMAD.MOV.U32 R6, RZ, RZ, R0 ;  /* 0x000000ffff067224 */ /* 0x000fe400078e0000 */
[----:B------:R-:W-:-:S04]  /*e7a0*/  IMAD.MOV.U32 R7, RZ, RZ, 0x0 ;  /* 0x00000000ff077424 */ /* 0x000fc800078e00ff */
[----:B------:R-:W-:Y:S05]  /*e7b0*/  RET.REL.NODEC R6 `(alpha_beta) ;  /* 0xffffff1806107950 */ /* 0x000fea0003c3ffff */
.L_x_351:
        /* <DEDUP_REMOVED lines=12> */
.L_x_2293:


//--------------------- .text.delete_tree         --------------------------
	.section	.text.delete_tree,"ax",@progbits
	.align	128
        .global         delete_tree
        .type           delete_tree,@function
        .size           delete_tree,(.L_x_2298 - delete_tree)
        .other          delete_tree,@"STO_CUDA_ENTRY STV_DEFAULT"
delete_tree:
.text.delete_tree:
[----:B------:R-:W0:Y:S01]  /*0000*/  LDC R1, c[0x0][0x37c] ;  /* 0x0000df00ff017b82 */ /* 0x000e220000000800 */
[----:B------:R-:W1:Y:S07]  /*0010*/  S2R R3, SR_TID.X ;  /* 0x0000000000037919 */ /* 0x000e6e0000002100 */
[----:B------:R-:W1:Y:S01]  /*0020*/  S2UR UR6, SR_CTAID.X ;  /* 0x00000000000679c3 */ /* 0x000e620000002500 */
[----:B------:R-:W-:Y:S01]  /*0030*/  UMOV UR4, 0x400 ;  /* 0x0000040000047882 */ /* 0x000fe20000000000 */
[----:B------:R-:W2:Y:S06]  /*0040*/  LDCU.64 UR36, c[0x0][0x358] ;  /* 0x00006b00ff2477ac */ /* 0x000eac0008000a00 */
[----:B------:R-:W1:Y:S08]  /*0050*/  LDC R18, c[0x0][0x360] ;  /* 0x0000d800ff127b82 */ /* 0x000e700000000800 */
[----:B------:R-:W3:Y:S01]  /*0060*/  S2UR UR5, SR_CgaCtaId ;  /* 0x00000000000579c3 */ /* 0x000ee20000008800 */
[----:B-1----:R-:W-:-:S05]  /*0070*/  IMAD R18, R18, UR6, R3 ;  /* 0x0000000612127c24 */ /* 0x002fca000f8e0203 */
[----:B------:R-:W-:Y:S01]  /*0080*/  ISETP.NE.AND P0, PT, R18, RZ, PT ;  /* 0x000000ff1200720c */ /* 0x000fe20003f05270 */
[----:B---3--:R-:W-:-:S09]  /*0090*/  ULEA UR4, UR5, UR4, 0x18 ;  /* 0x0000000405047291 */ /* 0x008fd2000f8ec0ff */
[----:B------:R-:W-:Y:S03]  /*00a0*/  STS [UR4], RZ ;  /* 0x000000ffff007988 */ /* 0x000fe60008000804 */
[----:B0-2---:R-:W-:Y:S05]  /*00b0*/  @P0 BRA `(.L_x_352) ;  /* 0x0000000800540947 */ /* 0x005fea0003800000 */
        /* <DEDUP_REMOVED lines=8> */
.L_x_353:
[----:B------:R-:W0:Y:S02]  /*0140*/  LDC.64 R4, c[0x0][0x380] ;  /* 0x0000e000ff047b82 */ /* 0x000e240000000a00 */
[----:B0-----:R-:W2:Y:S01]  /*0150*/  LDG.E.64 R4, desc[UR36][R4.64+0x108] ;  /* 0x0001082404047981 */ /* 0x001ea2000c1e1b00 */
[----:B------:R-:W-:Y:S01]  /*0160*/  IMAD.MOV.U32 R19, RZ, RZ, RZ ;  /* 0x000000ffff137224 */ /* 0x000fe200078e00ff */
[----:B------:R-:W-:Y:S02]  /*0170*/  CS2R R16, SRZ ;  /* 0x0000000000107805 */ /* 0x000fe4000001ff00 */
[----:B--2---:R-:W-:-:S04]  /*0180*/  ISETP.NE.U32.AND P0, PT, R4, RZ, PT ;  /* 0x000000ff0400720c */ /* 0x004fc80003f05070 */
[----:B------:R-:W-:-:S13]  /*0190*/  ISETP.NE.AND.EX P0, PT, R5, RZ, PT, P0 ;  /* 0x000000ff0500720c */ /* 0x000fda0003f05300 */
[----:B------:R-:W-:Y:S05]  /*01a0*/  @!P0 BRA `(.L_x_354) ;  /* 0x00000000004c8947 */ /* 0x000fea0003800000 */
[----:B------:R-:W2:Y:S01]  /*01b0*/  LD.E.64 R2, desc[UR36][R4.64+0x110] ;  /* 0x0001102404027980 */ /* 0x000ea2000c101b00 */
[----:B------:R-:W-:Y:S01]  /*01c0*/  BSSY.RECONVERGENT B0, `(.L_x_354) ;  /* 0x0000011000007945 */ /* 0x000fe20003800200 */
[----:B------:R-:W-:Y:S02]  /*01d0*/  IMAD.MOV.U32 R19, RZ, RZ, 0x1 ;  /* 0x00000001ff137424 */ /* 0x000fe400078e00ff */
[----:B------:R-:W-:Y:S02]  /*01e0*/  IMAD.MOV.U32 R16, RZ, RZ, R4 ;  /* 0x000000ffff107224 */ /* 0x000fe400078e0004 */
[----:B------:R-:W-:Y:S01]  /*01f0*/  IMAD.MOV.U32 R17, RZ, RZ, R5 ;  /* 0x000000ffff117224 */ /* 0x000fe200078e0005 */
[----:B--2---:R-:W-:-:S04]  /*0200*/  ISETP.NE.U32.AND P0, PT, R2, RZ, PT ;  /* 0x000000ff0200720c */ /* 0x004fc80003f05070 */
[----:B------:R-:W-:-:S13]  /*0210*/  ISETP.NE.AND.EX P0, PT, R3, RZ, PT, P0 ;  /* 0x000000ff0300720c */ /* 0x000fda0003f05300 */
[----:B------:R-:W-:Y:S05]  /*0220*/  @!P0 BRA `(.L_x_355) ;  /* 0x0000000000288947 */ /* 0x000fea0003800000 */
[----:B------:R-:W-:Y:S01]  /*0230*/  BSSY.RECONVERGENT B1, `(.L_x_355) ;  /* 0x0000009000017945 */ /* 0x000fe20003800200 */
[----:B------:R-:W-:-:S07]  /*0240*/  IMAD.MOV.U32 R19, RZ, RZ, 0x1 ;  /* 0x00000001ff137424 */ /* 0x000fce00078e00ff */
.L_x_356:
        /* <DEDUP_REMOVED lines=8> */
.L_x_355:
[----:B------:R-:W-:Y:S05]  /*02d0*/  BSYNC.RECONVERGENT B0 ;  /* 0x0000000000007941 */ /* 0x000fea0003800200 */
.L_x_354:
[----:B------:R-:W-:Y:S01]  /*02e0*/  ISETP.NE.AND P0, PT, R19, RZ, PT ;  /* 0x000000ff1300720c */ /* 0x000fe20003f05270 */
[----:B------:R-:W-:Y:S01]  /*02f0*/  BSSY.RECONVERGENT B6, `(.L_x_357) ;  /* 0x0000045000067945 */ /* 0x000fe20003800200 */
[----:B------:R-:W-:-:S11]  /*0300*/  IMAD.MOV.U32 R0, RZ, RZ, RZ ;  /* 0x000000ffff007224 */ /* 0x000fd600078e00ff */
[----:B------:R-:W-:Y:S05]  /*0310*/  @!P0 BRA `(.L_x_358) ;  /* 0x0000000400088947 */ /* 0x000fea0003800000 */
.L_x_369:
[----:B------:R-:W2:Y:S01]  /*0320*/  LD.E R0, desc[UR36][R4.64+0x100] ;  /* 0x0001002404007980 */ /* 0x000ea2000c101900 */
[----:B------:R-:W0:Y:S01]  /*0330*/  LDCU UR4, c[0x0][0x388] ;  /* 0x00007100ff0477ac */ /* 0x000e220008000800 */
[----:B--2---:R-:W-:-:S05]  /*0340*/  IMAD.IADD R0, R0, 0x1, R19 ;  /* 0x0000000100007824 */ /* 0x004fca00078e0213 */
[----:B0-----:R-:W-:Y:S01]  /*0350*/  ISETP.GE.AND P0, PT, R0, UR4, PT ;  /* 0x0000000400007c0c */ /* 0x001fe2000bf06270 */
[----:B------:R-:W-:-:S12]  /*0360*/  IMAD.MOV.U32 R0, RZ, RZ, R19 ;  /* 0x000000ffff007224 */ /* 0x000fd800078e0013 */
[----:B------:R-:W-:Y:S05]  /*0370*/  @P0 BRA `(.L_x_358) ;  /* 0x0000000000f00947 */ /* 0x000fea0003800000 */
[----:B------:R-:W2:Y:S01]  /*0380*/  LD.E.64 R22, desc[UR36][R4.64+0x110] ;  /* 0x0001102404167980 */ /* 0x000ea2000c101b00 */
[----:B------:R-:W-:Y:S04]  /*0390*/  BSSY.RECONVERGENT B0, `(.L_x_359) ;  /* 0x000000d000007945 */ /* 0x000fe80003800200 */
[----:B------:R-:W-:Y:S01]  /*03a0*/  BSSY.RELIABLE B1, `(.L_x_360) ;  /* 0x000000a000017945 */ /* 0x000fe20003800100 */
[----:B--2---:R-:W-:-:S04]  /*03b0*/  ISETP.NE.U32.AND P0, PT, R22, RZ, PT ;  /* 0x000000ff1600720c */ /* 0x004fc80003f05070 */
        /* <DEDUP_REMOVED lines=8> */
.L_x_361:
[----:B------:R-:W-:Y:S05]  /*0440*/  BSYNC.RELIABLE B1 ;  /* 0x0000000000017941 */ /* 0x000fea0003800100 */
.L_x_360:
[----:B------:R0:W-:Y:S02]  /*0450*/  ST.E.64 desc[UR36][R4.64+0x110], RZ ;  /* 0x000110ff04007985 */ /* 0x0001e4000c101b24 */
.L_x_362:
[----:B------:R-:W-:Y:S05]  /*0460*/  BSYNC.RECONVERGENT B0 ;  /* 0x0000000000007941 */ /* 0x000fea0003800200 */
.L_x_359:
[----:B------:R-:W2:Y:S01]  /*0470*/  LD.E.64 R2, desc[UR36][R4.64+0x108] ;  /* 0x0001082404027980 */ /* 0x000ea2000c101b00 */
[----:B------:R-:W-:Y:S01]  /*0480*/  BSSY.RECONVERGENT B0, `(.L_x_363) ;  /* 0x0000022000007945 */ /* 0x000fe20003800200 */
[----:B------:R-:W-:Y:S01]  /*0490*/  VIADD R19, R19, 0xffffffff ;  /* 0xffffffff13137836 */ /* 0x000fe20000000000 */
[----:B--2---:R-:W-:-:S04]  /*04a0*/  ISETP.NE.U32.AND P0, PT, R2, RZ, PT ;  /* 0x000000ff0200720c */ /* 0x004fc80003f05070 */
[----:B------:R-:W-:-:S13]  /*04b0*/  ISETP.NE.AND.EX P0, PT, R3, RZ, PT, P0 ;  /* 0x000000ff0300720c */ /* 0x000fda0003f05300 */
[----:B------:R-:W-:Y:S05]  /*04c0*/  @!P0 BRA `(.L_x_364) ;  /* 0x0000000000748947 */ /* 0x000fea0003800000 */
[----:B------:R-:W-:-:S04]  /*04d0*/  ISETP.NE.U32.AND P0, PT, R22, RZ, PT ;  /* 0x000000ff1600720c */ /* 0x000fc80003f05070 */
[----:B------:R-:W-:-:S13]  /*04e0*/  ISETP.NE.AND.EX P0, PT, R23, RZ, PT, P0 ;  /* 0x000000ff1700720c */ /* 0x000fda0003f05300 */
[----:B------:R1:W-:Y:S04]  /*04f0*/  @P0 ST.E.64 desc[UR36][R16.64+0x110], R2 ;  /* 0x0001100210000985 */ /* 0x0003e8000c101b24 */
[----:B------:R-:W2:Y:S01]  /*0500*/  LD.E.64 R6, desc[UR36][R2.64+0x110] ;  /* 0x0001102402067980 */ /* 0x000ea2000c101b00 */
[----:B------:R-:W-:Y:S01]  /*0510*/  BSSY.RECONVERGENT B1, `(.L_x_365) ;  /* 0x0000013000017945 */ /* 0x000fe20003800200 */
[----:B------:R-:W-:Y:S02]  /*0520*/  IMAD.MOV.U32 R8, RZ, RZ, R2 ;  /* 0x000000ffff087224 */ /* 0x000fe400078e0002 */
[----:B------:R-:W-:Y:S02]  /*0530*/  IMAD.MOV.U32 R9, RZ, RZ, R3 ;  /* 0x000000ffff097224 */ /* 0x000fe400078e0003 */
[----:B------:R-:W-:-:S02]  /*0540*/  @P0 IMAD.MOV.U32 R8, RZ, RZ, R22 ;  /* 0x000000ffff080224 */ /* 0x000fc400078e0016 */
[----:B------:R-:W-:Y:S02]  /*0550*/  @P0 IMAD.MOV.U32 R9, RZ, RZ, R23 ;  /* 0x000000ffff090224 */ /* 0x000fe400078e0017 */
[----:B------:R-:W-:Y:S01]  /*0560*/  IMAD.MOV.U32 R0, RZ, RZ, 0x1 ;  /* 0x00000001ff007424 */ /* 0x000fe200078e00ff */
[----:B--2---:R-:W-:-:S04]  /*0570*/  ISETP.NE.U32.AND P1, PT, R6, RZ, PT ;  /* 0x000000ff0600720c */ /* 0x004fc80003f25070 */
[----:B------:R-:W-:-:S13]  /*0580*/  ISETP.NE.AND.EX P1, PT, R7, RZ, PT, P1 ;  /* 0x000000ff0700720c */ /* 0x000fda0003f25310 */
[----:B-1----:R-:W-:Y:S05]  /*0590*/  @!P1 BRA `(.L_x_366) ;  /* 0x0000000000289947 */ /* 0x002fea0003800000 */
[----:B------:R-:W-:Y:S01]  /*05a0*/  BSSY.RECONVERGENT B2, `(.L_x_366) ;  /* 0x0000009000027945 */ /* 0x000fe20003800200 */
[----:B------:R-:W-:-:S07]  /*05b0*/  IMAD.MOV.U32 R0, RZ, RZ, 0x1 ;  /* 0x00000001ff007424 */ /* 0x000fce00078e00ff */
.L_x_367:
        /* <DEDUP_REMOVED lines=8> */
.L_x_366:
[----:B------:R-:W-:Y:S05]  /*0640*/  BSYNC.RECONVERGENT B1 ;  /* 0x0000000000017941 */ /* 0x000fea0003800200 */
.L_x_365:
[----:B------:R-:W-:Y:S02]  /*0650*/  IMAD.IADD R19, R19, 0x1, R0 ;  /* 0x0000000113137824 */ /* 0x000fe400078e0200 */
[----:B------:R-:W-:Y:S02]  /*0660*/  IMAD.MOV.U32 R22, RZ, RZ, R8 ;  /* 0x000000ffff167224 */ /* 0x000fe400078e0008 */
[----:B------:R-:W-:Y:S02]  /*0670*/  IMAD.MOV.U32 R23, RZ, RZ, R9 ;  /* 0x000000ffff177224 */ /* 0x000fe400078e0009 */
[----:B------:R-:W-:Y:S02]  /*0680*/  IMAD.MOV.U32 R16, RZ, RZ, R2 ;  /* 0x000000ffff107224 */ /* 0x000fe400078e0002 */
[----:B------:R-:W-:-:S07]  /*0690*/  IMAD.MOV.U32 R17, RZ, RZ, R3 ;  /* 0x000000ffff117224 */ /* 0x000fce00078e0003 */
.L_x_364:
[----:B------:R-:W-:Y:S05]  /*06a0*/  BSYNC.RECONVERGENT B0 ;  /* 0x0000000000007941 */ /* 0x000fea0003800200 */
.L_x_363:
[----:B------:R-:W-:-:S04]  /*06b0*/  MOV R0, 0x38 ;  /* 0x0000003800007802 */ /* 0x000fc80000000f00 */
[----:B------:R1:W2:Y:S03]  /*06c0*/  LDC.64 R2, c[0x4][R0] ;  /* 0x0100000000027b82 */ /* 0x0002a60000000a00 */
[----:B------:R-:W-:-:S07]  /*06d0*/  LEPC R20, `(.L_x_368) ;  /* 0x000000001014794e */ /* 0x000fce0000000000 */
[----:B012---:R-:W-:Y:S05]  /*06e0*/  CALL.ABS.NOINC R2 ;  /* 0x0000000002007343 */ /* 0x007fea0003c00000 */
.L_x_368:
[----:B------:R-:W-:Y:S01]  /*06f0*/  ISETP.NE.AND P0, PT, R19, RZ, PT ;  /* 0x000000ff1300720c */ /* 0x000fe20003f05270 */
[----:B------:R-:W-:Y:S01]  /*0700*/  IMAD.MOV.U32 R5, RZ, RZ, R23 ;  /* 0x000000ffff057224 */ /* 0x000fe200078e0017 */
[----:B------:R-:W-:-:S11]  /*0710*/  MOV R4, R22 ;  /* 0x0000001600047202 */ /* 0x000fd60000000f00 */
[----:B------:R-:W-:Y:S05]  /*0720*/  @P0 BRA `(.L_x_369) ;  /* 0xfffffff800fc0947 */ /* 0x000fea000383ffff */
[----:B------:R-:W-:-:S07]  /*0730*/  IMAD.MOV.U32 R0, RZ, RZ, RZ ;  /* 0x000000ffff007224 */ /* 0x000fce00078e00ff */
.L_x_358:
[----:B------:R-:W-:Y:S05]  /*0740*/  BSYNC.RECONVERGENT B6 ;  /* 0x0000000000067941 */ /* 0x000fea0003800200 */
.L_x_357:
[----:B------:R-:W-:-:S13]  /*0750*/  ISETP.NE.AND P0, PT, R0, RZ, PT ;  /* 0x000000ff0000720c */ /* 0x000fda0003f05270 */
[----:B------:R-:W-:Y:S05]  /*0760*/  @!P0 BRA `(.L_x_352) ;  /* 0x0000000000a88947 */ /* 0x000fea0003800000 */
[----:B------:R-:W0:Y:S01]  /*0770*/  S2UR UR5, SR_CgaCtaId ;  /* 0x00000000000579c3 */ /* 0x000e220000008800 */
[----:B------:R-:W-:Y:S01]  /*0780*/  UMOV UR4, 0x400 ;  /* 0x0000040000047882 */ /* 0x000fe20000000000 */
[----:B------:R-:W-:Y:S01]  /*0790*/  BSSY.RECONVERGENT B0, `(.L_x_370) ;  /* 0x0000023000007945 */ /* 0x000fe20003800200 */
[----:B------:R-:W-:Y:S02]  /*07a0*/  IMAD.MOV.U32 R8, RZ, RZ, R4 ;  /* 0x000000ffff087224 */ /* 0x000fe400078e0004 */
[----:B------:R-:W-:-:S03]  /*07b0*/  IMAD.MOV.U32 R9, RZ, RZ, R5 ;  /* 0x000000ffff097224 */ /* 0x000fc600078e0005 */
[----:B------:R-:W1:Y:S01]  /*07c0*/  LDC.64 R10, c[0x0][0x390] ;  /* 0x0000e400ff0a7b82 */ /* 0x000e620000000a00 */
[----:B0-----:R-:W-:-:S09]  /*07d0*/  ULEA UR4, UR5, UR4, 0x18 ;  /* 0x0000000405047291 */ /* 0x001fd2000f8ec0ff */
[----:B------:R-:W0:Y:S03]  /*07e0*/  LDS R13, [UR4] ;  /* 0x00000004ff0d7984 */ /* 0x000e260008000800 */
.L_x_377:
[----:B------:R-:W-:Y:S01]  /*07f0*/  ISETP.NE.U32.AND P0, PT, R8, RZ, PT ;  /* 0x000000ff0800720c */ /* 0x000fe20003f05070 */
[----:B------:R-:W-:Y:S01]  /*0800*/  BSSY.RECONVERGENT B1, `(.L_x_371) ;  /* 0x0000014000017945 */ /* 0x000fe20003800200 */
[----:B------:R-:W-:Y:S02]  /*0810*/  CS2R R2, SRZ ;  /* 0x0000000000027805 */ /* 0x000fe4000001ff00 */
[----:B------:R-:W-:-:S13]  /*0820*/  ISETP.NE.AND.EX P0, PT, R9, RZ, PT, P0 ;  /* 0x000000ff0900720c */ /* 0x000fda0003f05300 */
[----:B------:R-:W-:Y:S05]  /*0830*/  @!P0 BRA `(.L_x_372) ;  /* 0x0000000000408947 */ /* 0x000fea0003800000 */
        /* <DEDUP_REMOVED lines=12> */
.L_x_375:
[----:B------:R-:W-:Y:S05]  /*0900*/  BSYNC.RELIABLE B3 ;  /* 0x0000000000037941 */ /* 0x000fea0003800100 */
.L_x_374:
[----:B------:R2:W-:Y:S02]  /*0910*/  ST.E.64 desc[UR36][R8.64+0x110], RZ ;  /* 0x000110ff08007985 */ /* 0x0005e4000c101b24 */
.L_x_376:
[----:B------:R-:W-:Y:S05]  /*0920*/  BSYNC.RECONVERGENT B2 ;  /* 0x0000000000027941 */ /* 0x000fea0003800200 */
.L_x_373:
[----:B------:R-:W-:-:S07]  /*0930*/  VIADD R0, R0, 0xffffffff ;  /* 0xffffffff00007836 */ /* 0x000fce0000000000 */
.L_x_372:
[----:B------:R-:W-:Y:S05]  /*0940*/  BSYNC.RECONVERGENT B1 ;  /* 0x0000000000017941 */ /* 0x000fea0003800200 */
.L_x_371:
[----:B------:R-:W-:Y:S01]  /*0950*/  ISETP.NE.AND P0, PT, R0, RZ, PT ;  /* 0x000000ff0000720c */ /* 0x000fe20003f05270 */
[----:B01----:R-:W-:-:S04]  /*0960*/  IMAD.WIDE R4, R13, 0x8, R10 ;  /* 0x000000080d047825 */ /* 0x003fc800078e020a */
[----:B------:R-:W-:Y:S01]  /*0970*/  VIADD R13, R13, 0x1 ;  /* 0x000000010d0d7836 */ /* 0x000fe20000000000 */
[----:B------:R2:W-:Y:S02]  /*0980*/  STG.E.64 desc[UR36][R4.64], R8 ;  /* 0x0000000804007986 */ /* 0x0005e4000c101b24 */
[----:B--2---:R-:W-:Y:S02]  /*0990*/  IMAD.MOV.U32 R8, RZ, RZ, R2 ;  /* 0x000000ffff087224 */ /* 0x004fe400078e0002 */
[----:B------:R-:W-:-:S03]  /*09a0*/  IMAD.MOV.U32 R9, RZ, RZ, R3 ;  /* 0x000000ffff097224 */ /* 0x000fc600078e0003 */
[----:B------:R-:W-:Y:S05]  /*09b0*/  @P0 BRA `(.L_x_377) ;  /* 0xfffffffc008c0947 */ /* 0x000fea000383ffff */
[----:B------:R-:W-:Y:S05]  /*09c0*/  BSYNC.RECONVERGENT B0 ;  /* 0x0000000000007941 */ /* 0x000fea0003800200 */
.L_x_370:
[----:B------:R-:W0:Y:S01]  /*09d0*/  S2UR UR5, SR_CgaCtaId ;  /* 0x00000000000579c3 */ /* 0x000e220000008800 */
[----:B------:R-:W-:Y:S02]  /*09e0*/  UMOV UR4, 0x400 ;  /* 0x0000040000047882 */ /* 0x000fe40000000000 */
[----:B0-----:R-:W-:-:S09]  /*09f0*/  ULEA UR4, UR5, UR4, 0x18 ;  /* 0x0000000405047291 */ /* 0x001fd2000f8ec0ff */
[----:B------:R0:W-:Y:S03]  /*0a00*/  STS [UR4], R13 ;  /* 0x0000000dff007988 */ /* 0x0001e60008000804 */
.L_x_352:
[----:B------:R-:W-:Y:S05]  /*0a10*/  WARPSYNC.ALL ;  /* 0x0000000000007948 */ /* 0x000fea0003800000 */
[----:B------:R-:W1:Y:S08]  /*0a20*/  S2UR UR5, SR_CgaCtaId ;  /* 0x00000000000579c3 */ /* 0x000e700000008800 */
[----:B------:R-:W-:Y:S06]  /*0a30*/  BAR.SYNC.DEFER_BLOCKING 0x0 ;  /* 0x0000000000007b1d */ /* 0x000fec0000010000 */
[----:B------:R-:W-:-:S02]  /*0a40*/  UMOV UR4, 0x400 ;  /* 0x0000040000047882 */ /* 0x000fc40000000000 */
[----:B-1----:R-:W-:-:S09]  /*0a50*/  ULEA UR4, UR5, UR4, 0x18 ;  /* 0x0000000405047291 */ /* 0x002fd2000f8ec0ff */
[----:B------:R-:W1:Y:S02]  /*0a60*/  LDS R3, [UR4] ;  /* 0x00000004ff037984 */ /* 0x000e640008000800 */
[----:B-1----:R-:W-:-:S13]  /*0a70*/  ISETP.GE.AND P0, PT, R18, R3, PT ;  /* 0x000000031200720c */ /* 0x002fda0003f06270 */
[----:B------:R-:W-:Y:S05]  /*0a80*/  @P0 EXIT ;  /* 0x000000000000094d */ /* 0x000fea0003800000 */
[----:B------:R-:W1:Y:S02]  /*0a90*/  LDC.64 R2, c[0x0][0x390] ;  /* 0x0000e400ff027b82 */ /* 0x000e640000000a00 */
[----:B-1----:R-:W-:-:S06]  /*0aa0*/  IMAD.WIDE R18, R18, 0x8, R2 ;  /* 0x0000000812127825 */ /* 0x002fcc00078e0202 */
[----:B------:R-:W2:Y:S02]  /*0ab0*/  LDG.E.64 R18, desc[UR36][R18.64] ;  /* 0x0000002412127981 */ /* 0x000ea4000c1e1b00 */
[----:B--2---:R-:W-:-:S04]  /*0ac0*/  ISETP.NE.U32.AND P0, PT, R18, RZ, PT ;  /* 0x000000ff1200720c */ /* 0x004fc80003f05070 */
[----:B------:R-:W-:-:S13]  /*0ad0*/  ISETP.NE.AND.EX P0, PT, R19, RZ, PT, P0 ;  /* 0x000000ff1300720c */ /* 0x000fda0003f05300 */
[----:B------:R-:W-:Y:S05]  /*0ae0*/  @!P0 EXIT ;  /* 0x000000000000894d */ /* 0x000fea0003800000 */
[----:B------:R-:W-:Y:S02]  /*0af0*/  IMAD.MOV.U32 R22, RZ, RZ, 0x1 ;  /* 0x00000001ff167424 */ /* 0x000fe400078e00ff */
[----:B------:R-:W-:Y:S02]  /*0b00*/  IMAD.MOV.U32 R16, RZ, RZ, R18 ;  /* 0x000000ffff107224 */ /* 0x000fe400078e0012 */
[----:B------:R-:W-:-:S07]  /*0b10*/  IMAD.MOV.U32 R17, RZ, RZ, R19 ;  /* 0x000000ffff117224 */ /* 0x000fce00078e0013 */
.L_x_390:
[----:B------:R-:W-:Y:S01]  /*0b20*/  IMAD.MOV.U32 R4, RZ, RZ, R18 ;  /* 0x000000ffff047224 */ /* 0x000fe200078e0012 */
[----:B------:R-:W-:Y:S01]  /*0b30*/  BSSY.RECONVERGENT B0, `(.L_x_378) ;  /* 0x0000016000007945 */ /* 0x000fe20003800200 */
[----:B------:R-:W-:Y:S01]  /*0b40*/  IMAD.MOV.U32 R5, RZ, RZ, R19 ;  /* 0x000000ffff057224 */ /* 0x000fe200078e0013 */
[----:B------:R-:W-:Y:S02]  /*0b50*/  CS2R R18, SRZ ;  /* 0x0000000000127805 */ /* 0x000fe4000001ff00 */
[----:B------:R-:W-:-:S04]  /*0b60*/  ISETP.NE.U32.AND P0, PT, R4, RZ, PT ;  /* 0x000000ff0400720c */ /* 0x000fc80003f05070 */
        /* <DEDUP_REMOVED lines=14> */
.L_x_382:
[----:B------:R-:W-:Y:S05]  /*0c50*/  BSYNC.RELIABLE B2 ;  /* 0x0000000000027941 */ /* 0x000fea0003800100 */
.L_x_381:
[----:B------:R1:W-:Y:S02]  /*0c60*/  ST.E.64 desc[UR36][R4.64+0x110], RZ ;  /* 0x000110ff04007985 */ /* 0x0003e4000c101b24 */
.L_x_383:
[----:B------:R-:W-:Y:S05]  /*0c70*/  BSYNC.RECONVERGENT B1 ;  /* 0x0000000000017941 */ /* 0x000fea0003800200 */
.L_x_380:
[----:B------:R-:W-:-:S07]  /*0c80*/  VIADD R22, R22, 0xffffffff ;  /* 0xffffffff16167836 */ /* 0x000fce0000000000 */
.L_x_379:
[----:B------:R-:W-:Y:S05]  /*0c90*/  BSYNC.RECONVERGENT B0 ;  /* 0x0000000000007941 */ /* 0x000fea0003800200 */
.L_x_378:
[----:B------:R-:W2:Y:S01]  /*0ca0*/  LD.E.64 R2, desc[UR36][R4.64+0x108] ;  /* 0x0001082404027980 */ /* 0x000ea2000c101b00 */
[----:B------:R-:W-:Y:S01]  /*0cb0*/  BSSY.RECONVERGENT B0, `(.L_x_384) ;  /* 0x0000021000007945 */ /* 0x000fe20003800200 */
[----:B--2---:R-:W-:-:S04]  /*0cc0*/  ISETP.NE.U32.AND P0, PT, R2, RZ, PT ;  /* 0x000000ff0200720c */ /* 0x004fc80003f05070 */
[----:B------:R-:W-:-:S13]  /*0cd0*/  ISETP.NE.AND.EX P0, PT, R3, RZ, PT, P0 ;  /* 0x000000ff0300720c */ /* 0x000fda0003f05300 */
[----:B------:R-:W-:Y:S05]  /*0ce0*/  @!P0 BRA `(.L_x_385) ;  /* 0x0000000000748947 */ /* 0x000fea0003800000 */
[----:B------:R-:W-:-:S04]  /*0cf0*/  ISETP.NE.U32.AND P0, PT, R18, RZ, PT ;  /* 0x000000ff1200720c */ /* 0x000fc80003f05070 */
[----:B------:R-:W-:-:S13]  /*0d00*/  ISETP.NE.AND.EX P0, PT, R19, RZ, PT, P0 ;  /* 0x000000ff1300720c */ /* 0x000fda0003f05300 */
[----:B------:R2:W-:Y:S04]  /*0d10*/  @P0 ST.E.64 desc[UR36][R16.64+0x110], R2 ;  /* 0x0001100210000985 */ /* 0x0005e8000c101b24 */
[----:B------:R-:W3:Y:S01]  /*0d20*/  LD.E.64 R8, desc[UR36][R2.64+0x110] ;  /* 0x0001102402087980 */ /* 0x000ee2000c101b00 */
[----:B------:R-:W-:Y:S01]  /*0d30*/  BSSY.RECONVERGENT B1, `(.L_x_386) ;  /* 0x0000013000017945 */ /* 0x000fe20003800200 */
[----:B------:R-:W-:Y:S01]  /*0d40*/  MOV R0, R2 ;  /* 0x0000000200007202 */ /* 0x000fe20000000f00 */
[----:B------:R-:W-:Y:S02]  /*0d50*/  IMAD.MOV.U32 R6, RZ, RZ, R3 ;  /* 0x000000ffff067224 */ /* 0x000fe400078e0003 */
[----:B------:R-:W-:Y:S02]  /*0d60*/  @P0 IMAD.MOV.U32 R0, RZ, RZ, R18 ;  /* 0x000000ffff000224 */ /* 0x000fe400078e0012 */
[----:B------:R-:W-:-:S02]  /*0d70*/  @P0 IMAD.MOV.U32 R6, RZ, RZ, R19 ;  /* 0x000000ffff060224 */ /* 0x000fc400078e0013 */
[----:B------:R-:W-:Y:S01]  /*0d80*/  IMAD.MOV.U32 R7, RZ, RZ, 0x1 ;  /* 0x00000001ff077424 */ /* 0x000fe200078e00ff */
[----:B---3--:R-:W-:-:S04]  /*0d90*/  ISETP.NE.U32.AND P1, PT, R8, RZ, PT ;  /* 0x000000ff0800720c */ /* 0x008fc80003f25070 */
[----:B------:R-:W-:-:S13]  /*0da0*/  ISETP.NE.AND.EX P1, PT, R9, RZ, PT, P1 ;  /* 0x000000ff0900720c */ /* 0x000fda0003f25310 */
[----:B--2---:R-:W-:Y:S05]  /*0db0*/  @!P1 BRA `(.L_x_387) ;  /* 0x0000000000289947 */ /* 0x004fea0003800000 */
[----:B------:R-:W-:Y:S01]  /*0dc0*/  BSSY.RECONVERGENT B2, `(.L_x_387) ;  /* 0x0000009000027945 */ /* 0x000fe20003800200 */
[----:B------:R-:W-:-:S07]  /*0dd0*/  IMAD.MOV.U32 R7, RZ, RZ, 0x1 ;  /* 0x00000001ff077424 */ /* 0x000fce00078e00ff */
.L_x_388:
        /* <DEDUP_REMOVED lines=8> */
.L_x_387:
[----:B------:R-:W-:Y:S05]  /*0e60*/  BSYNC.RECONVERGENT B1 ;  /* 0x0000000000017941 */ /* 0x000fea0003800200 */
.L_x_386:
[----:B------:R-:W-:Y:S02]  /*0e70*/  IMAD.IADD R22, R22, 0x1, R7 ;  /* 0x0000000116167824 */ /* 0x000fe400078e0207 */
[----:B------:R-:W-:Y:S02]  /*0e80*/  IMAD.MOV.U32 R18, RZ, RZ, R0 ;  /* 0x000000ffff127224 */ /* 0x000fe400078e0000 */
[----:B------:R-:W-:Y:S02]  /*0e90*/  IMAD.MOV.U32 R19, RZ, RZ, R6 ;  /* 0x000000ffff137224 */ /* 0x000fe400078e0006 */
[----:B------:R-:W-:Y:S02]  /*0ea0*/  IMAD.MOV.U32 R16, RZ, RZ, R2 ;  /* 0x000000ffff107224 */ /* 0x000fe400078e0002 */
[----:B------:R-:W-:-:S07]  /*0eb0*/  IMAD.MOV.U32 R17, RZ, RZ, R3 ;  /* 0x000000ffff117224 */ /* 0x000fce00078e0003 */
.L_x_385:
[----:B------:R-:W-:Y:S05]  /*0ec0*/  BSYNC.RECONVERGENT B0 ;  /* 0x0000000000007941 */ /* 0x000fea0003800200 */
.L_x_384:
[----:B------:R-:W-:-:S04]  /*0ed0*/  MOV R0, 0x38 ;  /* 0x0000003800007802 */ /* 0x000fc80000000f00 */
[----:B------:R2:W3:Y:S03]  /*0ee0*/  LDC.64 R2, c[0x4][R0] ;  /* 0x0100000000027b82 */ /* 0x0004e60000000a00 */
[----:B------:R-:W-:-:S07]  /*0ef0*/  LEPC R20, `(.L_x_389) ;  /* 0x000000001014794e */ /* 0x000fce0000000000 */
[----:B0123--:R-:W-:Y:S05]  /*0f00*/  CALL.ABS.NOINC R2 ;  /* 0x0000000002007343 */ /* 0x00ffea0003c00000 */
.L_x_389:
[----:B------:R-:W-:-:S13]  /*0f10*/  ISETP.NE.AND P0, PT, R22, RZ, PT ;  /* 0x000000ff1600720c */ /* 0x000fda0003f05270 */
[----:B------:R-:W-:Y:S05]  /*0f20*/  @P0 BRA `(.L_x_390) ;  /* 0xfffffff800fc0947 */ /* 0x000fea000383ffff */
[----:B------:R-:W-:Y:S05]  /*0f30*/  EXIT ;  /* 0x000000000000794d */ /* 0x000fea0003800000 */
.L_x_391:
        /* <DEDUP_REMOVED lines=12> */
.L_x_2298:


//--------------------- .text.create_tree         --------------------------
	.section	.text.create_tree,"ax",@progbits
	.align	128
        .global         create_tree
        .type           create_tree,@function
        .size           create_tree,(.L_x_2299 - create_tree)
        .other          create_tree,@"STO_CUDA_ENTRY STV_DEFAULT"
create_tree:
.text.create_tree:
[----:B------:R-:W0:Y:S01]  /*0000*/  LDC R1, c[0x0][0x37c] ;  /* 0x0000df00ff017b82 */ /* 0x000e220000000800 */
[----:B------:R-:W1:Y:S07]  /*0010*/  S2R R3, SR_TID.X ;  /* 0x0000000000037919 */ /* 0x000e6e0000002100 */
[----:B------:R-:W1:Y:S01]  /*0020*/  S2UR UR5, SR_CTAID.X ;  /* 0x00000000000579c3 */ /* 0x000e620000002500 */
[----:B------:R-:W2:Y:S01]  /*0030*/  LDCU UR4, c[0x0][0x390] ;  /* 0x00007200ff0477ac */ /* 0x000ea20008000800 */
[----:B------:R-:W3:Y:S06]  /*0040*/  LDCU UR6, c[0x0][0x380] ;  /* 0x00007000ff0677ac */ /* 0x000eec0008000800 */
[----:B------:R-:W1:Y:S01]  /*0050*/  LDC R2, c[0x0][0x360] ;  /* 0x0000d800ff027b82 */ /* 0x000e620000000800 */
[----:B--2---:R-:W-:-:S07]  /*0060*/  UISETP.GE.AND UP0, UPT, UR4, 0x1, UPT ;  /* 0x000000010400788c */ /* 0x004fce000bf06270 */
[----:B------:R-:W-:Y:S01]  /*0070*/  BAR.SYNC.DEFER_BLOCKING 0x0 ;  /* 0x0000000000007b1d */ /* 0x000fe20000010000 */
[----:B------:R-:W-:Y:S01]  /*0080*/  PLOP3.LUT P0, PT, PT, PT, UP0, 0x80, 0x8 ;  /* 0x000000000008781c */ /* 0x000fe20003f0f008 */
[----:B-1----:R-:W-:-:S05]  /*0090*/  IMAD R2, R2, UR5, R3 ;  /* 0x0000000502027c24 */ /* 0x002fca000f8e0203 */
[----:B---3--:R-:W-:-:S13]  /*00a0*/  ISETP.GE.OR P0, PT, R2, UR6, !P0 ;  /* 0x0000000602007c0c */ /* 0x008fda000c706670 */
[----:B0-----:R-:W-:Y:S05]  /*00b0*/  @P0 EXIT ;  /* 0x000000000000094d */ /* 0x001fea0003800000 */
[----:B------:R-:W0:Y:S01]  /*00c0*/  LDCU UR5, c[0x0][0x394] ;  /* 0x00007280ff0577ac */ /* 0x000e220008000800 */
[----:B------:R-:W1:Y:S01]  /*00d0*/  LDCU.64 UR8, c[0x0][0x388] ;  /* 0x00007100ff0877ac */ /* 0x000e620008000a00 */
[----:B------:R-:W2:Y:S01]  /*00e0*/  LDCU UR6, c[0x0][0x380] ;  /* 0x00007000ff0677ac */ /* 0x000ea20008000800 */
[----:B------:R-:W-:Y:S01]  /*00f0*/  ULOP3.LUT UR4, UR4, 0x1, URZ, 0xc0, !UPT ;  /* 0x0000000104047892 */ /* 0x000fe2000f8ec0ff */
[----:B------:R-:W3:Y:S03]  /*0100*/  LDCU.64 UR36, c[0x0][0x358] ;  /* 0x00006b00ff2477ac */ /* 0x000ee60008000a00 */
[----:B------:R-:W-:Y:S01]  /*0110*/  UISETP.NE.U32.AND UP0, UPT, UR4, 0x1, UPT ;  /* 0x000000010400788c */ /* 0x000fe2000bf05070 */
[----:B------:R-:W-:-:S03]  /*0120*/  UMOV UR38, URZ ;  /* 0x000000ff00267c82 */ /* 0x000fc60008000000 */
[----:B0-----:R-:W-:Y:S01]  /*0130*/  UISETP.NE.XOR UP0, UPT, UR5, 0x2, !UP0 ;  /* 0x000000020500788c */ /* 0x001fe2000c705a70 */
[----:B-1----:R-:W-:Y:S02]  /*0140*/  IMAD.U32 R18, RZ, RZ, UR8 ;  /* 0x00000008ff127e24 */ /* 0x002fe4000f8e00ff */
[----:B------:R-:W-:Y:S01]  /*0150*/  IMAD.U32 R19, RZ, RZ, UR9 ;  /* 0x00000009ff137e24 */ /* 0x000fe2000f8e00ff */
[----:B------:R-:W-:Y:S01]  /*0160*/  UP2UR UR39, UPR, URZ, 0x1 ;  /* 0x00000001ff277883 */ /* 0x000fe20008000000 */
[----:B--23--:R-:W-:-:S11]  /*0170*/  IMAD.U32 R24, RZ, RZ, UR6 ;  /* 0x00000006ff187e24 */ /* 0x00cfd6000f8e00ff */
.L_x_2119:
[----:B0-----:R-:W0:Y:S01]  /*0180*/  LDC R0, c[0x0][0x390] ;  /* 0x0000e400ff007b82 */ /* 0x001e220000000800 */
[----:B------:R-:W-:-:S06]  /*0190*/  UIADD3 UR38, UPT, UPT, UR38, 0x1, URZ ;  /* 0x0000000126267890 */ /* 0x000fcc000fffe0ff */
[----:B0-----:R-:W-:-:S04]  /*01a0*/  ISETP.NE.AND P0, PT, R0, UR38, PT ;  /* 0x0000002600007c0c */ /* 0x001fc8000bf05270 */
[----:B------:R-:W-:-:S13]  /*01b0*/  ISETP.NE.OR P0, PT, R2, RZ, P0 ;  /* 0x000000ff0200720c */ /* 0x000fda0000705670 */
[----:B---34-:R-:W-:Y:S05]  /*01c0*/  @P0 BRA `(.L_x_392) ;  /* 0x000003ec00840947 */ /* 0x018fea0003800000 */
[----:B------:R-:W-:Y:S01]  /*01d0*/  BSSY.RECONVERGENT B0, `(.L_x_393) ;  /* 0x0003ed6000007945 */ /* 0x000fe20003800200 */
[----:B------:R-:W-:Y:S01]  /*01e0*/  PRMT R25, RZ, 0x7610, R25 ;  /* 0x00007610ff197816 */ /* 0x000fe20000000019 */
[----:B------:R-:W-:Y:S02]  /*01f0*/  IMAD.MOV.U32 R26, RZ, RZ, RZ ;  /* 0x000000ffff1a7224 */ /* 0x000fe400078e00ff */
[----:B------:R-:W-:Y:S01]  /*0200*/  IMAD.MOV.U32 R36, RZ, RZ, R18 ;  /* 0x000000ffff247224 */ /* 0x000fe200078e0012 */
[----:B------:R-:W0:Y:S05]  /*0210*/  BMOV.32.CLEAR R27, B0 ;  /* 0x00000000001b7355 */ /* 0x000e2a0000100000 */
[----:B------:R-:W-:-:S07]  /*0220*/  IMAD.MOV.U32 R37, RZ, RZ, R19 ;  /* 0x000000ffff257224 */ /* 0x000fce00078e0013 */
.L_x_2115:
[----:B012---:R-:W-:-:S06]  /*0230*/  IMAD.WIDE.U32 R4, R26, 0x4, R36 ;  /* 0x000000041a047825 */ /* 0x007fcc00078e0024 */
[----:B------:R-:W2:Y:S01]  /*0240*/  LD.E R4, desc[UR36][R4.64] ;  /* 0x0000002404047980 */ /* 0x000ea2000c101900 */
[----:B------:R-:W-:Y:S05]  /*0250*/  BMOV.32.CLEAR RZ, B0 ;  /* 0x0000000000ff7355 */ /* 0x000fea0000100000 */
[----:B------:R-:W-:Y:S04]  /*0260*/  BSSY.RECONVERGENT B0, `(.L_x_394) ;  /* 0x0003ec8000007945 */ /* 0x000fe80003800200 */
[----:B----4-:R-:W1:Y:S05]  /*0270*/  BMOV.32.CLEAR R28, B0 ;  /* 0x00000000001c7355 */ /* 0x010e6a0000100000 */
[----:B--2---:R-:W-:-:S13]  /*0280*/  ISETP.NE.AND P0, PT, R4, RZ, PT ;  /* 0x000000ff0400720c */ /* 0x004fda0003f05270 */
[----:B-1-3--:R-:W-:Y:S05]  /*0290*/  @!P0 BRA `(.L_x_395) ;  /* 0x000003ec000c8947 */ /* 0x00afea0003800000 */
[----:B------:R-:W2:Y:S01]  /*02a0*/  LD.E.64 R6, desc[UR36][R36.64+0x120] ;  /* 0x0001202424067980 */ /* 0x000ea2000c101b00 */
[----:B------:R-:W-:Y:S02]  /*02b0*/  LOP3.LUT P0, R0, R25, 0xff, RZ, 0xc0, !PT ;  /* 0x000000ff19007812 */ /* 0x000fe4000780c0ff */
[----:B------:R-:W-:Y:S02]  /*02c0*/  LOP3.LUT R33, R26, 0x3f, RZ, 0xc0, !PT ;  /* 0x0000003f1a217812 */ /* 0x000fe400078ec0ff */
[----:B--2---:R-:W-:Y:S02]  /*02d0*/  SEL R4, R36, R6, !P0 ;  /* 0x0000000624047207 */ /* 0x004fe40004000000 */
[----:B------:R-:W-:-:S03]  /*02e0*/  SEL R5, R37, R7, !P0 ;  /* 0x0000000725057207 */ /* 0x000fc60004000000 */
[----:B------:R-:W-:-:S06]  /*02f0*/  IMAD.WIDE.U32 R4, R33, 0x4, R4 ;  /* 0x0000000421047825 */ /* 0x000fcc00078e0004 */
[----:B------:R-:W2:Y:S01]  /*0300*/  LD.E R4, desc[UR36][R4.64] ;  /* 0x0000002404047980 */ /* 0x000ea2000c101900 */
[----:B------:R-:W-:Y:S02]  /*0310*/  SHF.R.U32.HI R29, RZ, 0x3, R26 ;  /* 0x00000003ff1d7819 */ /* 0x000fe4000001161a */
[----:B------:R-:W-:Y:S02]  /*0320*/  LOP3.LUT R23, R26, 0x7, RZ, 0xc0, !PT ;  /* 0x000000071a177812 */ /* 0x000fe400078ec0ff */
[----:B--2---:R-:W-:-:S13]  /*0330*/  ISETP.GT.AND P0, PT, R4, 0xa, PT ;  /* 0x0000000a0400780c */ /* 0x004fda0003f04270 */
[----:B------:R-:W-:Y:S05]  /*0340*/  @P0 BRA `(.L_x_396) ;  /* 0x00000104003c0947 */ /* 0x000fea0003800000 */
[----:B------:R-:W-:-:S05]  /*0350*/  IMAD.MOV.U32 R3, RZ, RZ, -0x1 ;  /* 0xffffffffff037424 */ /* 0x000fca00078e00ff */
[----:B------:R-:W-:-:S05]  /*0360*/  VIADDMNMX.U32 R3, R4, R3, 0x2, PT ;  /* 0x0000000204037446 */ /* 0x000fca0003800003 */
[----:B------:R-:W-:-:S04]  /*0370*/  IMAD.SHL.U32 R3, R3, 0x4, RZ ;  /* 0x0000000403037824 */ /* 0x000fc800078e00ff */
[----:B------:R-:W1:Y:S02]  /*0380*/  LDC R4, c[0x2][R3] ;  /* 0x0080000003047b82 */ /* 0x000e640000000800 */
[----:B-1----:R-:W-:-:S04]  /*0390*/  SHF.R.S32.HI R5, RZ, 0x1f, R4 ;  /* 0x0000001fff057819 */ /* 0x002fc80000011404 */
.L_x_2289:
[----:B------:R-:W-:Y:S05]  /*03a0*/  BRX R4 -0x3b0                                                    (*"BRANCH_TARGETS .L_x_2290,.L_x_2291,.L_x_395"*) ;  /* 0xfffffffc04147949 */ /* 0x000fea000383ffff */
.L_x_2291:
[----:B------:R-:W-:-:S09]  /*03b0*/  UISETP.NE.AND UP0, UPT, UR39, URZ, UPT ;  /* 0x000000ff2700728c */ /* 0x000fd2000bf05270 */
[----:B------:R-:W-:Y:S05]  /*03c0*/  BRA.U !UP0, `(.L_x_395) ;  /* 0x000003e908c07547 */ /* 0x000fea000b800000 */
[----:B------:R-:W-:-:S04]  /*03d0*/  ISETP.NE.U32.AND P0, PT, R6, RZ, PT ;  /* 0x000000ff0600720c */ /* 0x000fc80003f05070 */
[----:B------:R-:W-:-:S04]  /*03e0*/  ISETP.NE.AND.EX P0, PT, R7, RZ, PT, P0 ;  /* 0x000000ff0700720c */ /* 0x000fc80003f05300 */
[----:B------:R-:W-:Y:S02]  /*03f0*/  SEL R6, R36, R6, !P0 ;  /* 0x0000000624067207 */ /* 0x000fe40004000000 */
[----:B------:R-:W-:-:S03]  /*0400*/  SEL R7, R37, R7, !P0 ;  /* 0x0000000725077207 */ /* 0x000fc60004000000 */
[----:B------:R-:W-:-:S05]  /*0410*/  IMAD.WIDE.U32 R4, R33, 0x4, R6 ;  /* 0x0000000421047825 */ /* 0x000fca00078e0006 */
[----:B------:R-:W2:Y:S01]  /*0420*/  LD.E R8, desc[UR36][R4.64] ;  /* 0x0000002404087980 */ /* 0x000ea2000c101900 */
[----:B------:R-:W-:Y:S05]  /*0430*/  BMOV.32.CLEAR RZ, B0 ;  /* 0x0000000000ff7355 */ /* 0x000fea0000100000 */
[----:B------:R-:W-:Y:S01]  /*0440*/  BSSY.RECONVERGENT B0, `(.L_x_397) ;  /* 0x000000d000007945 */ /* 0x000fe20003800200 */
[----:B------:R-:W-:Y:S02]  /*0450*/  VIADD R22, R29, 0x1 ;  /* 0x000000011d167836 */ /* 0x000fe40000000000 */
[----:B------:R-:W-:Y:S01]  /*0460*/  VIADD R31, R23, 0xffffffff ;  /* 0xffffffff171f7836 */ /* 0x000fe20000000000 */
        /* <DEDUP_REMOVED lines=9> */
.L_x_398:
[----:B------:R-:W-:-:S07]  /*0500*/  IMAD.MOV.U32 R3, RZ, RZ, 0x1 ;  /* 0x00000001ff037424 */ /* 0x000fce00078e00ff */
.L_x_399:
[----:B------:R-:W-:Y:S05]  /*0510*/  BSYNC.RECONVERGENT B0 ;  /* 0x0000000000007941 */ /* 0x000fea0003800200 */
.L_x_397:
[----:B------:R-:W-:Y:S01]  /*0520*/  ISETP.GT.U32.AND P0, PT, R31, 0x7, PT ;  /* 0x000000071f00780c */ /* 0x000fe20003f04070 */
[----:B------:R-:W-:Y:S03]  /*0530*/  BSSY.RECONVERGENT B6, `(.L_x_400) ;  /* 0x00000db000067945 */ /* 0x000fe60003800200 */
[----:B------:R-:W-:-:S13]  /*0540*/  ISETP.GT.U32.OR P0, PT, R26, 0x37, P0 ;  /* 0x000000371a00780c */ /* 0x000fda0000704470 */
[----:B------:R-:W-:Y:S05]  /*0550*/  @P0 BRA `(.L_x_401) ;  /* 0x0000000c00600947 */ /* 0x000fea0003800000 */
[----:B------:R-:W-:Y:S05]  /*0560*/  BMOV.32.CLEAR RZ, B0 ;  /* 0x0000000000ff7355 */ /* 0x000fea0000100000 */
        /* <DEDUP_REMOVED lines=9> */
.L_x_403:
[----:B------:R-:W-:-:S07]  /*0600*/  IMAD.MOV.U32 R4, RZ, RZ, 0x1 ;  /* 0x00000001ff047424 */ /* 0x000fce00078e00ff */
.L_x_404:
[----:B------:R-:W-:Y:S05]  /*0610*/  BSYNC.RECONVERGENT B0 ;  /* 0x0000000000007941 */ /* 0x000fea0003800200 */
.L_x_402:
[----:B------:R-:W-:-:S04]  /*0620*/  ISETP.NE.AND P0, PT, R4, R3, PT ;  /* 0x000000030400720c */ /* 0x000fc80003f05270 */
[----:B------:R-:W-:-:S13]  /*0630*/  ISETP.EQ.OR P0, PT, R4, RZ, P0 ;  /* 0x000000ff0400720c */ /* 0x000fda0000702670 */
[----:B------:R-:W-:Y:S05]  /*0640*/  @P0 BRA `(.L_x_401) ;  /* 0x0000000c00240947 */ /* 0x000fea0003800000 */
[----:B------:R-:W-:-:S04]  /*0650*/  IMAD R31, R22, 0x8, R31 ;  /* 0x00000008161f7824 */ /* 0x000fc800078e021f */
[----:B------:R-:W-:-:S06]  /*0660*/  IMAD.WIDE.U32 R4, R31, 0x4, R6 ;  /* 0x000000041f047825 */ /* 0x000fcc00078e0006 */
[----:B------:R-:W2:Y:S01]  /*0670*/  LD.E R4, desc[UR36][R4.64] ;  /* 0x0000002404047980 */ /* 0x000ea2000c101900 */
[----:B------:R-:W-:-:S04]  /*0680*/  ISETP.NE.AND P0, PT, R8, 0xb, PT ;  /* 0x0000000b0800780c */ /* 0x000fc80003f05270 */
[----:B------:R-:W-:-:S04]  /*0690*/  ISETP.EQ.AND P0, PT, R3, 0x1, P0 ;  /* 0x000000010300780c */ /* 0x000fc80000702270 */
[----:B--2---:R-:W-:-:S13]  /*06a0*/  ISETP.NE.OR P0, PT, R4, RZ, P0 ;  /* 0x000000ff0400720c */ /* 0x004fda0000705670 */
[----:B------:R-:W-:Y:S05]  /*06b0*/  @P0 BRA `(.L_x_401) ;  /* 0x0000000c00080947 */ /* 0x000fea0003800000 */
[----:B------:R-:W-:Y:S01]  /*06c0*/  ISETP.NE.AND P0, PT, R0, RZ, PT ;  /* 0x000000ff0000720c */ /* 0x000fe20003f05270 */
[----:B------:R-:W-:Y:S01]  /*06d0*/  BSSY.RECONVERGENT B7, `(.L_x_405) ;  /* 0x0000027000077945 */ /* 0x000fe20003800200 */
[----:B------:R-:W-:Y:S02]  /*06e0*/  IMAD.MOV.U32 R16, RZ, RZ, -0x3b9aca00 ;  /* 0xc4653600ff107424 */ /* 0x000fe400078e00ff */
[----:B------:R-:W-:-:S09]  /*06f0*/  IMAD.MOV.U32 R17, RZ, RZ, 0x3b9aca00 ;  /* 0x3b9aca00ff117424 */ /* 0x000fd200078e00ff */
[----:B------:R-:W-:Y:S05]  /*0700*/  @P0 BRA `(.L_x_406) ;  /* 0x0000000000440947 */ /* 0x000fea0003800000 */
[----:B------:R-:W-:Y:S01]  /*0710*/  MOV R0, 0x30 ;  /* 0x0000003000007802 */ /* 0x000fe20000000f00 */
[----:B------:R-:W-:Y:S02]  /*0720*/  IMAD.MOV.U32 R4, RZ, RZ, 0x140 ;  /* 0x00000140ff047424 */ /* 0x000fe400078e00ff */
[----:B------:R-:W-:Y:S01]  /*0730*/  IMAD.MOV.U32 R5, RZ, RZ, RZ ;  /* 0x000000ffff057224 */ /* 0x000fe200078e00ff */
[----:B------:R1:W2:Y:S01]  /*0740*/  LDC.64 R6, c[0x4][R0] ;  /* 0x0100000000067b82 */ /* 0x0002a20000000a00 */
[----:B------:R-:W-:Y:S05]  /*0750*/  BMOV.32.CLEAR RZ, B0 ;  /* 0x0000000000ff7355 */ /* 0x000fea0000100000 */
[----:B------:R-:W-:-:S07]  /*0760*/  LEPC R20, `(.L_x_407) ;  /* 0x000000001014794e */ /* 0x000fce0000000000 */
[----:B012---:R-:W-:Y:S05]  /*0770*/  CALL.ABS.NOINC R6 ;  /* 0x0000000006007343 */ /* 0x007fea0003c00000 */
.L_x_407:
[----:B------:R-:W-:Y:S04]  /*0780*/  ST.E.64 desc[UR36][R4.64+0x108], RZ ;  /* 0x000108ff04007985 */ /* 0x000fe8000c101b24 */
[----:B------:R-:W-:Y:S04]  /*0790*/  ST.E.64 desc[UR36][R4.64+0x110], RZ ;  /* 0x000110ff04007985 */ /* 0x000fe8000c101b24 */
[----:B------:R-:W-:Y:S04]  /*07a0*/  ST.E.64 desc[UR36][R4.64+0x118], RZ ;  /* 0x000118ff04007985 */ /* 0x000fe8000c101b24 */
[----:B------:R-:W-:Y:S04]  /*07b0*/  ST.E.64 desc[UR36][R4.64+0x130], R16 ;  /* 0x0001301004007985 */ /* 0x000fe8000c101b24 */
[----:B------:R-:W-:Y:S04]  /*07c0*/  ST.E.64 desc[UR36][R36.64+0x108], R4 ;  /* 0x0001080424007985 */ /* 0x000fe8000c101b24 */
[----:B------:R0:W-:Y:S04]  /*07d0*/  ST.E.64 desc[UR36][R4.64+0x120], R36 ;  /* 0x0001202404007985 */ /* 0x0001e8000c101b24 */
[----:B------:R-:W2:Y:S04]  /*07e0*/  LD.E.64 R6, desc[UR36][R36.64+0x108] ;  /* 0x0001082424067980 */ /* 0x000ea8000c101b00 */
[----:B--2---:R1:W-:Y:S04]  /*07f0*/  ST.E.64 desc[UR36][R6.64+0x118], RZ ;  /* 0x000118ff06007985 */ /* 0x0043e8000c101b24 */
[----:B0-----:R-:W5:Y:S01]  /*0800*/  LD.E.64 R36, desc[UR36][R36.64+0x108] ;  /* 0x0001082424247980 */ /* 0x001f62000c101b00 */
[----:B------:R-:W-:Y:S05]  /*0810*/  BRA `(.L_x_408) ;  /* 0x0000000000487947 */ /* 0x000fea0003800000 */
.L_x_406:
[----:B------:R-:W-:Y:S01]  /*0820*/  MOV R0, 0x30 ;  /* 0x0000003000007802 */ /* 0x000fe20000000f00 */
[----:B------:R-:W-:Y:S02]  /*0830*/  IMAD.MOV.U32 R4, RZ, RZ, 0x140 ;  /* 0x00000140ff047424 */ /* 0x000fe400078e00ff */
[----:B------:R-:W-:Y:S01]  /*0840*/  IMAD.MOV.U32 R5, RZ, RZ, RZ ;  /* 0x000000ffff057224 */ /* 0x000fe200078e00ff */
[----:B------:R1:W2:Y:S01]  /*0850*/  LDC.64 R6, c[0x4][R0] ;  /* 0x0100000000067b82 */ /* 0x0002a20000000a00 */
[----:B------:R-:W-:Y:S05]  /*0860*/  BMOV.32.CLEAR RZ, B0 ;  /* 0x0000000000ff7355 */ /* 0x000fea0000100000 */
[----:B------:R-:W-:-:S07]  /*0870*/  LEPC R20, `(.L_x_409) ;  /* 0x000000001014794e */ /* 0x000fce0000000000 */
[----:B012---:R-:W-:Y:S05]  /*0880*/  CALL.ABS.NOINC R6 ;  /* 0x0000000006007343 */ /* 0x007fea0003c00000 */
.L_x_409:
[----:B------:R-:W-:Y:S04]  /*0890*/  ST.E.64 desc[UR36][R4.64+0x108], RZ ;  /* 0x000108ff04007985 */ /* 0x000fe8000c101b24 */
[----:B------:R-:W-:Y:S04]  /*08a0*/  ST.E.64 desc[UR36][R4.64+0x110], RZ ;  /* 0x000110ff04007985 */ /* 0x000fe8000c101b24 */
[----:B------:R-:W-:Y:S04]  /*08b0*/  ST.E.64 desc[UR36][R4.64+0x118], RZ ;  /* 0x000118ff04007985 */ /* 0x000fe8000c101b24 */
[----:B------:R-:W-:Y:S04]  /*08c0*/  ST.E.64 desc[UR36][R4.64+0x120], RZ ;  /* 0x000120ff04007985 */ /* 0x000fe8000c101b24 */
[----:B------:R-:W-:Y:S04]  /*08d0*/  ST.E.64 desc[UR36][R4.64+0x130], R16 ;  /* 0x0001301004007985 */ /* 0x000fe8000c101b24 */
[----:B------:R-:W2:Y:S04]  /*08e0*/  LD.E.64 R6, desc[UR36][R36.64+0x120] ;  /* 0x0001202424067980 */ /* 0x000ea8000c101b00 */
[----:B------:R-:W-:Y:S04]  /*08f0*/  ST.E.64 desc[UR36][R36.64+0x110], R4 ;  /* 0x0001100424007985 */ /* 0x000fe8000c101b24 */
[----:B--2---:R-:W-:Y:S04]  /*0900*/  ST.E.64 desc[UR36][R4.64+0x120], R6 ;  /* 0x0001200604007985 */ /* 0x004fe8000c101b24 */
[----:B------:R-:W2:Y:S04]  /*0910*/  LD.E.64 R8, desc[UR36][R36.64+0x110] ;  /* 0x0001102424087980 */ /* 0x000ea8000c101b00 */
[----:B--2---:R0:W-:Y:S04]  /*0920*/  ST.E.64 desc[UR36][R8.64+0x118], R36 ;  /* 0x0001182408007985 */ /* 0x0041e8000c101b24 */
[----:B0-----:R-:W5:Y:S02]  /*0930*/  LD.E.64 R36, desc[UR36][R36.64+0x110] ;  /* 0x0001102424247980 */ /* 0x001f64000c101b00 */
.L_x_408:
[----:B------:R-:W-:Y:S05]  /*0940*/  BSYNC.RECONVERGENT B7 ;  /* 0x0000000000077941 */ /* 0x000fea0003800200 */
.L_x_405:
[----:B-----5:R-:W2:Y:S04]  /*0950*/  LD.E.64 R4, desc[UR36][R36.64+0x120] ;  /* 0x0001202424047980 */ /* 0x020ea8000c101b00 */
[----:B--2---:R-:W2:Y:S04]  /*0960*/  LD.E.U8 R0, desc[UR36][R4.64+0x128] ;  /* 0x0001282404007980 */ /* 0x004ea8000c101100 */
[----:B------:R-:W-:Y:S04]  /*0970*/  ST.E.64 desc[UR36][R36.64+0x130], R16 ;  /* 0x0001301024007985 */ /* 0x000fe8000c101b24 */
[----:B------:R-:W-:Y:S04]  /*0980*/  ST.E desc[UR36][R36.64+0x100], RZ ;  /* 0x000100ff24007985 */ /* 0x000fe8000c101924 */
[----:B------:R-:W-:Y:S04]  /*0990*/  ST.E.64 desc[UR36][R36.64+0x108], RZ ;  /* 0x000108ff24007985 */ /* 0x000fe8000c101b24 */
[----:B------:R-:W-:Y:S01]  /*09a0*/  ST.E.64 desc[UR36][R36.64+0x110], RZ ;  /* 0x000110ff24007985 */ /* 0x000fe2000c101b24 */
[----:B--2---:R-:W-:-:S04]  /*09b0*/  ISETP.NE.AND P0, PT, R0, RZ, PT ;  /* 0x000000ff0000720c */ /* 0x004fc80003f05270 */
[----:B------:R-:W-:-:S05]  /*09c0*/  SEL R3, RZ, 0x1, P0 ;  /* 0x00000001ff037807 */ /* 0x000fca0000000000 */
[----:B------:R0:W-:Y:S04]  /*09d0*/  ST.E.U8 desc[UR36][R36.64+0x128], R3 ;  /* 0x0001280324007985 */ /* 0x0001e8000c101124 */
[----:B-1----:R-:W2:Y:S04]  /*09e0*/  LD.E R7, desc[UR36][R4.64] ;  /* 0x0000002404077980 */ /* 0x002ea8000c101900 */
[----:B--2---:R1:W-:Y:S04]  /*09f0*/  ST.E desc[UR36][R36.64], R7 ;  /* 0x0000000724007985 */ /* 0x0043e8000c101924 */
[----:B------:R-:W2:Y:S04]  /*0a00*/  LD.E R9, desc[UR36][R4.64+0x4] ;  /* 0x0000042404097980 */ /* 0x000ea8000c101900 */
[----:B--2---:R2:W-:Y:S04]  /*0a10*/  ST.E desc[UR36][R36.64+0x4], R9 ;  /* 0x0000040924007985 */ /* 0x0045e8000c101924 */
[----:B------:R-:W3:Y:S04]  /*0a20*/  LD.E R11, desc[UR36][R4.64+0x8] ;  /* 0x00000824040b7980 */ /* 0x000ee8000c101900 */
[----:B---3--:R3:W-:Y:S04]  /*0a30*/  ST.E desc[UR36][R36.64+0x8], R11 ;  /* 0x0000080b24007985 */ /* 0x0087e8000c101924 */
[----:B------:R-:W4:Y:S04]  /*0a40*/  LD.E R13, desc[UR36][R4.64+0xc] ;  /* 0x00000c24040d7980 */ /* 0x000f28000c101900 */
[----:B----4-:R4:W-:Y:S04]  /*0a50*/  ST.E desc[UR36][R36.64+0xc], R13 ;  /* 0x00000c0d24007985 */ /* 0x0109e8000c101924 */
[----:B0-----:R-:W2:Y:S04]  /*0a60*/  LD.E R3, desc[UR36][R4.64+0x10] ;  /* 0x0000102404037980 */ /* 0x001ea8000c101900 */
[----:B--2---:R0:W-:Y:S04]  /*0a70*/  ST.E desc[UR36][R36.64+0x10], R3 ;  /* 0x0000100324007985 */ /* 0x0041e8000c101924 */
[----:B------:R-:W2:Y:S04]  /*0a80*/  LD.E R15, desc[UR36][R4.64+0x14] ;  /* 0x00001424040f7980 */ /* 0x000ea8000c101900 */
[----:B--2---:R2:W-:Y:S04]  /*0a90*/  ST.E desc[UR36][R36.64+0x14], R15 ;  /* 0x0000140f24007985 */ /* 0x0045e8000c101924 */
[----:B-1----:R-:W3:Y:S04]  /*0aa0*/  LD.E R7, desc[UR36][R4.64+0x18] ;  /* 0x0000182404077980 */ /* 0x002ee8000c101900 */
[----:B---3--:R1:W-:Y:S04]  /*0ab0*/  ST.E desc[UR36][R36.64+0x18], R7 ;  /* 0x0000180724007985 */ /* 0x0083e8000c101924 */
[----:B------:R-:W3:Y:S04]  /*0ac0*/  LD.E R9, desc[UR36][R4.64+0x1c] ;  /* 0x00001c2404097980 */ /* 0x000ee8000c101900 */
[----:B---3--:R3:W-:Y:S04]  /*0ad0*/  ST.E desc[UR36][R36.64+0x1c], R9 ;  /* 0x00001c0924007985 */ /* 0x0087e8000c101924 */
[----:B------:R-:W4:Y:S04]  /*0ae0*/  LD.E R11, desc[UR36][R4.64+0x20] ;  /* 0x00002024040b7980 */ /* 0x000f28000c101900 */
[----:B----4-:R4:W-:Y:S04]  /*0af0*/  ST.E desc[UR36][R36.64+0x20], R11 ;  /* 0x0000200b24007985 */ /* 0x0109e8000c101924 */
[----:B------:R-:W2:Y:S04]  /*0b00*/  LD.E R13, desc[UR36][R4.64+0x24] ;  /* 0x00002424040d7980 */ /* 0x000ea8000c101900 */
[----:B--2---:R2:W-:Y:S04]  /*0b10*/  ST.E desc[UR36][R36.64+0x24], R13 ;  /* 0x0000240d24007985 */ /* 0x0045e8000c101924 */
[----:B0-----:R-:W3:Y:S04]  /*0b20*/  LD.E R3, desc[UR36][R4.64+0x28] ;  /* 0x0000282404037980 */ /* 0x001ee8000c101900 */
[----:B---3--:R0:W-:Y:S04]  /*0b30*/  ST.E desc[UR36][R36.64+0x28], R3 ;  /* 0x0000280324007985 */ /* 0x0081e8000c101924 */
[----:B------:R-:W3:Y:S04]  /*0b40*/  LD.E R15, desc[UR36][R4.64+0x2c] ;  /* 0x00002c24040f7980 */ /* 0x000ee8000c101900 */
[----:B---3--:R3:W-:Y:S04]  /*0b50*/  ST.E desc[UR36][R36.64+0x2c], R15 ;  /* 0x00002c0f24007985 */ /* 0x0087e8000c101924 */
[----:B-1----:R-:W4:Y:S04]  /*0b60*/  LD.E R7, desc[UR36][R4.64+0x30] ;  /* 0x0000302404077980 */ /* 0x002f28000c101900 */
[----:B----4-:R1:W-:Y:S04]  /*0b70*/  ST.E desc[UR36][R36.64+0x30], R7 ;  /* 0x0000300724007985 */ /* 0x0103e8000c101924 */
[----:B------:R-:W4:Y:S04]  /*0b80*/  LD.E R9, desc[UR36][R4.64+0x34] ;  /* 0x0000342404097980 */ /* 0x000f28000c101900 */
[----:B----4-:R4:W-:Y:S04]  /*0b90*/  ST.E desc[UR36][R36.64+0x34], R9 ;  /* 0x0000340924007985 */ /* 0x0109e8000c101924 */
[----:B------:R-:W2:Y:S04]  /*0ba0*/  LD.E R11, desc[UR36][R4.64+0x38] ;  /* 0x00003824040b7980 */ /* 0x000ea8000c101900 */
[----:B--2---:R2:W-:Y:S04]  /*0bb0*/  ST.E desc[UR36][R36.64+0x38], R11 ;  /* 0x0000380b24007985 */ /* 0x0045e8000c101924 */
[----:B------:R-:W3:Y:S04]  /*0bc0*/  LD.E R13, desc[UR36][R4.64+0x3c] ;  /* 0x00003c24040d7980 */ /* 0x000ee8000c101900 */
[----:B---3--:R3:W-:Y:S04]  /*0bd0*/  ST.E desc[UR36][R36.64+0x3c], R13 ;  /* 0x00003c0d24007985 */ /* 0x0087e8000c101924 */
[----:B0-----:R-:W4:Y:S04]  /*0be0*/  LD.E R3, desc[UR36][R4.64+0x40] ;  /* 0x0000402404037980 */ /* 0x001f28000c101900 */
[----:B----4-:R0:W-:Y:S04]  /*0bf0*/  ST.E desc[UR36][R36.64+0x40], R3 ;  /* 0x0000400324007985 */ /* 0x0101e8000c101924 */
[----:B------:R-:W4:Y:S04]  /*0c00*/  LD.E R15, desc[UR36][R4.64+0x44] ;  /* 0x00004424040f7980 */ /* 0x000f28000c101900 */
[----:B----4-:R4:W-:Y:S04]  /*0c10*/  ST.E desc[UR36][R36.64+0x44], R15 ;  /* 0x0000440f24007985 */ /* 0x0109e8000c101924 */
        /* <DEDUP_REMOVED lines=73> */
[----:B--2---:R-:W-:Y:S04]  /*10b0*/  ST.E desc[UR36][R36.64+0xd8], R7 ;  /* 0x0000d80724007985 */ /* 0x004fe8000c101924 */
[----:B------:R-:W2:Y:S04]  /*10c0*/  LD.E R9, desc[UR36][R4.64+0xdc] ;  /* 0x0000dc2404097980 */ /* 0x000ea8000c101900 */
[----:B--2---:R-:W-:Y:S04]  /*10d0*/  ST.E desc[UR36][R36.64+0xdc], R9 ;  /* 0x0000dc0924007985 */ /* 0x004fe8000c101924 */
[----:B------:R-:W2:Y:S04]  /*10e0*/  LD.E R11, desc[UR36][R4.64+0xe0] ;  /* 0x0000e024040b7980 */ /* 0x000ea8000c101900 */
[----:B--2---:R1:W-:Y:S04]  /*10f0*/  ST.E desc[UR36][R36.64+0xe0], R11 ;  /* 0x0000e00b24007985 */ /* 0x0043e8000c101924 */
[----:B---3--:R-:W2:Y:S04]  /*1100*/  LD.E R13, desc[UR36][R4.64+0xe4] ;  /* 0x0000e424040d7980 */ /* 0x008ea8000c101900 */
[----:B--2---:R2:W-:Y:S04]  /*1110*/  ST.E desc[UR36][R36.64+0xe4], R13 ;  /* 0x0000e40d24007985 */ /* 0x0045e8000c101924 */
[----:B0-----:R-:W3:Y:S04]  /*1120*/  LD.E R3, desc[UR36][R4.64+0xe8] ;  /* 0x0000e82404037980 */ /* 0x001ee8000c101900 */
[----:B---3--:R0:W-:Y:S04]  /*1130*/  ST.E desc[UR36][R36.64+0xe8], R3 ;  /* 0x0000e80324007985 */ /* 0x0081e8000c101924 */
[----:B----4-:R-:W3:Y:S04]  /*1140*/  LD.E R15, desc[UR36][R4.64+0xec] ;  /* 0x0000ec24040f7980 */ /* 0x010ee8000c101900 */
[----:B---3--:R3:W-:Y:S04]  /*1150*/  ST.E desc[UR36][R36.64+0xec], R15 ;  /* 0x0000ec0f24007985 */ /* 0x0087e8000c101924 */
[----:B------:R-:W4:Y:S04]  /*1160*/  LD.E R17, desc[UR36][R4.64+0xf0] ;  /* 0x0000f02404117980 */ /* 0x000f28000c101900 */
[----:B----4-:R4:W-:Y:S04]  /*1170*/  ST.E desc[UR36][R36.64+0xf0], R17 ;  /* 0x0000f01124007985 */ /* 0x0109e8000c101924 */
[----:B------:R-:W2:Y:S04]  /*1180*/  LD.E R21, desc[UR36][R4.64+0xf4] ;  /* 0x0000f42404157980 */ /* 0x000ea8000c101900 */
[----:B--2---:R4:W-:Y:S04]  /*1190*/  ST.E desc[UR36][R36.64+0xf4], R21 ;  /* 0x0000f41524007985 */ /* 0x0049e8000c101924 */
[----:B-1----:R-:W2:Y:S04]  /*11a0*/  LD.E R11, desc[UR36][R4.64+0xf8] ;  /* 0x0000f824040b7980 */ /* 0x002ea8000c101900 */
[----:B--2---:R4:W-:Y:S04]  /*11b0*/  ST.E desc[UR36][R36.64+0xf8], R11 ;  /* 0x0000f80b24007985 */ /* 0x0049e8000c101924 */
[----:B------:R-:W2:Y:S04]  /*11c0*/  LD.E R13, desc[UR36][R4.64+0xfc] ;  /* 0x0000fc24040d7980 */ /* 0x000ea8000c101900 */
[----:B--2---:R4:W-:Y:S04]  /*11d0*/  ST.E desc[UR36][R36.64+0xfc], R13 ;  /* 0x0000fc0d24007985 */ /* 0x0049e8000c101924 */
[----:B------:R-:W0:Y:S01]  /*11e0*/  LD.E R0, desc[UR36][R4.64+0x100] ;  /* 0x0001002404007980 */ /* 0x000e22000c101900 */
[----:B------:R-:W-:-:S04]  /*11f0*/  IMAD.WIDE.U32 R6, R33, 0x4, R36 ;  /* 0x0000000421067825 */ /* 0x000fc800078e0024 */
[----:B0-----:R-:W-:-:S05]  /*1200*/  VIADD R3, R0, 0x1 ;  /* 0x0000000100037836 */ /* 0x001fca0000000000 */
[----:B------:R4:W-:Y:S04]  /*1210*/  ST.E desc[UR36][R4.64+0x100], R3 ;  /* 0x0001000304007985 */ /* 0x0009e8000c101924 */
[----:B---3--:R-:W2:Y:S01]  /*1220*/  LD.E R15, desc[UR36][R6.64] ;  /* 0x00000024060f7980 */ /* 0x008ea2000c101900 */
[----:B------:R-:W-:Y:S01]  /*1230*/  IMAD.WIDE.U32 R8, R31, 0x4, R36 ;  /* 0x000000041f087825 */ /* 0x000fe200078e0024 */
[----:B------:R-:W-:-:S03]  /*1240*/  ISETP.NE.AND P0, PT, R22, 0x7, PT ;  /* 0x000000071600780c */ /* 0x000fc60003f05270 */
[----:B------:R-:W-:Y:S01]  /*1250*/  IMAD.MOV.U32 R25, RZ, RZ, 0x1 ;  /* 0x00000001ff197424 */ /* 0x000fe200078e00ff */
[----:B--2---:R4:W-:Y:S04]  /*1260*/  ST.E desc[UR36][R8.64], R15 ;  /* 0x0000000f08007985 */ /* 0x0049e8000c101924 */
[----:B------:R4:W-:Y:S05]  /*1270*/  ST.E desc[UR36][R6.64], RZ ;  /* 0x000000ff06007985 */ /* 0x0009ea000c101924 */
[----:B------:R-:W-:Y:S05]  /*1280*/  @P0 BRA `(.L_x_401) ;  /* 0x0000000000140947 */ /* 0x000fea0003800000 */
[----:B----4-:R-:W-:-:S05]  /*1290*/  IMAD.WIDE.U32 R4, R23, 0x4, R36 ;  /* 0x0000000417047825 */ /* 0x010fca00078e0024 */
[----:B------:R-:W2:Y:S02]  /*12a0*/  LD.E R0, desc[UR36][R4.64+0xdc] ;  /* 0x0000dc2404007980 */ /* 0x000ea4000c101900 */
[----:B--2---:R-:W-:-:S13]  /*12b0*/  ISETP.NE.AND P0, PT, R0, 0x2, PT ;  /* 0x000000020000780c */ /* 0x004fda0003f05270 */
[----:B------:R-:W-:-:S05]  /*12c0*/  @!P0 IMAD.MOV.U32 R3, RZ, RZ, 0x16 ;  /* 0x00000016ff038424 */ /* 0x000fca00078e00ff */
[----:B------:R1:W-:Y:S02]  /*12d0*/  @!P0 ST.E desc[UR36][R4.64+0xdc], R3 ;  /* 0x0000dc0304008985 */ /* 0x0003e4000c101924 */
.L_x_401:
[----:B------:R-:W-:Y:S05]  /*12e0*/  BSYNC.RECONVERGENT B6 ;  /* 0x0000000000067941 */ /* 0x000fea0003800200 */
.L_x_400:
[----:B-1--4-:R-:W2:Y:S02]  /*12f0*/  LD.E.64 R4, desc[UR36][R36.64+0x120] ;  /* 0x0001202424047980 */ /* 0x012ea4000c101b00 */
[----:B--2---:R-:W-:-:S04]  /*1300*/  ISETP.NE.U32.AND P0, PT, R4, RZ, PT ;  /* 0x000000ff0400720c */ /* 0x004fc80003f05070 */
[----:B------:R-:W-:-:S04]  /*1310*/  ISETP.NE.AND.EX P0, PT, R5, RZ, PT, P0 ;  /* 0x000000ff0500720c */ /* 0x000fc80003f05300 */
[----:B------:R-:W-:Y:S02]  /*1320*/  SEL R6, R36, R4, !P0 ;  /* 0x0000000424067207 */ /* 0x000fe40004000000 */
[----:B------:R-:W-:-:S03]  /*1330*/  SEL R7, R37, R5, !P0 ;  /* 0x0000000525077207 */ /* 0x000fc60004000000 */
[----:B------:R-:W-:-:S05]  /*1340*/  IMAD.WIDE.U32 R4, R33, 0x4, R6 ;  /* 0x0000000421047825 */ /* 0x000fca00078e0006 */
[----:B------:R-:W2:Y:S01]  /*1350*/  LD.E R8, desc[UR36][R4.64] ;  /* 0x0000002404087980 */ /* 0x000ea2000c101900 */
[----:B------:R-:W-:Y:S05]  /*1360*/  BMOV.32.CLEAR RZ, B0 ;  /* 0x0000000000ff7355 */ /* 0x000fea0000100000 */
        /* <DEDUP_REMOVED lines=10> */
.L_x_411:
[----:B------:R-:W-:-:S07]  /*1410*/  IMAD.MOV.U32 R0, RZ, RZ, 0x1 ;  /* 0x00000001ff007424 */ /* 0x000fce00078e00ff */
.L_x_412:
[----:B------:R-:W-:Y:S05]  /*1420*/  BSYNC.RECONVERGENT B0 ;  /* 0x0000000000007941 */ /* 0x000fea0003800200 */
.L_x_410:
[----:B------:R-:W-:Y:S01]  /*1430*/  ISETP.NE.AND P0, PT, R23, 0x7, PT ;  /* 0x000000071700780c */ /* 0x000fe20003f05270 */
[----:B------:R-:W-:Y:S03]  /*1440*/  BSSY.RECONVERGENT B6, `(.L_x_413) ;  /* 0x00000db000067945 */ /* 0x000fe60003800200 */
[----:B------:R-:W-:-:S13]  /*1450*/  ISETP.GT.U32.OR P0, PT, R26, 0x37, !P0 ;  /* 0x000000371a00780c */ /* 0x000fda0004704470 */
        /* <DEDUP_REMOVED lines=11> */
.L_x_416:
[----:B------:R-:W-:-:S07]  /*1510*/  IMAD.MOV.U32 R3, RZ, RZ, 0x1 ;  /* 0x00000001ff037424 */ /* 0x000fce00078e00ff */
.L_x_417:
[----:B------:R-:W-:Y:S05]  /*1520*/  BSYNC.RECONVERGENT B0 ;  /* 0x0000000000007941 */ /* 0x000fea0003800200 */
.L_x_415:
        /* <DEDUP_REMOVED lines=10> */
[----:B------:R-:W-:Y:S01]  /*15d0*/  LOP3.LUT P0, RZ, R25, 0xff, RZ, 0xc0, !PT ;  /* 0x000000ff19ff7812 */ /* 0x000fe2000780c0ff */
        /* <DEDUP_REMOVED lines=11> */
.L_x_420:
        /* <DEDUP_REMOVED lines=10> */
.L_x_419:
[----:B------:R-:W-:Y:S01]  /*1730*/  MOV R0, 0x30 ;  /* 0x0000003000007802 */ /* 0x000fe20000000f00 */
[----:B------:R-:W-:Y:S02]  /*1740*/  IMAD.MOV.U32 R4, RZ, RZ, 0x140 ;  /* 0x00000140ff047424 */ /* 0x000fe400078e00ff */
[----:B------:R-:W-:Y:S01]  /*1750*/  IMAD.MOV.U32 R5, RZ, RZ, RZ ;  /* 0x000000ffff057224 */ /* 0x000fe200078e00ff */
[----:B------:R1:W2:Y:S01]  /*1760*/  LDC.64 R6, c[0x4][R0] ;  /* 0x0100000000067b82 */ /* 0x0002a20000000a00 */
[----:B------:R-:W-:Y:S05]  /*1770*/  BMOV.32.CLEAR RZ, B0 ;  /* 0x0000000000ff7355 */ /* 0x000fea0000100000 */
[----:B------:R-:W-:-:S07]  /*1780*/  LEPC R20, `(.L_x_422) ;  /* 0x000000001014794e */ /* 0x000fce0000000000 */
[----:B012---:R-:W-:Y:S05]  /*1790*/  CALL.ABS.NOINC R6 ;  /* 0x0000000006007343 */ /* 0x007fea0003c00000 */
.L_x_422:
        /* <DEDUP_REMOVED lines=11> */
.L_x_421:
[----:B------:R-:W-:Y:S05]  /*1850*/  BSYNC.RECONVERGENT B7 ;  /* 0x0000000000077941 */ /* 0x000fea0003800200 */
.L_x_418:
        /* <DEDUP_REMOVED lines=120> */
[----:B--2---:R-:W-:Y:S04]  /*1fe0*/  ST.E desc[UR36][R36.64+0xdc], R9 ;  /* 0x0000dc0924007985 */ /* 0x004fe8000c101924 */
[----:B------:R-:W2:Y:S04]  /*1ff0*/  LD.E R11, desc[UR36][R4.64+0xe0] ;  /* 0x0000e024040b7980 */ /* 0x000ea8000c101900 */
[----:B--2---:R2:W-:Y:S04]  /*2000*/  ST.E desc[UR36][R36.64+0xe0], R11 ;  /* 0x0000e00b24007985 */ /* 0x0045e8000c101924 */
[----:B---3--:R-:W3:Y:S04]  /*2010*/  LD.E R13, desc[UR36][R4.64+0xe4] ;  /* 0x0000e424040d7980 */ /* 0x008ee8000c101900 */
        /* <DEDUP_REMOVED lines=11> */
[----:B------:R-:W3:Y:S04]  /*20d0*/  LD.E R13, desc[UR36][R4.64+0xfc] ;  /* 0x0000fc24040d7980 */ /* 0x000ee8000c101900 */
[----:B---3--:R2:W-:Y:S04]  /*20e0*/  ST.E desc[UR36][R36.64+0xfc], R13 ;  /* 0x0000fc0d24007985 */ /* 0x0085e8000c101924 */
[----:B------:R-:W0:Y:S01]  /*20f0*/  LD.E R0, desc[UR36][R4.64+0x100] ;  /* 0x0001002404007980 */ /* 0x000e22000c101900 */
[----:B------:R-:W-:-:S04]  /*2100*/  IMAD.WIDE.U32 R8, R33, 0x4, R36 ;  /* 0x0000000421087825 */ /* 0x000fc800078e0024 */
[----:B0-----:R-:W-:-:S05]  /*2110*/  VIADD R3, R0, 0x1 ;  /* 0x0000000100037836 */ /* 0x001fca0000000000 */
[----:B------:R2:W-:Y:S04]  /*2120*/  ST.E desc[UR36][R4.64+0x100], R3 ;  /* 0x0001000304007985 */ /* 0x0005e8000c101924 */
[----:B----4-:R-:W3:Y:S01]  /*2130*/  LD.E R15, desc[UR36][R8.64] ;  /* 0x00000024080f7980 */ /* 0x010ee2000c101900 */
[----:B-1----:R-:W-:Y:S01]  /*2140*/  IMAD.WIDE.U32 R6, R31, 0x4, R36 ;  /* 0x000000041f067825 */ /* 0x002fe200078e0024 */
[----:B------:R-:W-:-:S03]  /*2150*/  ISETP.NE.AND P0, PT, R22, 0x7, PT ;  /* 0x000000071600780c */ /* 0x000fc60003f05270 */
[----:B------:R-:W-:Y:S01]  /*2160*/  IMAD.MOV.U32 R25, RZ, RZ, 0x1 ;  /* 0x00000001ff197424 */ /* 0x000fe200078e00ff */
[----:B---3--:R2:W-:Y:S04]  /*2170*/  ST.E desc[UR36][R6.64+0x4], R15 ;  /* 0x0000040f06007985 */ /* 0x0085e8000c101924 */
[----:B------:R2:W-:Y:S05]  /*2180*/  ST.E desc[UR36][R8.64], RZ ;  /* 0x000000ff08007985 */ /* 0x0005ea000c101924 */
[----:B------:R-:W-:Y:S05]  /*2190*/  @P0 BRA `(.L_x_414) ;  /* 0x0000000000140947 */ /* 0x000fea0003800000 */
[----:B--2---:R-:W-:-:S05]  /*21a0*/  IMAD.WIDE.U32 R4, R23, 0x4, R36 ;  /* 0x0000000417047825 */ /* 0x004fca00078e0024 */
[----:B------:R-:W2:Y:S02]  /*21b0*/  LD.E R0, desc[UR36][R4.64+0xe4] ;  /* 0x0000e42404007980 */ /* 0x000ea4000c101900 */
[----:B--2---:R-:W-:-:S13]  /*21c0*/  ISETP.NE.AND P0, PT, R0, 0x2, PT ;  /* 0x000000020000780c */ /* 0x004fda0003f05270 */
[----:B------:R-:W-:-:S05]  /*21d0*/  @!P0 IMAD.MOV.U32 R3, RZ, RZ, 0x16 ;  /* 0x00000016ff038424 */ /* 0x000fca00078e00ff */
[----:B------:R1:W-:Y:S02]  /*21e0*/  @!P0 ST.E desc[UR36][R4.64+0xe4], R3 ;  /* 0x0000e40304008985 */ /* 0x0003e4000c101924 */
.L_x_414:
[----:B------:R-:W-:Y:S05]  /*21f0*/  BSYNC.RECONVERGENT B6 ;  /* 0x0000000000067941 */ /* 0x000fea0003800200 */
.L_x_413:
[----:B-12---:R-:W2:Y:S02]  /*2200*/  LD.E.64 R4, desc[UR36][R36.64+0x120] ;  /* 0x0001202424047980 */ /* 0x006ea4000c101b00 */
        /* <DEDUP_REMOVED lines=19> */
.L_x_424:
[----:B------:R-:W-:-:S07]  /*2340*/  IMAD.MOV.U32 R0, RZ, RZ, 0x1 ;  /* 0x00000001ff007424 */ /* 0x000fce00078e00ff */
.L_x_425:
[----:B------:R-:W-:Y:S05]  /*2350*/  BSYNC.RECONVERGENT B0 ;  /* 0x0000000000007941 */ /* 0x000fea0003800200 */
.L_x_423:
        /* <DEDUP_REMOVED lines=14> */
.L_x_429:
[----:B------:R-:W-:-:S07]  /*2440*/  IMAD.MOV.U32 R3, RZ, RZ, 0x1 ;  /* 0x00000001ff037424 */ /* 0x000fce00078e00ff */
.L_x_430:
[----:B------:R-:W-:Y:S05]  /*2450*/  BSYNC.RECONVERGENT B0 ;  /* 0x0000000000007941 */ /* 0x000fea0003800200 */
.L_x_428:
        /* <DEDUP_REMOVED lines=10> */
[C---:B------:R-:W-:Y:S01]  /*2500*/  ISETP.NE.AND P3, PT, R8.reuse, 0x16, PT ;  /* 0x000000160800780c */ /* 0x040fe20003f65270 */
[----:B------:R-:W-:Y:S01]  /*2510*/  BSSY.RELIABLE B7, `(.L_x_431) ;  /* 0x0000048000077945 */ /* 0x000fe20003800100 */
[----:B------:R-:W-:-:S11]  /*2520*/  ISETP.NE.AND P0, PT, R8, 0x16, PT ;  /* 0x000000160800780c */ /* 0x000fd60003f05270 */
[----:B------:R-:W-:Y:S05]  /*2530*/  @P2 BRA P3, `(.L_x_432) ;  /* 0x0000000000a02947 */ /* 0x000fea0001800000 */
[----:B------:R-:W-:-:S04]  /*2540*/  VIADD R7, R35, 0xfffffff9 ;  /* 0xfffffff923077836 */ /* 0x000fc80000000000 */
[----:B------:R-:W-:-:S06]  /*2550*/  IMAD.WIDE.U32 R6, R7, 0x4, R4 ;  /* 0x0000000407067825 */ /* 0x000fcc00078e0004 */
[----:B------:R-:W2:Y:S01]  /*2560*/  LD.E R6, desc[UR36][R6.64] ;  /* 0x0000002406067980 */ /* 0x000ea2000c101900 */
[----:B------:R-:W-:Y:S01]  /*2570*/  BSSY.RELIABLE B8, `(.L_x_433) ;  /* 0x0000022000087945 */ /* 0x000fe20003800100 */
[----:B------:R-:W-:Y:S01]  /*2580*/  IMAD.MOV.U32 R0, RZ, RZ, 0x2 ;  /* 0x00000002ff007424 */ /* 0x000fe200078e00ff */
[----:B--2---:R-:W-:-:S13]  /*2590*/  ISETP.GT.AND P2, PT, R6, 0x1, PT ;  /* 0x000000010600780c */ /* 0x004fda0003f44270 */
[----:B------:R-:W-:Y:S05]  /*25a0*/  @P2 BRA `(.L_x_434) ;  /* 0x0000000000182947 */ /* 0x000fea0003800000 */
[----:B------:R-:W-:-:S13]  /*25b0*/  ISETP.NE.AND P2, PT, R6, RZ, PT ;  /* 0x000000ff0600720c */ /* 0x000fda0003f45270 */
[----:B------:R-:W-:Y:S05]  /*25c0*/  @!P2 BRA `(.L_x_435) ;  /* 0x000000000070a947 */ /* 0x000fea0003800000 */
[----:B------:R-:W-:-:S13]  /*25d0*/  ISETP.NE.AND P2, PT, R6, 0x1, PT ;  /* 0x000000010600780c */ /* 0x000fda0003f45270 */
[----:B------:R-:W-:Y:S05]  /*25e0*/  @P2 BRA `(.L_x_436) ;  /* 0x0000000000142947 */ /* 0x000fea0003800000 */
[----:B------:R-:W-:Y:S01]  /*25f0*/  IMAD.MOV.U32 R0, RZ, RZ, 0x1 ;  /* 0x00000001ff007424 */ /* 0x000fe200078e00ff */
[----:B------:R-:W-:Y:S06]  /*2600*/  BRA `(.L_x_437) ;  /* 0x0000000000147947 */ /* 0x000fec0003800000 */
.L_x_434:
[----:B------:R-:W-:-:S04]  /*2610*/  ISETP.NE.AND P2, PT, R6, 0x16, PT ;  /* 0x000000160600780c */ /* 0x000fc80003f45270 */
[----:B------:R-:W-:-:S13]  /*2620*/  ISETP.EQ.OR P2, PT, R6, 0x2, !P2 ;  /* 0x000000020600780c */ /* 0x000fda0005742670 */
[----:B------:R-:W-:Y:S05]  /*2630*/  @P2 BRA `(.L_x_437) ;  /* 0x0000000000082947 */ /* 0x000fea0003800000 */
.L_x_436:
[----:B------:R-:W-:-:S04]  /*2640*/  ISETP.NE.AND P2, PT, R6, 0xb, PT ;  /* 0x0000000b0600780c */ /* 0x000fc80003f45270 */
[----:B------:R-:W-:-:S09]  /*2650*/  SEL R0, RZ, 0x1, P2 ;  /* 0x00000001ff007807 */ /* 0x000fd20001000000 */
.L_x_437:
[----:B------:R-:W-:-:S04]  /*2660*/  ISETP.NE.AND P2, PT, R8, 0xb, PT ;  /* 0x0000000b0800780c */ /* 0x000fc80003f45270 */
[----:B------:R-:W-:Y:S02]  /*2670*/  SEL R3, RZ, 0x1, P2 ;  /* 0x00000001ff037807 */ /* 0x000fe40001000000 */
[----:B------:R-:W-:Y:S02]  /*2680*/  ISETP.NE.AND P2, PT, R8, 0x2, PT ;  /* 0x000000020800780c */ /* 0x000fe40003f45270 */
[----:B------:R-:W-:-:S04]  /*2690*/  SEL R3, R3, 0x2, P0 ;  /* 0x0000000203037807 */ /* 0x000fc80000000000 */
[----:B------:R-:W-:-:S04]  /*26a0*/  SEL R3, R3, 0x2, P2 ;  /* 0x0000000203037807 */ /* 0x000fc80001000000 */
[----:B------:R-:W-:-:S13]  /*26b0*/  ISETP.NE.AND P2, PT, R0, R3, PT ;  /* 0x000000030000720c */ /* 0x000fda0003f45270 */
[----:B------:R-:W-:Y:S05]  /*26c0*/  @!P2 BREAK.RELIABLE B8 ;  /* 0x000000000008a942 */ /* 0x000fea0003800100 */
[----:B------:R-:W-:Y:S05]  /*26d0*/  @!P2 BREAK.RELIABLE B7 ;  /* 0x000000000007a942 */ /* 0x000fea0003800100 */
[----:B------:R-:W-:Y:S05]  /*26e0*/  @P2 BRA `(.L_x_435) ;  /* 0x0000000000282947 */ /* 0x000fea0003800000 */
[----:B------:R-:W-:Y:S01]  /*26f0*/  MOV R0, 0x0 ;  /* 0x0000000000007802 */ /* 0x000fe20000000f00 */
[----:B------:R-:W1:Y:S01]  /*2700*/  LDCU.64 UR4, c[0x4][0x8] ;  /* 0x01000100ff0477ac */ /* 0x000e620008000a00 */
[----:B------:R-:W-:Y:S02]  /*2710*/  CS2R R6, SRZ ;  /* 0x0000000000067805 */ /* 0x000fe4000001ff00 */
[----:B------:R2:W3:Y:S01]  /*2720*/  LDC.64 R8, c[0x4][R0] ;  /* 0x0100000000087b82 */ /* 0x0004e20000000a00 */
[----:B-1----:R-:W-:Y:S02]  /*2730*/  IMAD.U32 R4, RZ, RZ, UR4 ;  /* 0x00000004ff047e24 */ /* 0x002fe4000f8e00ff */
[----:B------:R-:W-:Y:S01]  /*2740*/  IMAD.U32 R5, RZ, RZ, UR5 ;  /* 0x00000005ff057e24 */ /* 0x000fe2000f8e00ff */
[----:B--2---:R-:W-:Y:S06]  /*2750*/  BMOV.32.CLEAR RZ, B0 ;  /* 0x0000000000ff7355 */ /* 0x004fec0000100000 */
[----:B------:R-:W-:-:S07]  /*2760*/  LEPC R20, `(.L_x_438) ;  /* 0x000000001014794e */ /* 0x000fce0000000000 */
[----:B0--3--:R-:W-:Y:S05]  /*2770*/  CALL.ABS.NOINC R8 ;  /* 0x0000000008007343 */ /* 0x009fea0003c00000 */
.L_x_438:
[----:B------:R-:W-:Y:S05]  /*2780*/  BRA `(.L_x_427) ;  /* 0x0000002800d07947 */ /* 0x000fea0003800000 */
.L_x_435:
[----:B------:R-:W-:Y:S05]  /*2790*/  BSYNC.RELIABLE B8 ;  /* 0x0000000000087941 */ /* 0x000fea0003800100 */
.L_x_433:
[----:B------:R-:W-:-:S13]  /*27a0*/  ISETP.EQ.OR P0, PT, R8, 0xb, !P0 ;  /* 0x0000000b0800780c */ /* 0x000fda0004702670 */
[----:B------:R-:W-:Y:S05]  /*27b0*/  @P0 BRA `(.L_x_439) ;  /* 0x0000000000740947 */ /* 0x000fea0003800000 */
.L_x_432:
[----:B------:R-:W-:-:S04]  /*27c0*/  IMAD.IADD R0, R29, 0x1, R30 ;  /* 0x000000011d007824 */ /* 0x000fc800078e021e */
[----:B------:R-:W-:Y:S02]  /*27d0*/  IMAD.SHL.U32 R3, R0, 0x4, RZ ;  /* 0x0000000400037824 */ /* 0x000fe400078e00ff */
[----:B------:R-:W-:-:S03]  /*27e0*/  IMAD.IADD R0, R23, 0x1, R31 ;  /* 0x0000000117007824 */ /* 0x000fc600078e021f */
[----:B------:R-:W-:-:S04]  /*27f0*/  LOP3.LUT R3, R3, 0x78, RZ, 0xc0, !PT ;  /* 0x0000007803037812 */ /* 0x000fc800078ec0ff */
[----:B------:R-:W-:-:S05]  /*2800*/  LEA.HI R3, R0, R3, RZ, 0x1f ;  /* 0x0000000300037211 */ /* 0x000fca00078ff8ff */
[----:B------:R-:W-:-:S06]  /*2810*/  IMAD.WIDE.U32 R4, R3, 0x4, R4 ;  /* 0x0000000403047825 */ /* 0x000fcc00078e0004 */
[----:B------:R-:W2:Y:S02]  /*2820*/  LD.E R4, desc[UR36][R4.64] ;  /* 0x0000002404047980 */ /* 0x000ea4000c101900 */
[----:B--2---:R-:W-:-:S13]  /*2830*/  ISETP.NE.AND P0, PT, R4, RZ, PT ;  /* 0x000000ff0400720c */ /* 0x004fda0003f05270 */
[----:B------:R-:W-:Y:S05]  /*2840*/  @!P0 BREAK.RELIABLE B7 ;  /* 0x0000000000078942 */ /* 0x000fea0003800100 */
[----:B------:R-:W-:Y:S05]  /*2850*/  @!P0 BRA `(.L_x_427) ;  /* 0x00000028009c8947 */ /* 0x000fea0003800000 */
[----:B------:R-:W-:Y:S01]  /*2860*/  ISETP.NE.AND P0, PT, R4, 0x1, PT ;  /* 0x000000010400780c */ /* 0x000fe20003f05270 */
[----:B------:R-:W-:Y:S05]  /*2870*/  BMOV.32.CLEAR RZ, B0 ;  /* 0x0000000000ff7355 */ /* 0x000fea0000100000 */
[----:B------:R-:W-:Y:S07]  /*2880*/  BSSY.RECONVERGENT B0, `(.L_x_440) ;  /* 0x000000a000007945 */ /* 0x000fee0003800200 */
        /* <DEDUP_REMOVED lines=8> */
.L_x_441:
[----:B------:R-:W-:-:S07]  /*2910*/  IMAD.MOV.U32 R0, RZ, RZ, 0x1 ;  /* 0x00000001ff007424 */ /* 0x000fce00078e00ff */
.L_x_442:
[----:B------:R-:W-:Y:S05]  /*2920*/  BSYNC.RECONVERGENT B0 ;  /* 0x0000000000007941 */ /* 0x000fea0003800200 */
.L_x_440:
[----:B------:R-:W-:Y:S02]  /*2930*/  ISETP.NE.AND P0, PT, R8, 0x2, PT ;  /* 0x000000020800780c */ /* 0x000fe40003f05270 */
[----:B------:R-:W-:-:S04]  /*2940*/  SEL R3, RZ, 0x1, P1 ;  /* 0x00000001ff037807 */ /* 0x000fc80000800000 */
[----:B------:R-:W-:-:S04]  /*2950*/  SEL R3, R3, 0x2, P0 ;  /* 0x0000000203037807 */ /* 0x000fc80000000000 */
[----:B------:R-:W-:-:S13]  /*2960*/  ISETP.NE.AND P0, PT, R3, R0, PT ;  /* 0x000000000300720c */ /* 0x000fda0003f05270 */
[----:B------:R-:W-:Y:S05]  /*2970*/  @!P0 BREAK.RELIABLE B7 ;  /* 0x0000000000078942 */ /* 0x000fea0003800100 */
[----:B------:R-:W-:Y:S05]  /*2980*/  @!P0 BRA `(.L_x_427) ;  /* 0x0000002800508947 */ /* 0x000fea0003800000 */
.L_x_439:
[----:B------:R-:W-:Y:S05]  /*2990*/  BSYNC.RELIABLE B7 ;  /* 0x0000000000077941 */ /* 0x000fea0003800100 */
.L_x_431:
        /* <DEDUP_REMOVED lines=12> */
.L_x_445:
        /* <DEDUP_REMOVED lines=10> */
.L_x_444:
[----:B------:R-:W-:Y:S01]  /*2b00*/  MOV R0, 0x30 ;  /* 0x0000003000007802 */ /* 0x000fe20000000f00 */
[----:B------:R-:W-:Y:S02]  /*2b10*/  IMAD.MOV.U32 R4, RZ, RZ, 0x140 ;  /* 0x00000140ff047424 */ /* 0x000fe400078e00ff */
[----:B------:R-:W-:Y:S01]  /*2b20*/  IMAD.MOV.U32 R5, RZ, RZ, RZ ;  /* 0x000000ffff057224 */ /* 0x000fe200078e00ff */
[----:B------:R1:W2:Y:S01]  /*2b30*/  LDC.64 R6, c[0x4][R0] ;  /* 0x0100000000067b82 */ /* 0x0002a20000000a00 */
[----:B------:R-:W-:Y:S05]  /*2b40*/  BMOV.32.CLEAR RZ, B0 ;  /* 0x0000000000ff7355 */ /* 0x000fea0000100000 */
[----:B------:R-:W-:-:S07]  /*2b50*/  LEPC R20, `(.L_x_447) ;  /* 0x000000001014794e */ /* 0x000fce0000000000 */
[----:B012---:R-:W-:Y:S05]  /*2b60*/  CALL.ABS.NOINC R6 ;  /* 0x0000000006007343 */ /* 0x007fea0003c00000 */
.L_x_447:
        /* <DEDUP_REMOVED lines=11> */
.L_x_446:
[----:B------:R-:W-:Y:S05]  /*2c20*/  BSYNC.RECONVERGENT B7 ;  /* 0x0000000000077941 */ /* 0x000fea0003800200 */
.L_x_443:
        /* <DEDUP_REMOVED lines=122> */
[----:B---3--:R-:W-:Y:S04]  /*33d0*/  ST.E desc[UR36][R36.64+0xe0], R11 ;  /* 0x0000e00b24007985 */ /* 0x008fe8000c101924 */
[----:B------:R-:W3:Y:S04]  /*33e0*/  LD.E R13, desc[UR36][R4.64+0xe4] ;  /* 0x0000e424040d7980 */ /* 0x000ee8000c101900 */
[----:B---3--:R3:W-:Y:S04]  /*33f0*/  ST.E desc[UR36][R36.64+0xe4], R13 ;  /* 0x0000e40d24007985 */ /* 0x0087e8000c101924 */
[----:B0-----:R-:W4:Y:S04]  /*3400*/  LD.E R3, desc[UR36][R4.64+0xe8] ;  /* 0x0000e82404037980 */ /* 0x001f28000c101900 */
[----:B----4-:R-:W-:Y:S04]  /*3410*/  ST.E desc[UR36][R36.64+0xe8], R3 ;  /* 0x0000e80324007985 */ /* 0x010fe8000c101924 */
[----:B------:R-:W4:Y:S04]  /*3420*/  LD.E R15, desc[UR36][R4.64+0xec] ;  /* 0x0000ec24040f7980 */ /* 0x000f28000c101900 */
[----:B----4-:R-:W-:Y:S04]  /*3430*/  ST.E desc[UR36][R36.64+0xec], R15 ;  /* 0x0000ec0f24007985 */ /* 0x010fe8000c101924 */
[----:B-1----:R-:W4:Y:S04]  /*3440*/  LD.E R7, desc[UR36][R4.64+0xf0] ;  /* 0x0000f02404077980 */ /* 0x002f28000c101900 */
[----:B----4-:R0:W-:Y:S04]  /*3450*/  ST.E desc[UR36][R36.64+0xf0], R7 ;  /* 0x0000f00724007985 */ /* 0x0101e8000c101924 */
[----:B--2---:R-:W2:Y:S04]  /*3460*/  LD.E R9, desc[UR36][R4.64+0xf4] ;  /* 0x0000f42404097980 */ /* 0x004ea8000c101900 */
[----:B--2---:R1:W-:Y:S04]  /*3470*/  ST.E desc[UR36][R36.64+0xf4], R9 ;  /* 0x0000f40924007985 */ /* 0x0043e8000c101924 */
[----:B------:R-:W2:Y:S04]  /*3480*/  LD.E R17, desc[UR36][R4.64+0xf8] ;  /* 0x0000f82404117980 */ /* 0x000ea8000c101900 */
[----:B--2---:R2:W-:Y:S04]  /*3490*/  ST.E desc[UR36][R36.64+0xf8], R17 ;  /* 0x0000f81124007985 */ /* 0x0045e8000c101924 */
[----:B---3--:R-:W3:Y:S04]  /*34a0*/  LD.E R13, desc[UR36][R4.64+0xfc] ;  /* 0x0000fc24040d7980 */ /* 0x008ee8000c101900 */
[----:B---3--:R2:W-:Y:S04]  /*34b0*/  ST.E desc[UR36][R36.64+0xfc], R13 ;  /* 0x0000fc0d24007985 */ /* 0x0085e8000c101924 */
[----:B------:R-:W3:Y:S01]  /*34c0*/  LD.E R0, desc[UR36][R4.64+0x100] ;  /* 0x0001002404007980 */ /* 0x000ee2000c101900 */
[----:B------:R-:W-:-:S04]  /*34d0*/  IMAD.WIDE.U32 R10, R33, 0x4, R36 ;  /* 0x00000004210a7825 */ /* 0x000fc800078e0024 */
[----:B0-----:R-:W-:Y:S02]  /*34e0*/  IMAD.IADD R7, R23, 0x1, R31 ;  /* 0x0000000117077824 */ /* 0x001fe400078e021f */
[----:B---3--:R-:W-:-:S05]  /*34f0*/  VIADD R3, R0, 0x1 ;  /* 0x0000000100037836 */ /* 0x008fca0000000000 */
[----:B------:R2:W-:Y:S04]  /*3500*/  ST.E desc[UR36][R4.64+0x100], R3 ;  /* 0x0001000304007985 */ /* 0x0005e8000c101924 */
[----:B------:R-:W3:Y:S01]  /*3510*/  LD.E R15, desc[UR36][R10.64] ;  /* 0x000000240a0f7980 */ /* 0x000ee2000c101900 */
[----:B------:R-:W-:Y:S01]  /*3520*/  IMAD.IADD R0, R29, 0x1, R30 ;  /* 0x000000011d007824 */ /* 0x000fe200078e021e */
[----:B------:R-:W-:Y:S01]  /*3530*/  ISETP.NE.AND P0, PT, R30, 0x7, PT ;  /* 0x000000071e00780c */ /* 0x000fe20003f05270 */
[----:B------:R-:W-:Y:S05]  /*3540*/  BMOV.32.CLEAR RZ, B0 ;  /* 0x0000000000ff7355 */ /* 0x000fea0000100000 */
[----:B------:R-:W-:Y:S01]  /*3550*/  IMAD.SHL.U32 R0, R0, 0x4, RZ ;  /* 0x0000000400007824 */ /* 0x000fe200078e00ff */
[----:B------:R-:W-:Y:S04]  /*3560*/  BSSY.RELIABLE B0, `(.L_x_448) ;  /* 0x0000011000007945 */ /* 0x000fe80003800100 */
[----:B------:R-:W-:-:S04]  /*3570*/  LOP3.LUT R0, R0, 0x78, RZ, 0xc0, !PT ;  /* 0x0000007800007812 */ /* 0x000fc800078ec0ff */
[----:B-1----:R-:W-:Y:S01]  /*3580*/  LEA.HI R9, R7, R0, RZ, 0x1f ;  /* 0x0000000007097211 */ /* 0x002fe200078ff8ff */
[----:B------:R-:W-:-:S04]  /*3590*/  IMAD.WIDE.U32 R6, R35, 0x4, R36 ;  /* 0x0000000423067825 */ /* 0x000fc800078e0024 */
[----:B------:R-:W-:Y:S01]  /*35a0*/  IMAD.WIDE.U32 R8, R9, 0x4, R36 ;  /* 0x0000000409087825 */ /* 0x000fe200078e0024 */
[----:B---3--:R2:W-:Y:S04]  /*35b0*/  ST.E desc[UR36][R6.64], R15 ;  /* 0x0000000f06007985 */ /* 0x0085e8000c101924 */
[----:B------:R2:W-:Y:S04]  /*35c0*/  ST.E desc[UR36][R10.64], RZ ;  /* 0x000000ff0a007985 */ /* 0x0005e8000c101924 */
[----:B------:R2:W-:Y:S01]  /*35d0*/  ST.E desc[UR36][R8.64], RZ ;  /* 0x000000ff08007985 */ /* 0x0005e2000c101924 */
[----:B------:R-:W-:Y:S05]  /*35e0*/  @P0 BRA `(.L_x_449) ;  /* 0x0000000000200947 */ /* 0x000fea0003800000 */
[----:B--2---:R-:W-:-:S05]  /*35f0*/  IMAD.WIDE.U32 R4, R23, 0x4, R36 ;  /* 0x0000000417047825 */ /* 0x004fca00078e0024 */
[----:B------:R-:W2:Y:S01]  /*3600*/  LD.E R0, desc[UR36][R4.64+0xd8] ;  /* 0x0000d82404007980 */ /* 0x000ea2000c101900 */
[----:B------:R-:W-:Y:S01]  /*3610*/  IMAD.MOV.U32 R25, RZ, RZ, 0x1 ;  /* 0x00000001ff197424 */ /* 0x000fe200078e00ff */
[----:B--2---:R-:W-:-:S13]  /*3620*/  ISETP.NE.AND P0, PT, R0, 0x2, PT ;  /* 0x000000020000780c */ /* 0x004fda0003f05270 */
[----:B------:R-:W-:Y:S01]  /*3630*/  @!P0 IMAD.MOV.U32 R3, RZ, RZ, 0x16 ;  /* 0x00000016ff038424 */ /* 0x000fe200078e00ff */
[----:B------:R-:W-:Y:S05]  /*3640*/  @!P0 BREAK.RELIABLE B0 ;  /* 0x0000000000008942 */ /* 0x000fea0003800100 */
[----:B------:R1:W-:Y:S01]  /*3650*/  @!P0 ST.E desc[UR36][R4.64+0xd8], R3 ;  /* 0x0000d80304008985 */ /* 0x0003e2000c101924 */
[----:B------:R-:W-:Y:S05]  /*3660*/  @!P0 BRA `(.L_x_427) ;  /* 0x0000001c00188947 */ /* 0x000fea0003800000 */
.L_x_449:
[----:B------:R-:W-:Y:S05]  /*3670*/  BSYNC.RELIABLE B0 ;  /* 0x0000000000007941 */ /* 0x000fea0003800100 */
.L_x_448:
[----:B--2---:R-:W2:Y:S01]  /*3680*/  LD.E R6, desc[UR36][R6.64] ;  /* 0x0000002406067980 */ /* 0x004ea2000c101900 */
[----:B------:R-:W-:Y:S01]  /*3690*/  MOV R16, 0x30 ;  /* 0x0000003000107802 */ /* 0x000fe20000000f00 */
[----:B------:R-:W-:Y:S02]  /*36a0*/  IMAD.MOV.U32 R25, RZ, RZ, -0x2 ;  /* 0xfffffffeff197424 */ /* 0x000fe400078e00ff */
[----:B-1----:R-:W-:Y:S01]  /*36b0*/  IMAD.MOV.U32 R4, RZ, RZ, 0x20 ;  /* 0x00000020ff047424 */ /* 0x002fe200078e00ff */
[----:B------:R0:W1:Y:S01]  /*36c0*/  LDC.64 R8, c[0x4][R16] ;  /* 0x0100000010087b82 */ /* 0x0000620000000a00 */
[----:B------:R-:W-:Y:S01]  /*36d0*/  IMAD.MOV.U32 R5, RZ, RZ, RZ ;  /* 0x000000ffff057224 */ /* 0x000fe200078e00ff */
[----:B--2---:R-:W-:-:S04]  /*36e0*/  ISETP.NE.AND P0, PT, R6, 0x1, PT ;  /* 0x000000010600780c */ /* 0x004fc80003f05270 */
[----:B------:R-:W-:-:S05]  /*36f0*/  SEL R25, R25, 0x2, !P0 ;  /* 0x0000000219197807 */ /* 0x000fca0004000000 */
[----:B------:R-:W-:Y:S01]  /*3700*/  IMAD.IADD R22, R30, 0x1, R25 ;  /* 0x000000011e167824 */ /* 0x000fe200078e0219 */
[----:B01----:R-:W-:Y:S06]  /*3710*/  BMOV.32.CLEAR RZ, B0 ;  /* 0x0000000000ff7355 */ /* 0x003fec0000100000 */
[----:B------:R-:W-:-:S07]  /*3720*/  LEPC R20, `(.L_x_450) ;  /* 0x000000001014794e */ /* 0x000fce0000000000 */
[----:B------:R-:W-:Y:S05]  /*3730*/  CALL.ABS.NOINC R8 ;  /* 0x0000000008007343 */ /* 0x000fea0003c00000 */
.L_x_450:
[----:B------:R-:W-:Y:S01]  /*3740*/  IMAD.MOV.U32 R38, RZ, RZ, R4 ;  /* 0x000000ffff267224 */ /* 0x000fe200078e0004 */
[----:B------:R-:W0:Y:S01]  /*3750*/  LDC.64 R16, c[0x4][R16] ;  /* 0x0100000010107b82 */ /* 0x000e220000000a00 */
[----:B------:R-:W-:Y:S02]  /*3760*/  IMAD.MOV.U32 R39, RZ, RZ, R5 ;  /* 0x000000ffff277224 */ /* 0x000fe400078e0005 */
[----:B------:R-:W-:Y:S02]  /*3770*/  VIADD R33, R23, 0xfffffffc ;  /* 0xfffffffc17217836 */ /* 0x000fe40000000000 */
[----:B------:R-:W-:Y:S01]  /*3780*/  IMAD.MOV.U32 R4, RZ, RZ, 0x20 ;  /* 0x00000020ff047424 */ /* 0x000fe200078e00ff */
[----:B------:R1:W-:Y:S01]  /*3790*/  ST.E.64 desc[UR36][R38.64+0x10], RZ ;  /* 0x000010ff26007985 */ /* 0x0003e2000c101b24 */
[----:B------:R-:W-:-:S03]  /*37a0*/  IMAD.MOV.U32 R5, RZ, RZ, RZ ;  /* 0x000000ffff057224 */ /* 0x000fc600078e00ff */
[----:B------:R1:W-:Y:S04]  /*37b0*/  ST.E.64 desc[UR36][R38.64], R30 ;  /* 0x0000001e26007985 */ /* 0x0003e8000c101b24 */
[----:B------:R1:W-:Y:S04]  /*37c0*/  ST.E.64 desc[UR36][R38.64+0x8], R22 ;  /* 0x0000081626007985 */ /* 0x0003e8000c101b24 */
[----:B------:R1:W-:Y:S01]  /*37d0*/  ST.E.64 desc[UR36][R38.64+0x18], R36 ;  /* 0x0000182426007985 */ /* 0x0003e2000c101b24 */
[----:B------:R-:W-:Y:S05]  /*37e0*/  BMOV.32.CLEAR RZ, B0 ;  /* 0x0000000000ff7355 */ /* 0x000fea0000100000 */
[----:B------:R-:W-:-:S07]  /*37f0*/  LEPC R20, `(.L_x_451) ;  /* 0x000000001014794e */ /* 0x000fce0000000000 */
[----:B01----:R-:W-:Y:S05]  /*3800*/  CALL.ABS.NOINC R16 ;  /* 0x0000000010007343 */ /* 0x003fea0003c00000 */
.L_x_451:
[----:B------:R-:W-:Y:S01]  /*3810*/  IMAD.MOV.U32 R32, RZ, RZ, R22 ;  /* 0x000000ffff207224 */ /* 0x000fe200078e0016 */
[----:B------:R-:W-:Y:S01]  /*3820*/  BSSY.RECONVERGENT B7, `(.L_x_452) ;  /* 0x00001a9000077945 */ /* 0x000fe20003800200 */
[----:B------:R-:W-:Y:S02]  /*3830*/  IMAD.MOV.U32 R16, RZ, RZ, R4 ;  /* 0x000000ffff107224 */ /* 0x000fe400078e0004 */
[----:B------:R-:W-:-:S05]  /*3840*/  IMAD.MOV.U32 R17, RZ, RZ, R5 ;  /* 0x000000ffff117224 */ /* 0x000fca00078e0005 */
[----:B------:R0:W-:Y:S04]  /*3850*/  ST.E.64 desc[UR36][R16.64], R30 ;  /* 0x0000001e10007985 */ /* 0x0001e8000c101b24 */
[----:B------:R0:W-:Y:S04]  /*3860*/  ST.E.64 desc[UR36][R16.64+0x8], R32 ;  /* 0x0000082010007985 */ /* 0x0001e8000c101b24 */
[----:B------:R0:W-:Y:S04]  /*3870*/  ST.E.64 desc[UR36][R16.64+0x10], RZ ;  /* 0x000010ff10007985 */ /* 0x0001e8000c101b24 */
[----:B------:R0:W-:Y:S04]  /*3880*/  ST.E.64 desc[UR36][R16.64+0x18], R36 ;  /* 0x0000182410007985 */ /* 0x0001e8000c101b24 */
[----:B------:R0:W-:Y:S02]  /*3890*/  ST.E.64 desc[UR36][R38.64+0x10], R16 ;  /* 0x0000101026007985 */ /* 0x0001e4000c101b24 */
.L_x_486:
[----:B0-----:R-:W2:Y:S04]  /*38a0*/  LD.E.64 R32, desc[UR36][R38.64] ;  /* 0x0000002426207980 */ /* 0x001ea8000c101b00 */
[----:B------:R-:W3:Y:S04]  /*38b0*/  LD.E.64 R34, desc[UR36][R38.64+0x18] ;  /* 0x0000182426227980 */ /* 0x000ee8000c101b00 */
[----:B------:R0:W5:Y:S01]  /*38c0*/  LD.E.64 R30, desc[UR36][R38.64+0x8] ;  /* 0x00000824261e7980 */ /* 0x000162000c101b00 */
[----:B--2---:R-:W-:-:S04]  /*38d0*/  IMAD R5, R32, 0x8, R33 ;  /* 0x0000000820057824 */ /* 0x004fc800078e0221 */
[----:B---3--:R-:W-:-:S05]  /*38e0*/  IMAD.WIDE R4, R5, 0x4, R34 ;  /* 0x0000000405047825 */ /* 0x008fca00078e0222 */
[----:B------:R-:W2:Y:S01]  /*38f0*/  LD.E R0, desc[UR36][R4.64] ;  /* 0x0000002404007980 */ /* 0x000ea2000c101900 */
[----:B------:R-:W-:Y:S05]  /*3900*/  BMOV.32.CLEAR RZ, B0 ;  /* 0x0000000000ff7355 */ /* 0x000fea0000100000 */
[----:B------:R-:W-:Y:S01]  /*3910*/  BSSY.RECONVERGENT B0, `(.L_x_453) ;  /* 0x000000b000007945 */ /* 0x000fe20003800200 */
[----:B--2---:R-:W-:-:S13]  /*3920*/  ISETP.NE.AND P1, PT, R0, 0x1, PT ;  /* 0x000000010000780c */ /* 0x004fda0003f25270 */
[----:B0-----:R-:W-:Y:S05]  /*3930*/  @!P1 BRA `(.L_x_454) ;  /* 0x00000000001c9947 */ /* 0x001fea0003800000 */
[----:B------:R-:W-:Y:S01]  /*3940*/  ISETP.NE.AND P0, PT, R0, 0x16, PT ;  /* 0x000000160000780c */ /* 0x000fe20003f05270 */
[----:B------:R-:W-:-:S03]  /*3950*/  IMAD.MOV.U32 R6, RZ, RZ, 0x2 ;  /* 0x00000002ff067424 */ /* 0x000fc600078e00ff */
[----:B------:R-:W-:-:S13]  /*3960*/  ISETP.EQ.OR P0, PT, R0, 0x2, !P0 ;  /* 0x000000020000780c */ /* 0x000fda0004702670 */
[----:B------:R-:W-:Y:S05]  /*3970*/  @P0 BRA `(.L_x_455) ;  /* 0x0000000000100947 */ /* 0x000fea0003800000 */
[----:B------:R-:W-:-:S04]  /*3980*/  ISETP.NE.AND P0, PT, R0, 0xb, PT ;  /* 0x0000000b0000780c */ /* 0x000fc80003f05270 */
[----:B------:R-:W-:Y:S01]  /*3990*/  SEL R6, RZ, 0x1, P0 ;  /* 0x00000001ff067807 */ /* 0x000fe20000000000 */
[----:B------:R-:W-:Y:S08]  /*39a0*/  BRA `(.L_x_455) ;  /* 0x0000000000047947 */ /* 0x000ff00003800000 */
.L_x_454:
[----:B------:R-:W-:-:S07]  /*39b0*/  IMAD.MOV.U32 R6, RZ, RZ, 0x1 ;  /* 0x00000001ff067424 */ /* 0x000fce00078e00ff */
.L_x_455:
[----:B------:R-:W-:Y:S05]  /*39c0*/  BSYNC.RECONVERGENT B0 ;  /* 0x0000000000007941 */ /* 0x000fea0003800200 */
.L_x_453:
[----:B------:R-:W-:Y:S01]  /*39d0*/  LOP3.LUT P0, RZ, R33, 0xfffffff8, R32, 0xc8, !PT ;  /* 0xfffffff821ff7812 */ /* 0x000fe2000780c820 */
[----:B------:R-:W-:Y:S01]  /*39e0*/  BSSY.RECONVERGENT B8, `(.L_x_456) ;  /* 0x0000170000087945 */ /* 0x000fe20003800200 */
[----:B-----5:R-:W-:-:S04]  /*39f0*/  VIMNMX.U32 R3, PT, PT, R30, R31, !PT ;  /* 0x0000001f1e037248 */ /* 0x020fc80007fe0000 */
[----:B------:R-:W-:-:S13]  /*3a00*/  ISETP.GT.U32.OR P0, PT, R3, 0x7, P0 ;  /* 0x000000070300780c */ /* 0x000fda0000704470 */
[----:B------:R-:W-:Y:S05]  /*3a10*/  @P0 BRA `(.L_x_457) ;  /* 0x0000001400b00947 */ /* 0x000fea0003800000 */
[----:B------:R-:W-:Y:S02]  /*3a20*/  IMAD.IADD R4, R33, 0x1, -R31 ;  /* 0x0000000121047824 */ /* 0x000fe400078e0a1f */
[----:B------:R-:W-:-:S03]  /*3a30*/  IMAD.IADD R3, R32, 0x1, -R30 ;  /* 0x0000000120037824 */ /* 0x000fc600078e0a1e */
[----:B------:R-:W-:Y:S02]  /*3a40*/  IABS R5, R4 ;  /* 0x0000000400057213 */ /* 0x000fe40000000000 */
[----:B------:R-:W-:-:S04]  /*3a50*/  IABS R4, R3 ;  /* 0x0000000300047213 */ /* 0x000fc80000000000 */
[----:B------:R-:W-:-:S13]  /*3a60*/  ISETP.NE.AND P0, PT, R4, R5, PT ;  /* 0x000000050400720c */ /* 0x000fda0003f05270 */
        /* <DEDUP_REMOVED lines=11> */
.L_x_459:
[----:B------:R-:W-:-:S07]  /*3b20*/  IMAD.MOV.U32 R5, RZ, RZ, 0x1 ;  /* 0x00000001ff057424 */ /* 0x000fce00078e00ff */
.L_x_460:
[----:B------:R-:W-:Y:S05]  /*3b30*/  BSYNC.RECONVERGENT B0 ;  /* 0x0000000000007941 */ /* 0x000fea0003800200 */
.L_x_458:
[----:B------:R-:W-:-:S04]  /*3b40*/  ISETP.NE.AND P0, PT, R5, R6, PT ;  /* 0x000000060500720c */ /* 0x000fc80003f05270 */
[----:B------:R-:W-:-:S13]  /*3b50*/  ISETP.EQ.OR P0, PT, R5, RZ, P0 ;  /* 0x000000ff0500720c */ /* 0x000fda0000702670 */
[----:B------:R-:W-:Y:S05]  /*3b60*/  @P0 BRA `(.L_x_457) ;  /* 0x00000014005c0947 */ /* 0x000fea0003800000 */
[----:B------:R-:W-:-:S04]  /*3b70*/  IMAD R5, R30, 0x8, R31 ;  /* 0x000000081e057824 */ /* 0x000fc800078e021f */
[----:B------:R-:W-:-:S06]  /*3b80*/  IMAD.WIDE.U32 R4, R5, 0x4, R34 ;  /* 0x0000000405047825 */ /* 0x000fcc00078e0022 */
[----:B------:R-:W2:Y:S02]  /*3b90*/  LD.E R4, desc[UR36][R4.64] ;  /* 0x0000002404047980 */ /* 0x000ea4000c101900 */
[----:B--2---:R-:W-:-:S13]  /*3ba0*/  ISETP.NE.AND P0, PT, R4, RZ, PT ;  /* 0x000000ff0400720c */ /* 0x004fda0003f05270 */
[----:B------:R-:W-:Y:S05]  /*3bb0*/  @P0 BRA `(.L_x_457) ;  /* 0x0000001400480947 */ /* 0x000fea0003800000 */
[----:B------:R-:W-:Y:S02]  /*3bc0*/  ISETP.NE.AND P0, PT, R6, 0x1, PT ;  /* 0x000000010600780c */ /* 0x000fe40003f05270 */
[----:B------:R-:W-:Y:S02]  /*3bd0*/  ISETP.NE.AND P1, PT, R0, 0x16, PT ;  /* 0x000000160000780c */ /* 0x000fe40003f25270 */
[-C--:B------:R-:W-:Y:S02]  /*3be0*/  ISETP.LT.AND P0, PT, R32, R30.reuse, !P0 ;  /* 0x0000001e2000720c */ /* 0x080fe40004701270 */
[----:B------:R-:W-:Y:S02]  /*3bf0*/  ISETP.EQ.AND P1, PT, R6, 0x2, P1 ;  /* 0x000000020600780c */ /* 0x000fe40000f22270 */
[----:B------:R-:W-:Y:S02]  /*3c00*/  ISETP.NE.AND P0, PT, R0, 0xb, P0 ;  /* 0x0000000b0000780c */ /* 0x000fe40000705270 */
[----:B------:R-:W-:-:S04]  /*3c10*/  ISETP.GT.AND P1, PT, R32, R30, P1 ;  /* 0x0000001e2000720c */ /* 0x000fc80000f24270 */
[----:B------:R-:W-:-:S13]  /*3c20*/  PLOP3.LUT P0, PT, P0, P1, PT, 0xf8, 0x8f ;  /* 0x00000000008f781c */ /* 0x000fda0000703f70 */
[----:B------:R-:W-:Y:S05]  /*3c30*/  @P0 BRA `(.L_x_457) ;  /* 0x0000001400280947 */ /* 0x000fea0003800000 */
[C---:B------:R-:W-:Y:S02]  /*3c40*/  ISETP.NE.AND P0, PT, R0.reuse, 0xb, PT ;  /* 0x0000000b0000780c */ /* 0x040fe40003f05270 */
[C---:B------:R-:W-:Y:S02]  /*3c50*/  ISETP.NE.AND P2, PT, R0.reuse, 0x16, PT ;  /* 0x000000160000780c */ /* 0x040fe40003f45270 */
[----:B------:R-:W-:-:S11]  /*3c60*/  ISETP.NE.AND P1, PT, R0, 0x16, PT ;  /* 0x000000160000780c */ /* 0x000fd60003f25270 */
[----:B------:R-:W-:Y:S05]  /*3c70*/  @P0 BRA P2, `(.L_x_461) ;  /* 0x0000000000cc0947 */ /* 0x000fea0001000000 */
[----:B------:R-:W-:Y:S01]  /*3c80*/  IMAD.MOV.U32 R9, RZ, RZ, 0x1 ;  /* 0x00000001ff097424 */ /* 0x000fe200078e00ff */
[----:B------:R-:W-:-:S04]  /*3c90*/  ISETP.GT.AND P0, PT, R32, R30, PT ;  /* 0x0000001e2000720c */ /* 0x000fc80003f04270 */
[----:B------:R-:W-:-:S05]  /*3ca0*/  SEL R9, R9, 0xffffffff, !P0 ;  /* 0xffffffff09097807 */ /* 0x000fca0004000000 */
[----:B------:R-:W-:-:S05]  /*3cb0*/  IMAD.IADD R5, R32, 0x1, R9 ;  /* 0x0000000120057824 */ /* 0x000fca00078e0209 */
[----:B------:R-:W-:-:S13]  /*3cc0*/  ISETP.NE.AND P0, PT, R5, R30, PT ;  /* 0x0000001e0500720c */ /* 0x000fda0003f05270 */
[----:B------:R-:W-:Y:S05]  /*3cd0*/  @!P0 BRA `(.L_x_462) ;  /* 0x0000000000b08947 */ /* 0x000fea0003800000 */
[C---:B------:R-:W-:Y:S01]  /*3ce0*/  ISETP.NE.AND P0, PT, R0.reuse, 0xb, PT ;  /* 0x0000000b0000780c */ /* 0x040fe20003f05270 */
[----:B------:R-:W-:Y:S01]  /*3cf0*/  IMAD.MOV.U32 R7, RZ, RZ, R5 ;  /* 0x000000ffff077224 */ /* 0x000fe200078e0005 */
[----:B------:R-:W-:Y:S01]  /*3d00*/  ISETP.GT.AND P2, PT, R33, R31, PT ;  /* 0x0000001f2100720c */ /* 0x000fe20003f44270 */
[----:B------:R-:W-:Y:S01]  /*3d10*/  IMAD.MOV.U32 R8, RZ, RZ, R33 ;  /* 0x000000ffff087224 */ /* 0x000fe200078e0021 */
[----:B------:R-:W-:Y:S02]  /*3d20*/  SEL R4, RZ, 0x1, P0 ;  /* 0x00000001ff047807 */ /* 0x000fe40000000000 */
[----:B------:R-:W-:Y:S02]  /*3d30*/  ISETP.NE.AND P0, PT, R0, 0x2, PT ;  /* 0x000000020000780c */ /* 0x000fe40003f05270 */
[----:B------:R-:W-:Y:S02]  /*3d40*/  SEL R4, R4, 0x2, P1 ;  /* 0x0000000204047807 */ /* 0x000fe40000800000 */
[----:B------:R-:W-:-:S02]  /*3d50*/  PRMT R6, RZ, 0x7610, R6 ;  /* 0x00007610ff067816 */ /* 0x000fc40000000006 */
[----:B------:R-:W-:-:S07]  /*3d60*/  SEL R11, R4, 0x2, P0 ;  /* 0x00000002040b7807 */ /* 0x000fce0000000000 */
.L_x_469:
[C---:B------:R-:W-:Y:S02]  /*3d70*/  VIADD R10, R8.reuse, 0xffffffff ;  /* 0xffffffff080a7836 */ /* 0x040fe40000000000 */
[----:B------:R-:W-:-:S04]  /*3d80*/  @!P2 VIADD R10, R8, 0x1 ;  /* 0x00000001080aa836 */ /* 0x000fc80000000000 */
[----:B------:R-:W-:-:S04]  /*3d90*/  IMAD R5, R7, 0x8, R10 ;  /* 0x0000000807057824 */ /* 0x000fc800078e020a */
[----:B------:R-:W-:-:S05]  /*3da0*/  IMAD.WIDE R4, R5, 0x4, R34 ;  /* 0x0000000405047825 */ /* 0x000fca00078e0222 */
[----:B------:R0:W2:Y:S01]  /*3db0*/  LD.E R12, desc[UR36][R4.64] ;  /* 0x00000024040c7980 */ /* 0x0000a2000c101900 */
[----:B------:R-:W-:Y:S01]  /*3dc0*/  BSSY.RELIABLE B9, `(.L_x_463) ;  /* 0x0000019000097945 */ /* 0x000fe20003800100 */
[----:B------:R-:W-:Y:S01]  /*3dd0*/  IMAD.MOV.U32 R8, RZ, RZ, R10 ;  /* 0x000000ffff087224 */ /* 0x000fe200078e000a */
[----:B0-----:R-:W-:Y:S02]  /*3de0*/  PRMT R5, RZ, 0x7610, R5 ;  /* 0x00007610ff057816 */ /* 0x001fe40000000005 */
[----:B--2---:R-:W-:-:S13]  /*3df0*/  ISETP.NE.AND P0, PT, R12, RZ, PT ;  /* 0x000000ff0c00720c */ /* 0x004fda0003f05270 */
[----:B------:R-:W-:Y:S05]  /*3e00*/  @!P0 BRA `(.L_x_464) ;  /* 0x0000000000508947 */ /* 0x000fea0003800000 */
[----:B------:R-:W-:-:S13]  /*3e10*/  LOP3.LUT P0, RZ, R6, 0xff, RZ, 0xc0, !PT ;  /* 0x000000ff06ff7812 */ /* 0x000fda000780c0ff */
[----:B------:R-:W-:Y:S05]  /*3e20*/  @P0 BREAK.RELIABLE B9 ;  /* 0x0000000000090942 */ /* 0x000fea0003800100 */
[----:B------:R-:W-:Y:S05]  /*3e30*/  @P0 BRA `(.L_x_465) ;  /* 0x0000001000840947 */ /* 0x000fea0003800000 */
        /* <DEDUP_REMOVED lines=11> */
.L_x_467:
[----:B------:R-:W-:-:S07]  /*3ef0*/  IMAD.MOV.U32 R4, RZ, RZ, 0x1 ;  /* 0x00000001ff047424 */ /* 0x000fce00078e00ff */
.L_x_468:
[----:B------:R-:W-:Y:S05]  /*3f00*/  BSYNC.RECONVERGENT B0 ;  /* 0x0000000000007941 */ /* 0x000fea0003800200 */
.L_x_466:
[----:B------:R-:W-:-:S13]  /*3f10*/  ISETP.NE.AND P0, PT, R4, R11, PT ;  /* 0x0000000b0400720c */ /* 0x000fda0003f05270 */
[----:B------:R-:W-:Y:S05]  /*3f20*/  @!P0 BREAK.RELIABLE B9 ;  /* 0x0000000000098942 */ /* 0x000fea0003800100 */
[----:B------:R-:W-:Y:S05]  /*3f30*/  @!P0 BRA `(.L_x_465) ;  /* 0x0000001000448947 */ /* 0x000fea0003800000 */
[----:B------:R-:W-:-:S07]  /*3f40*/  IMAD.MOV.U32 R5, RZ, RZ, 0x1 ;  /* 0x00000001ff057424 */ /* 0x000fce00078e00ff */
.L_x_464:
[----:B------:R-:W-:Y:S05]  /*3f50*/  BSYNC.RELIABLE B9 ;  /* 0x0000000000097941 */ /* 0x000fea0003800100 */
.L_x_463:
[----:B------:R-:W-:Y:S01]  /*3f60*/  IMAD.IADD R7, R9, 0x1, R7 ;  /* 0x0000000109077824 */ /* 0x000fe200078e0207 */
[----:B------:R-:W-:-:S04]  /*3f70*/  PRMT R6, R5, 0x7610, R6 ;  /* 0x0000761005067816 */ /* 0x000fc80000000006 */
[----:B------:R-:W-:-:S13]  /*3f80*/  ISETP.NE.AND P0, PT, R7, R30, PT ;  /* 0x0000001e0700720c */ /* 0x000fda0003f05270 */
[----:B------:R-:W-:Y:S05]  /*3f90*/  @P0 BRA `(.L_x_469) ;  /* 0xfffffffc00740947 */ /* 0x000fea000383ffff */
.L_x_462:
[----:B------:R-:W-:Y:S05]  /*3fa0*/  @!P1 BRA `(.L_x_470) ;  /* 0x0000000000809947 */ /* 0x000fea0003800000 */
.L_x_461:
[----:B------:R-:W-:Y:S02]  /*3fb0*/  IABS R3, R3 ;  /* 0x0000000300037213 */ /* 0x000fe40000000000 */
[----:B------:R-:W-:-:S04]  /*3fc0*/  ISETP.NE.AND P0, PT, R0, 0xb, PT ;  /* 0x0000000b0000780c */ /* 0x000fc80003f05270 */
[----:B------:R-:W-:-:S13]  /*3fd0*/  ISETP.LT.OR P0, PT, R3, 0x2, !P0 ;  /* 0x000000020300780c */ /* 0x000fda0004701670 */
[----:B------:R-:W-:Y:S05]  /*3fe0*/  @P0 BRA `(.L_x_470) ;  /* 0x0000000000700947 */ /* 0x000fea0003800000 */
        /* <DEDUP_REMOVED lines=20> */
.L_x_472:
[----:B------:R-:W-:-:S07]  /*4130*/  IMAD.MOV.U32 R3, RZ, RZ, 0x1 ;  /* 0x00000001ff037424 */ /* 0x000fce00078e00ff */
.L_x_473:
[----:B------:R-:W-:Y:S05]  /*4140*/  BSYNC.RECONVERGENT B0 ;  /* 0x0000000000007941 */ /* 0x000fea0003800200 */
.L_x_471:
[C---:B------:R-:W-:Y:S02]  /*4150*/  ISETP.NE.AND P0, PT, R0.reuse, 0x1, PT ;  /* 0x000000010000780c */ /* 0x040fe40003f05270 */
[----:B------:R-:W-:Y:S02]  /*4160*/  ISETP.NE.AND P1, PT, R0, 0x2, PT ;  /* 0x000000020000780c */ /* 0x000fe40003f25270 */
[----:B------:R-:W-:-:S04]  /*4170*/  SEL R0, RZ, 0x1, P0 ;  /* 0x00000001ff007807 */ /* 0x000fc80000000000 */
[----:B------:R-:W-:-:S04]  /*4180*/  SEL R0, R0, 0x2, P1 ;  /* 0x0000000200007807 */ /* 0x000fc80000800000 */
[----:B------:R-:W-:-:S13]  /*4190*/  ISETP.NE.AND P0, PT, R0, R3, PT ;  /* 0x000000030000720c */ /* 0x000fda0003f05270 */
[----:B------:R-:W-:Y:S05]  /*41a0*/  @!P0 BRA `(.L_x_457) ;  /* 0x0000000c00cc8947 */ /* 0x000fea0003800000 */
.L_x_470:
[----:B------:R-:W-:Y:S01]  /*41b0*/  MOV R0, 0x30 ;  /* 0x0000003000007802 */ /* 0x000fe20000000f00 */
[----:B------:R-:W-:Y:S02]  /*41c0*/  IMAD.MOV.U32 R4, RZ, RZ, 0x140 ;  /* 0x00000140ff047424 */ /* 0x000fe400078e00ff */
[----:B------:R-:W-:Y:S01]  /*41d0*/  IMAD.MOV.U32 R5, RZ, RZ, RZ ;  /* 0x000000ffff057224 */ /* 0x000fe200078e00ff */
[----:B------:R0:W1:Y:S01]  /*41e0*/  LDC.64 R6, c[0x4][R0] ;  /* 0x0100000000067b82 */ /* 0x0000620000000a00 */
[----:B------:R-:W-:Y:S05]  /*41f0*/  BMOV.32.CLEAR RZ, B0 ;  /* 0x0000000000ff7355 */ /* 0x000fea0000100000 */
[----:B------:R-:W-:-:S07]  /*4200*/  LEPC R20, `(.L_x_474) ;  /* 0x000000001014794e */ /* 0x000fce0000000000 */
[----:B01----:R-:W-:Y:S05]  /*4210*/  CALL.ABS.NOINC R6 ;  /* 0x0000000006007343 */ /* 0x003fea0003c00000 */
.L_x_474:
[----:B------:R-:W-:Y:S01]  /*4220*/  IMAD.MOV.U32 R20, RZ, RZ, -0x3b9aca00 ;  /* 0xc4653600ff147424 */ /* 0x000fe200078e00ff */
[----:B------:R-:W-:Y:S01]  /*4230*/  ST.E.64 desc[UR36][R4.64+0x108], RZ ;  /* 0x000108ff04007985 */ /* 0x000fe2000c101b24 */
[----:B------:R-:W-:-:S03]  /*4240*/  IMAD.MOV.U32 R21, RZ, RZ, 0x3b9aca00 ;  /* 0x3b9aca00ff157424 */ /* 0x000fc600078e00ff */
        /* <DEDUP_REMOVED lines=9> */
[----:B0-----:R-:W2:Y:S04]  /*42e0*/  LD.E.64 R36, desc[UR36][R36.64+0x110] ;  /* 0x0001102424247980 */ /* 0x001ea8000c101b00 */
[----:B--2---:R-:W2:Y:S04]  /*42f0*/  LD.E.64 R6, desc[UR36][R36.64+0x120] ;  /* 0x0001202424067980 */ /* 0x004ea8000c101b00 */
[----:B--2---:R-:W2:Y:S04]  /*4300*/  LD.E.U8 R0, desc[UR36][R6.64+0x128] ;  /* 0x0001282406007980 */ /* 0x004ea8000c101100 */
[----:B------:R-:W-:Y:S01]  /*4310*/  ST.E.64 desc[UR36][R36.64+0x130], R20 ;  /* 0x0001301424007985 */ /* 0x000fe2000c101b24 */
[----:B--2---:R-:W-:-:S04]  /*4320*/  ISETP.NE.AND P0, PT, R0, RZ, PT ;  /* 0x000000ff0000720c */ /* 0x004fc80003f05270 */
[----:B------:R-:W-:-:S05]  /*4330*/  SEL R3, RZ, 0x1, P0 ;  /* 0x00000001ff037807 */ /* 0x000fca0000000000 */
[----:B------:R0:W-:Y:S04]  /*4340*/  ST.E.U8 desc[UR36][R36.64+0x128], R3 ;  /* 0x0001280324007985 */ /* 0x0001e8000c101124 */
[----:B------:R-:W2:Y:S04]  /*4350*/  LD.E R13, desc[UR36][R34.64] ;  /* 0x00000024220d7980 */ /* 0x000ea8000c101900 */
[----:B--2---:R1:W-:Y:S04]  /*4360*/  ST.E desc[UR36][R36.64], R13 ;  /* 0x0000000d24007985 */ /* 0x0043e8000c101924 */
[----:B------:R-:W2:Y:S04]  /*4370*/  LD.E R5, desc[UR36][R34.64+0x4] ;  /* 0x0000042422057980 */ /* 0x000ea8000c101900 */
[----:B--2---:R2:W-:Y:S04]  /*4380*/  ST.E desc[UR36][R36.64+0x4], R5 ;  /* 0x0000040524007985 */ /* 0x0045e8000c101924 */
[----:B------:R-:W3:Y:S04]  /*4390*/  LD.E R9, desc[UR36][R34.64+0x8] ;  /* 0x0000082422097980 */ /* 0x000ee8000c101900 */
[----:B---3--:R3:W-:Y:S04]  /*43a0*/  ST.E desc[UR36][R36.64+0x8], R9 ;  /* 0x0000080924007985 */ /* 0x0087e8000c101924 */
[----:B------:R-:W4:Y:S04]  /*43b0*/  LD.E R11, desc[UR36][R34.64+0xc] ;  /* 0x00000c24220b7980 */ /* 0x000f28000c101900 */
[----:B----4-:R4:W-:Y:S04]  /*43c0*/  ST.E desc[UR36][R36.64+0xc], R11 ;  /* 0x00000c0b24007985 */ /* 0x0109e8000c101924 */
[----:B------:R-:W5:Y:S04]  /*43d0*/  LD.E R15, desc[UR36][R34.64+0x10] ;  /* 0x00001024220f7980 */ /* 0x000f68000c101900 */
[----:B-----5:R5:W-:Y:S04]  /*43e0*/  ST.E desc[UR36][R36.64+0x10], R15 ;  /* 0x0000100f24007985 */ /* 0x020be8000c101924 */
[----:B0-----:R-:W2:Y:S04]  /*43f0*/  LD.E R3, desc[UR36][R34.64+0x14] ;  /* 0x0000142422037980 */ /* 0x001ea8000c101900 */
[----:B--2---:R0:W-:Y:S04]  /*4400*/  ST.E desc[UR36][R36.64+0x14], R3 ;  /* 0x0000140324007985 */ /* 0x0041e8000c101924 */
[----:B-1----:R-:W2:Y:S04]  /*4410*/  LD.E R13, desc[UR36][R34.64+0x18] ;  /* 0x00001824220d7980 */ /* 0x002ea8000c101900 */
[----:B--2---:R1:W-:Y:S04]  /*4420*/  ST.E desc[UR36][R36.64+0x18], R13 ;  /* 0x0000180d24007985 */ /* 0x0043e8000c101924 */
[----:B------:R-:W2:Y:S04]  /*4430*/  LD.E R5, desc[UR36][R34.64+0x1c] ;  /* 0x00001c2422057980 */ /* 0x000ea8000c101900 */
[----:B--2---:R2:W-:Y:S04]  /*4440*/  ST.E desc[UR36][R36.64+0x1c], R5 ;  /* 0x00001c0524007985 */ /* 0x0045e8000c101924 */
[----:B---3--:R-:W3:Y:S04]  /*4450*/  LD.E R9, desc[UR36][R34.64+0x20] ;  /* 0x0000202422097980 */ /* 0x008ee8000c101900 */
[----:B---3--:R3:W-:Y:S04]  /*4460*/  ST.E desc[UR36][R36.64+0x20], R9 ;  /* 0x0000200924007985 */ /* 0x0087e8000c101924 */
[----:B----4-:R-:W4:Y:S04]  /*4470*/  LD.E R11, desc[UR36][R34.64+0x24] ;  /* 0x00002424220b7980 */ /* 0x010f28000c101900 */
[----:B----4-:R4:W-:Y:S04]  /*4480*/  ST.E desc[UR36][R36.64+0x24], R11 ;  /* 0x0000240b24007985 */ /* 0x0109e8000c101924 */
[----:B-----5:R-:W5:Y:S04]  /*4490*/  LD.E R15, desc[UR36][R34.64+0x28] ;  /* 0x00002824220f7980 */ /* 0x020f68000c101900 */
        /* <DEDUP_REMOVED lines=90> */
[----:B--2---:R-:W-:Y:S04]  /*4a40*/  ST.E desc[UR36][R36.64+0xdc], R5 ;  /* 0x0000dc0524007985 */ /* 0x004fe8000c101924 */
[----:B---3--:R-:W2:Y:S04]  /*4a50*/  LD.E R9, desc[UR36][R34.64+0xe0] ;  /* 0x0000e02422097980 */ /* 0x008ea8000c101900 */
[----:B--2---:R2:W-:Y:S04]  /*4a60*/  ST.E desc[UR36][R36.64+0xe0], R9 ;  /* 0x0000e00924007985 */ /* 0x0045e8000c101924 */
[----:B----4-:R-:W3:Y:S04]  /*4a70*/  LD.E R11, desc[UR36][R34.64+0xe4] ;  /* 0x0000e424220b7980 */ /* 0x010ee8000c101900 */
[----:B---3--:R3:W-:Y:S04]  /*4a80*/  ST.E desc[UR36][R36.64+0xe4], R11 ;  /* 0x0000e40b24007985 */ /* 0x0087e8000c101924 */
[----:B-----5:R-:W4:Y:S04]  /*4a90*/  LD.E R15, desc[UR36][R34.64+0xe8] ;  /* 0x0000e824220f7980 */ /* 0x020f28000c101900 */
[----:B----4-:R-:W-:Y:S04]  /*4aa0*/  ST.E desc[UR36][R36.64+0xe8], R15 ;  /* 0x0000e80f24007985 */ /* 0x010fe8000c101924 */
[----:B0-----:R-:W4:Y:S04]  /*4ab0*/  LD.E R3, desc[UR36][R34.64+0xec] ;  /* 0x0000ec2422037980 */ /* 0x001f28000c101900 */
[----:B----4-:R-:W-:Y:S04]  /*4ac0*/  ST.E desc[UR36][R36.64+0xec], R3 ;  /* 0x0000ec0324007985 */ /* 0x010fe8000c101924 */
[----:B-1----:R-:W4:Y:S04]  /*4ad0*/  LD.E R13, desc[UR36][R34.64+0xf0] ;  /* 0x0000f024220d7980 */ /* 0x002f28000c101900 */
[----:B----4-:R-:W-:Y:S04]  /*4ae0*/  ST.E desc[UR36][R36.64+0xf0], R13 ;  /* 0x0000f00d24007985 */ /* 0x010fe8000c101924 */
[----:B------:R-:W4:Y:S04]  /*4af0*/  LD.E R21, desc[UR36][R34.64+0xf4] ;  /* 0x0000f42422157980 */ /* 0x000f28000c101900 */
[----:B----4-:R-:W-:Y:S04]  /*4b00*/  ST.E desc[UR36][R36.64+0xf4], R21 ;  /* 0x0000f41524007985 */ /* 0x010fe8000c101924 */
[----:B--2---:R-:W2:Y:S04]  /*4b10*/  LD.E R9, desc[UR36][R34.64+0xf8] ;  /* 0x0000f82422097980 */ /* 0x004ea8000c101900 */
[----:B--2---:R0:W-:Y:S04]  /*4b20*/  ST.E desc[UR36][R36.64+0xf8], R9 ;  /* 0x0000f80924007985 */ /* 0x0041e8000c101924 */
[----:B---3--:R-:W2:Y:S01]  /*4b30*/  LD.E R11, desc[UR36][R34.64+0xfc] ;  /* 0x0000fc24220b7980 */ /* 0x008ea2000c101900 */
[----:B------:R-:W-:-:S03]  /*4b40*/  IMAD R5, R32, 0x8, R33 ;  /* 0x0000000820057824 */ /* 0x000fc600078e0221 */
[----:B--2---:R1:W-:Y:S04]  /*4b50*/  ST.E desc[UR36][R36.64+0xfc], R11 ;  /* 0x0000fc0b24007985 */ /* 0x0043e8000c101924 */
[----:B------:R-:W2:Y:S01]  /*4b60*/  LD.E R0, desc[UR36][R6.64+0x100] ;  /* 0x0001002406007980 */ /* 0x000ea2000c101900 */
[----:B------:R-:W-:-:S04]  /*4b70*/  IMAD.WIDE R4, R5, 0x4, R36 ;  /* 0x0000000405047825 */ /* 0x000fc800078e0224 */
[----:B0-----:R-:W-:Y:S02]  /*4b80*/  IMAD.IADD R9, R33, 0x1, R31 ;  /* 0x0000000121097824 */ /* 0x001fe400078e021f */
[----:B--2---:R-:W-:-:S05]  /*4b90*/  VIADD R3, R0, 0x1 ;  /* 0x0000000100037836 */ /* 0x004fca0000000000 */
[----:B------:R0:W-:Y:S04]  /*4ba0*/  ST.E desc[UR36][R6.64+0x100], R3 ;  /* 0x0001000306007985 */ /* 0x0001e8000c101924 */
[----:B------:R-:W2:Y:S01]  /*4bb0*/  LD.E R13, desc[UR36][R4.64] ;  /* 0x00000024040d7980 */ /* 0x000ea2000c101900 */
[----:B------:R-:W-:Y:S01]  /*4bc0*/  IMAD.IADD R0, R32, 0x1, R30 ;  /* 0x0000000120007824 */ /* 0x000fe200078e021e */
[----:B------:R-:W-:Y:S01]  /*4bd0*/  LEA.HI R9, R9, R9, RZ, 0x1 ;  /* 0x0000000909097211 */ /* 0x000fe200078f08ff */
[C---:B------:R-:W-:Y:S01]  /*4be0*/  IMAD R15, R30.reuse, 0x8, R31 ;  /* 0x000000081e0f7824 */ /* 0x040fe200078e021f */
[----:B------:R-:W-:Y:S01]  /*4bf0*/  ISETP.NE.AND P1, PT, R30, RZ, PT ;  /* 0x000000ff1e00720c */ /* 0x000fe20003f25270 */
[----:B------:R-:W-:Y:S05]  /*4c00*/  BMOV.32.CLEAR RZ, B0 ;  /* 0x0000000000ff7355 */ /* 0x000fea0000100000 */
[----:B------:R-:W-:Y:S01]  /*4c10*/  LEA.HI R0, R0, R0, RZ, 0x1 ;  /* 0x0000000000007211 */ /* 0x000fe200078f08ff */
[----:B------:R-:W-:Y:S01]  /*4c20*/  BSSY.RECONVERGENT B0, `(.L_x_475) ;  /* 0x0000024000007945 */ /* 0x000fe20003800200 */
[----:B------:R-:W-:-:S02]  /*4c30*/  ISETP.NE.AND P2, PT, R30, 0x7, PT ;  /* 0x000000071e00780c */ /* 0x000fc40003f45270 */
[----:B------:R-:W-:Y:S01]  /*4c40*/  ISETP.NE.AND P0, PT, R30, 0x7, PT ;  /* 0x000000071e00780c */ /* 0x000fe20003f05270 */
[----:B------:R-:W-:-:S05]  /*4c50*/  IMAD.SHL.U32 R0, R0, 0x4, RZ ;  /* 0x0000000400007824 */ /* 0x000fca00078e00ff */
[----:B------:R-:W-:-:S04]  /*4c60*/  LOP3.LUT R0, R0, 0xfffffff8, RZ, 0xc0, !PT ;  /* 0xfffffff800007812 */ /* 0x000fc800078ec0ff */
[----:B-1----:R-:W-:Y:S01]  /*4c70*/  LEA.HI.SX32 R11, R9, R0, 0x1f ;  /* 0x00000000090b7211 */ /* 0x002fe200078ffaff */
[----:B------:R-:W-:-:S04]  /*4c80*/  IMAD.WIDE.U32 R8, R15, 0x4, R36 ;  /* 0x000000040f087825 */ /* 0x000fc800078e0024 */
[----:B0-----:R-:W-:Y:S01]  /*4c90*/  IMAD.WIDE R6, R11, 0x4, R36 ;  /* 0x000000040b067825 */ /* 0x001fe200078e0224 */
[----:B--2---:R0:W-:Y:S04]  /*4ca0*/  ST.E desc[UR36][R8.64], R13 ;  /* 0x0000000d08007985 */ /* 0x0041e8000c101924 */
[----:B------:R0:W-:Y:S04]  /*4cb0*/  ST.E desc[UR36][R4.64], RZ ;  /* 0x000000ff04007985 */ /* 0x0001e8000c101924 */
[----:B------:R0:W-:Y:S01]  /*4cc0*/  ST.E desc[UR36][R6.64], RZ ;  /* 0x000000ff06007985 */ /* 0x0001e2000c101924 */
[----:B------:R-:W-:Y:S05]  /*4cd0*/  @P1 BRA P2, `(.L_x_476) ;  /* 0x0000000000601947 */ /* 0x000fea0001000000 */
[----:B------:R-:W2:Y:S02]  /*4ce0*/  LD.E R3, desc[UR36][R8.64] ;  /* 0x0000002408037980 */ /* 0x000ea4000c101900 */
[----:B--2---:R-:W-:-:S05]  /*4cf0*/  VIADD R0, R3, 0xffffffff ;  /* 0xffffffff03007836 */ /* 0x004fca0000000000 */
[----:B------:R-:W-:-:S13]  /*4d00*/  ISETP.GT.U32.AND P2, PT, R0, 0x1, PT ;  /* 0x000000010000780c */ /* 0x000fda0003f44070 */
[----:B------:R-:W-:Y:S05]  /*4d10*/  @P2 BRA `(.L_x_476) ;  /* 0x0000000000502947 */ /* 0x000fea0003800000 */
[----:B------:R-:W-:Y:S04]  /*4d20*/  BSSY.RELIABLE B1, `(.L_x_477) ;  /* 0x000000e000017945 */ /* 0x000fe80003800100 */
[----:B------:R-:W-:Y:S05]  /*4d30*/  @!P0 BRA `(.L_x_478) ;  /* 0x00000000001c8947 */ /* 0x000fea0003800000 */
[----:B------:R-:W-:Y:S05]  /*4d40*/  @P1 BRA `(.L_x_479) ;  /* 0x00000000002c1947 */ /* 0x000fea0003800000 */
[----:B0-----:R-:W-:-:S06]  /*4d50*/  IMAD.WIDE.U32 R4, R31, 0x4, R36 ;  /* 0x000000041f047825 */ /* 0x001fcc00078e0024 */
[----:B------:R-:W2:Y:S02]  /*4d60*/  LD.E R4, desc[UR36][R4.64] ;  /* 0x0000002404047980 */ /* 0x000ea4000c101900 */
[----:B--2---:R-:W-:-:S13]  /*4d70*/  ISETP.NE.AND P0, PT, R4, 0x2, PT ;  /* 0x000000020400780c */ /* 0x004fda0003f05270 */
[----:B------:R-:W-:Y:S05]  /*4d80*/  @!P0 BREAK.RELIABLE B1 ;  /* 0x0000000000018942 */ /* 0x000fea0003800100 */
[----:B------:R-:W-:Y:S05]  /*4d90*/  @!P0 BRA `(.L_x_476) ;  /* 0x0000000000308947 */ /* 0x000fea0003800000 */
[----:B------:R-:W-:Y:S05]  /*4da0*/  BRA `(.L_x_479) ;  /* 0x0000000000147947 */ /* 0x000fea0003800000 */
.L_x_478:
[----:B0-----:R-:W-:-:S06]  /*4db0*/  IMAD.WIDE.U32 R4, R31, 0x4, R36 ;  /* 0x000000041f047825 */ /* 0x001fcc00078e0024 */
[----:B------:R-:W2:Y:S02]  /*4dc0*/  LD.E R4, desc[UR36][R4.64+0xe0] ;  /* 0x0000e02404047980 */ /* 0x000ea4000c101900 */
[----:B--2---:R-:W-:-:S13]  /*4dd0*/  ISETP.NE.AND P0, PT, R4, 0x1, PT ;  /* 0x000000010400780c */ /* 0x004fda0003f05270 */
[----:B------:R-:W-:Y:S05]  /*4de0*/  @!P0 BREAK.RELIABLE B1 ;  /* 0x0000000000018942 */ /* 0x000fea0003800100 */
[----:B------:R-:W-:Y:S05]  /*4df0*/  @!P0 BRA `(.L_x_476) ;  /* 0x0000000000188947 */ /* 0x000fea0003800000 */
.L_x_479:
[----:B------:R-:W-:Y:S05]  /*4e00*/  BSYNC.RELIABLE B1 ;  /* 0x0000000000017941 */ /* 0x000fea0003800100 */
.L_x_477:
[----:B------:R-:W-:-:S13]  /*4e10*/  ISETP.NE.AND P0, PT, R3, 0x1, PT ;  /* 0x000000010300780c */ /* 0x000fda0003f05270 */
[----:B------:R-:W-:Y:S02]  /*4e20*/  @!P0 IMAD.MOV.U32 R3, RZ, RZ, 0xb ;  /* 0x0000000bff038424 */ /* 0x000fe400078e00ff */
[----:B0-----:R-:W-:-:S03]  /*4e30*/  @P0 IMAD.MOV.U32 R5, RZ, RZ, 0x16 ;  /* 0x00000016ff050424 */ /* 0x001fc600078e00ff */
[----:B------:R1:W-:Y:S04]  /*4e40*/  @!P0 ST.E desc[UR36][R8.64], R3 ;  /* 0x0000000308008985 */ /* 0x0003e8000c101924 */
[----:B------:R1:W-:Y:S02]  /*4e50*/  @P0 ST.E desc[UR36][R8.64], R5 ;  /* 0x0000000508000985 */ /* 0x0003e4000c101924 */
.L_x_476:
[----:B------:R-:W-:Y:S05]  /*4e60*/  BSYNC.RECONVERGENT B0 ;  /* 0x0000000000007941 */ /* 0x000fea0003800200 */
.L_x_475:
[----:B------:R-:W-:Y:S01]  /*4e70*/  MOV R22, 0x30 ;  /* 0x0000003000167802 */ /* 0x000fe20000000f00 */
[----:B0-----:R-:W-:Y:S02]  /*4e80*/  IMAD.MOV.U32 R4, RZ, RZ, 0x20 ;  /* 0x00000020ff047424 */ /* 0x001fe400078e00ff */
[----:B-1----:R-:W-:Y:S01]  /*4e90*/  IMAD.MOV.U32 R5, RZ, RZ, RZ ;  /* 0x000000ffff057224 */ /* 0x002fe200078e00ff */
[----:B------:R0:W1:Y:S01]  /*4ea0*/  LDC.64 R6, c[0x4][R22] ;  /* 0x0100000016067b82 */ /* 0x0000620000000a00 */
[----:B------:R-:W-:Y:S02]  /*4eb0*/  IMAD.IADD R32, R25, 0x1, R30 ;  /* 0x0000000119207824 */ /* 0x000fe400078e021e */
[----:B------:R-:W-:Y:S01]  /*4ec0*/  VIADD R33, R31, 0x2 ;  /* 0x000000021f217836 */ /* 0x000fe20000000000 */
[----:B------:R-:W-:Y:S06]  /*4ed0*/  BMOV.32.CLEAR RZ, B0 ;  /* 0x0000000000ff7355 */ /* 0x000fec0000100000 */
[----:B------:R-:W-:-:S07]  /*4ee0*/  LEPC R20, `(.L_x_480) ;  /* 0x000000001014794e */ /* 0x000fce0000000000 */
[----:B01----:R-:W-:Y:S05]  /*4ef0*/  CALL.ABS.NOINC R6 ;  /* 0x0000000006007343 */ /* 0x003fea0003c00000 */
.L_x_480:
[----:B------:R-:W-:Y:S01]  /*4f00*/  IMAD.MOV.U32 R40, RZ, RZ, R4 ;  /* 0x000000ffff287224 */ /* 0x000fe200078e0004 */
[----:B------:R0:W1:Y:S01]  /*4f10*/  LDC.64 R6, c[0x4][R22] ;  /* 0x0100000016067b82 */ /* 0x0000620000000a00 */
[----:B------:R-:W-:Y:S02]  /*4f20*/  IMAD.MOV.U32 R41, RZ, RZ, R5 ;  /* 0x000000ffff297224 */ /* 0x000fe400078e0005 */
[----:B------:R-:W-:Y:S02]  /*4f30*/  VIADD R35, R31, 0xfffffffe ;  /* 0xfffffffe1f237836 */ /* 0x000fe40000000000 */
[----:B------:R-:W-:Y:S01]  /*4f40*/  IMAD.MOV.U32 R4, RZ, RZ, 0x20 ;  /* 0x00000020ff047424 */ /* 0x000fe200078e00ff */
[----:B------:R0:W-:Y:S01]  /*4f50*/  ST.E.64 desc[UR36][R40.64+0x8], R32 ;  /* 0x0000082028007985 */ /* 0x0001e2000c101b24 */
[----:B------:R-:W-:-:S03]  /*4f60*/  IMAD.MOV.U32 R5, RZ, RZ, RZ ;  /* 0x000000ffff057224 */ /* 0x000fc600078e00ff */
[----:B------:R0:W-:Y:S04]  /*4f70*/  ST.E.64 desc[UR36][R40.64+0x10], RZ ;  /* 0x000010ff28007985 */ /* 0x0001e8000c101b24 */
[----:B------:R0:W-:Y:S04]  /*4f80*/  ST.E.64 desc[UR36][R40.64], R30 ;  /* 0x0000001e28007985 */ /* 0x0001e8000c101b24 */
[----:B------:R0:W-:Y:S04]  /*4f90*/  ST.E.64 desc[UR36][R40.64+0x18], R36 ;  /* 0x0000182428007985 */ /* 0x0001e8000c101b24 */
[----:B------:R0:W-:Y:S01]  /*4fa0*/  ST.E.64 desc[UR36][R16.64+0x10], R40 ;  /* 0x0000102810007985 */ /* 0x0001e2000c101b24 */
[----:B------:R-:W-:Y:S05]  /*4fb0*/  BMOV.32.CLEAR RZ, B0 ;  /* 0x0000000000ff7355 */ /* 0x000fea0000100000 */
[----:B------:R-:W-:-:S07]  /*4fc0*/  LEPC R20, `(.L_x_481) ;  /* 0x000000001014794e */ /* 0x000fce0000000000 */
[----:B01----:R-:W-:Y:S05]  /*4fd0*/  CALL.ABS.NOINC R6 ;  /* 0x0000000006007343 */ /* 0x003fea0003c00000 */
.L_x_481:
[----:B------:R-:W-:Y:S01]  /*4fe0*/  IMAD.MOV.U32 R34, RZ, RZ, R32 ;  /* 0x000000ffff227224 */ /* 0x000fe200078e0020 */
[----:B------:R0:W-:Y:S04]  /*4ff0*/  ST.E.64 desc[UR36][R4.64], R30 ;  /* 0x0000001e04007985 */ /* 0x0001e8000c101b24 */
[----:B------:R0:W-:Y:S04]  /*5000*/  ST.E.64 desc[UR36][R4.64+0x8], R34 ;  /* 0x0000082204007985 */ /* 0x0001e8000c101b24 */
[----:B------:R0:W-:Y:S04]  /*5010*/  ST.E.64 desc[UR36][R4.64+0x10], RZ ;  /* 0x000010ff04007985 */ /* 0x0001e8000c101b24 */
[----:B------:R0:W-:Y:S04]  /*5020*/  ST.E.64 desc[UR36][R4.64+0x18], R36 ;  /* 0x0000182404007985 */ /* 0x0001e8000c101b24 */
[----:B------:R0:W-:Y:S01]  /*5030*/  ST.E.64 desc[UR36][R40.64+0x10], R4 ;  /* 0x0000100428007985 */ /* 0x0001e2000c101b24 */
[----:B------:R-:W-:Y:S05]  /*5040*/  BRA `(.L_x_457) ;  /* 0x0000000000247947 */ /* 0x000fea0003800000 */
.L_x_465:
[----:B------:R-:W-:Y:S01]  /*5050*/  MOV R0, 0x0 ;  /* 0x0000000000007802 */ /* 0x000fe20000000f00 */
[----:B------:R-:W0:Y:S01]  /*5060*/  LDCU.64 UR4, c[0x4][0x8] ;  /* 0x01000100ff0477ac */ /* 0x000e220008000a00 */
[----:B------:R-:W-:Y:S02]  /*5070*/  CS2R R6, SRZ ;  /* 0x0000000000067805 */ /* 0x000fe4000001ff00 */
[----:B------:R1:W2:Y:S01]  /*5080*/  LDC.64 R8, c[0x4][R0] ;  /* 0x0100000000087b82 */ /* 0x0002a20000000a00 */
[----:B0-----:R-:W-:Y:S02]  /*5090*/  IMAD.U32 R4, RZ, RZ, UR4 ;  /* 0x00000004ff047e24 */ /* 0x001fe4000f8e00ff */
[----:B------:R-:W-:Y:S01]  /*50a0*/  IMAD.U32 R5, RZ, RZ, UR5 ;  /* 0x00000005ff057e24 */ /* 0x000fe2000f8e00ff */
[----:B-1----:R-:W-:Y:S06]  /*50b0*/  BMOV.32.CLEAR RZ, B0 ;  /* 0x0000000000ff7355 */ /* 0x002fec0000100000 */
[----:B------:R-:W-:-:S07]  /*50c0*/  LEPC R20, `(.L_x_457) ;  /* 0x000000001014794e */ /* 0x000fce0000000000 */
[----:B--2---:R-:W-:Y:S05]  /*50d0*/  CALL.ABS.NOINC R8 ;  /* 0x0000000008007343 */ /* 0x004fea0003c00000 */
.L_x_457:
[----:B------:R-:W-:Y:S05]  /*50e0*/  BSYNC.RECONVERGENT B8 ;  /* 0x0000000000087941 */ /* 0x000fea0003800200 */
.L_x_456:
[----:B0-----:R-:W2:Y:S01]  /*50f0*/  LD.E.64 R4, desc[UR36][R16.64+0x10] ;  /* 0x0000102410047980 */ /* 0x001ea2000c101b00 */
[----:B------:R-:W-:Y:S05]  /*5100*/  BMOV.32.CLEAR RZ, B0 ;  /* 0x0000000000ff7355 */ /* 0x000fea0000100000 */
[----:B------:R-:W-:Y:S01]  /*5110*/  BSSY.RECONVERGENT B0, `(.L_x_482) ;  /* 0x000000c000007945 */ /* 0x000fe20003800200 */
[----:B--2---:R-:W-:-:S04]  /*5120*/  ISETP.NE.U32.AND P0, PT, R4, RZ, PT ;  /* 0x000000ff0400720c */ /* 0x004fc80003f05070 */
[----:B------:R-:W-:-:S13]  /*5130*/  ISETP.NE.AND.EX P0, PT, R5, RZ, PT, P0 ;  /* 0x000000ff0500720c */ /* 0x000fda0003f05300 */
[----:B------:R-:W-:Y:S05]  /*5140*/  @!P0 BRA `(.L_x_483) ;  /* 0x0000000000208947 */ /* 0x000fea0003800000 */
[----:B------:R-:W-:Y:S01]  /*5150*/  BSSY.RECONVERGENT B1, `(.L_x_483) ;  /* 0x0000007000017945 */ /* 0x000fe20003800200 */
.L_x_484:
[----:B------:R-:W-:Y:S02]  /*5160*/  IMAD.MOV.U32 R16, RZ, RZ, R4 ;  /* 0x000000ffff107224 */ /* 0x000fe400078e0004 */
[----:B------:R-:W-:-:S05]  /*5170*/  IMAD.MOV.U32 R17, RZ, RZ, R5 ;  /* 0x000000ffff117224 */ /* 0x000fca00078e0005 */
[----:B------:R-:W2:Y:S02]  /*5180*/  LD.E.64 R4, desc[UR36][R16.64+0x10] ;  /* 0x0000102410047980 */ /* 0x000ea4000c101b00 */
[----:B--2---:R-:W-:-:S04]  /*5190*/  ISETP.NE.U32.AND P0, PT, R4, RZ, PT ;  /* 0x000000ff0400720c */ /* 0x004fc80003f05070 */
[----:B------:R-:W-:-:S13]  /*51a0*/  ISETP.NE.AND.EX P0, PT, R5, RZ, PT, P0 ;  /* 0x000000ff0500720c */ /* 0x000fda0003f05300 */
[----:B------:R-:W-:Y:S05]  /*51b0*/  @P0 BRA `(.L_x_484) ;  /* 0xfffffffc00e80947 */ /* 0x000fea000383ffff */
[----:B------:R-:W-:Y:S05]  /*51c0*/  BSYNC.RECONVERGENT B1 ;  /* 0x0000000000017941 */ /* 0x000fea0003800200 */
.L_x_483:
[----:B------:R-:W-:Y:S05]  /*51d0*/  BSYNC.RECONVERGENT B0 ;  /* 0x0000000000007941 */ /* 0x000fea0003800200 */
.L_x_482:
[----:B------:R0:W5:Y:S01]  /*51e0*/  LD.E.64 R30, desc[UR36][R38.64+0x10] ;  /* 0x00001024261e7980 */ /* 0x000162000c101b00 */
[----:B------:R-:W-:Y:S01]  /*51f0*/  MOV R0, 0x38 ;  /* 0x0000003800007802 */ /* 0x000fe20000000f00 */
[----:B------:R-:W-:Y:S02]  /*5200*/  IMAD.MOV.U32 R4, RZ, RZ, R38 ;  /* 0x000000ffff047224 */ /* 0x000fe400078e0026 */
[----:B------:R-:W-:Y:S01]  /*5210*/  IMAD.MOV.U32 R5, RZ, RZ, R39 ;  /* 0x000000ffff057224 */ /* 0x000fe200078e0027 */
[----:B------:R0:W1:Y:S01]  /*5220*/  LDC.64 R6, c[0x4][R0] ;  /* 0x0100000000067b82 */ /* 0x0000620000000a00 */
[----:B------:R-:W-:Y:S05]  /*5230*/  BMOV.32.CLEAR RZ, B0 ;  /* 0x0000000000ff7355 */ /* 0x000fea0000100000 */
[----:B------:R-:W-:-:S07]  /*5240*/  LEPC R20, `(.L_x_485) ;  /* 0x000000001014794e */ /* 0x000fce0000000000 */
[----:B01---5:R-:W-:Y:S05]  /*5250*/  CALL.ABS.NOINC R6 ;  /* 0x0000000006007343 */ /* 0x023fea0003c00000 */
.L_x_485:
[----:B------:R-:W-:Y:S01]  /*5260*/  ISETP.NE.U32.AND P0, PT, R30, RZ, PT ;  /* 0x000000ff1e00720c */ /* 0x000fe20003f05070 */
[----:B------:R-:W-:Y:S02]  /*5270*/  IMAD.MOV.U32 R38, RZ, RZ, R30 ;  /* 0x000000ffff267224 */ /* 0x000fe400078e001e */
[----:B------:R-:W-:Y:S01]  /*5280*/  IMAD.MOV.U32 R39, RZ, RZ, R31 ;  /* 0x000000ffff277224 */ /* 0x000fe200078e001f */
[----:B------:R-:W-:-:S13]  /*5290*/  ISETP.NE.AND.EX P0, PT, R31, RZ, PT, P0 ;  /* 0x000000ff1f00720c */ /* 0x000fda0003f05300 */
[----:B------:R-:W-:Y:S05]  /*52a0*/  @P0 BRA `(.L_x_486) ;  /* 0xffffffe4007c0947 */ /* 0x000fea000383ffff */
[----:B------:R-:W-:Y:S05]  /*52b0*/  BSYNC.RECONVERGENT B7 ;  /* 0x0000000000077941 */ /* 0x000fea0003800200 */
.L_x_452:
[----:B------:R-:W-:-:S07]  /*52c0*/  IMAD.MOV.U32 R25, RZ, RZ, 0x1 ;  /* 0x00000001ff197424 */ /* 0x000fce00078e00ff */
.L_x_427:
[----:B------:R-:W-:Y:S05]  /*52d0*/  BSYNC.RECONVERGENT B6 ;  /* 0x0000000000067941 */ /* 0x000fea0003800200 */
.L_x_426:
[----:B-1----:R-:W2:Y:S01]  /*52e0*/  LD.E.64 R4, desc[UR36][R36.64+0x120] ;  /* 0x0001202424047980 */ /* 0x002ea2000c101b00 */
[----:B------:R-:W-:Y:S02]  /*52f0*/  LOP3.LUT R31, R26, 0x3f, RZ, 0xc0, !PT ;  /* 0x0000003f1a1f7812 */ /* 0x000fe400078ec0ff */
        /* <DEDUP_REMOVED lines=18> */
.L_x_488:
[----:B------:R-:W-:-:S07]  /*5420*/  IMAD.MOV.U32 R0, RZ, RZ, 0x1 ;  /* 0x00000001ff007424 */ /* 0x000fce00078e00ff */
.L_x_489:
[----:B------:R-:W-:Y:S05]  /*5430*/  BSYNC.RECONVERGENT B0 ;  /* 0x0000000000007941 */ /* 0x000fea0003800200 */
.L_x_487:
[----:B------:R-:W-:-:S04]  /*5440*/  ISETP.GT.U32.AND P0, PT, R23, 0x5, PT ;  /* 0x000000051700780c */ /* 0x000fc80003f04070 */
        /* <DEDUP_REMOVED lines=12> */
.L_x_491:
[----:B------:R-:W-:-:S07]  /*5510*/  IMAD.MOV.U32 R3, RZ, RZ, 0x1 ;  /* 0x00000001ff037424 */ /* 0x000fce00078e00ff */
.L_x_492:
[----:B------:R-:W-:Y:S05]  /*5520*/  BSYNC.RECONVERGENT B0 ;  /* 0x0000000000007941 */ /* 0x000fea0003800200 */
.L_x_490:
[----:B------:R-:W-:-:S04]  /*5530*/  ISETP.NE.AND P0, PT, R3, R0, PT ;  /* 0x000000000300720c */ /* 0x000fc80003f05270 */
[----:B------:R-:W-:-:S13]  /*5540*/  ISETP.EQ.OR P0, PT, R3, RZ, P0 ;  /* 0x000000ff0300720c */ /* 0x000fda0000702670 */
[----:B------:R-:W-:Y:S05]  /*5550*/  @P0 BRA `(.L_x_395) ;  /* 0x00000398005c0947 */ /* 0x000fea0003800000 */
[----:B------:R-:W-:-:S05]  /*5560*/  SHF.R.U32.HI R32, RZ, 0x3, R26 ;  /* 0x00000003ff207819 */ /* 0x000fca000001161a */
[----:B------:R-:W-:-:S04]  /*5570*/  VIADD R32, R32, 0x2 ;  /* 0x0000000220207836 */ /* 0x000fc80000000000 */
[----:B------:R-:W-:-:S04]  /*5580*/  IMAD R35, R32, 0x8, R23 ;  /* 0x0000000820237824 */ /* 0x000fc800078e0217 */
[----:B------:R-:W-:-:S05]  /*5590*/  IMAD.WIDE.U32 R6, R35, 0x4, R4 ;  /* 0x0000000423067825 */ /* 0x000fca00078e0004 */
        /* <DEDUP_REMOVED lines=20> */
.L_x_496:
[----:B------:R-:W-:-:S04]  /*56e0*/  ISETP.NE.AND P2, PT, R6, 0x16, PT ;  /* 0x000000160600780c */ /* 0x000fc80003f45270 */
[----:B------:R-:W-:-:S13]  /*56f0*/  ISETP.EQ.OR P2, PT, R6, 0x2, !P2 ;  /* 0x000000020600780c */ /* 0x000fda0005742670 */
[----:B------:R-:W-:Y:S05]  /*5700*/  @P2 BRA `(.L_x_499) ;  /* 0x0000000000082947 */ /* 0x000fea0003800000 */
.L_x_498:
[----:B------:R-:W-:-:S04]  /*5710*/  ISETP.NE.AND P2, PT, R6, 0xb, PT ;  /* 0x0000000b0600780c */ /* 0x000fc80003f45270 */
[----:B------:R-:W-:-:S09]  /*5720*/  SEL R0, RZ, 0x1, P2 ;  /* 0x00000001ff007807 */ /* 0x000fd20001000000 */
.L_x_499:
        /* <DEDUP_REMOVED lines=18> */
.L_x_500:
[----:B------:R-:W-:Y:S05]  /*5850*/  BRA `(.L_x_395) ;  /* 0x00000394009c7947 */ /* 0x000fea0003800000 */
.L_x_497:
[----:B------:R-:W-:Y:S05]  /*5860*/  BSYNC.RELIABLE B7 ;  /* 0x0000000000077941 */ /* 0x000fea0003800100 */
.L_x_495:
[----:B------:R-:W-:-:S13]  /*5870*/  ISETP.EQ.OR P0, PT, R8, 0xb, !P0 ;  /* 0x0000000b0800780c */ /* 0x000fda0004702670 */
[----:B------:R-:W-:Y:S05]  /*5880*/  @P0 BRA `(.L_x_501) ;  /* 0x0000000000740947 */ /* 0x000fea0003800000 */
.L_x_494:
        /* <DEDUP_REMOVED lines=21> */
.L_x_503:
[----:B------:R-:W-:-:S07]  /*59e0*/  IMAD.MOV.U32 R0, RZ, RZ, 0x1 ;  /* 0x00000001ff007424 */ /* 0x000fce00078e00ff */
.L_x_504:
[----:B------:R-:W-:Y:S05]  /*59f0*/  BSYNC.RECONVERGENT B0 ;  /* 0x0000000000007941 */ /* 0x000fea0003800200 */
.L_x_502:
[----:B------:R-:W-:Y:S02]  /*5a00*/  ISETP.NE.AND P0, PT, R8, 0x2, PT ;  /* 0x000000020800780c */ /* 0x000fe40003f05270 */
[----:B------:R-:W-:-:S04]  /*5a10*/  SEL R3, RZ, 0x1, P1 ;  /* 0x00000001ff037807 */ /* 0x000fc80000800000 */
[----:B------:R-:W-:-:S04]  /*5a20*/  SEL R3, R3, 0x2, P0 ;  /* 0x0000000203037807 */ /* 0x000fc80000000000 */
[----:B------:R-:W-:-:S13]  /*5a30*/  ISETP.NE.AND P0, PT, R3, R0, PT ;  /* 0x000000000300720c */ /* 0x000fda0003f05270 */
[----:B------:R-:W-:Y:S05]  /*5a40*/  @!P0 BREAK.RELIABLE B6 ;  /* 0x0000000000068942 */ /* 0x000fea0003800100 */
[----:B------:R-:W-:Y:S05]  /*5a50*/  @!P0 BRA `(.L_x_395) ;  /* 0x00000394001c8947 */ /* 0x000fea0003800000 */
.L_x_501:
[----:B------:R-:W-:Y:S05]  /*5a60*/  BSYNC.RELIABLE B6 ;  /* 0x0000000000067941 */ /* 0x000fea0003800100 */
.L_x_493:
        /* <DEDUP_REMOVED lines=12> */
.L_x_507:
        /* <DEDUP_REMOVED lines=10> */
.L_x_506:
[----:B------:R-:W-:Y:S01]  /*5bd0*/  MOV R0, 0x30 ;  /* 0x0000003000007802 */ /* 0x000fe20000000f00 */
[----:B------:R-:W-:Y:S02]  /*5be0*/  IMAD.MOV.U32 R4, RZ, RZ, 0x140 ;  /* 0x00000140ff047424 */ /* 0x000fe400078e00ff */
[----:B------:R-:W-:Y:S01]  /*5bf0*/  IMAD.MOV.U32 R5, RZ, RZ, RZ ;  /* 0x000000ffff057224 */ /* 0x000fe200078e00ff */
[----:B------:R1:W2:Y:S01]  /*5c00*/  LDC.64 R6, c[0x4][R0] ;  /* 0x0100000000067b82 */ /* 0x0002a20000000a00 */
[----:B------:R-:W-:Y:S05]  /*5c10*/  BMOV.32.CLEAR RZ, B0 ;  /* 0x0000000000ff7355 */ /* 0x000fea0000100000 */
[----:B------:R-:W-:-:S07]  /*5c20*/  LEPC R20, `(.L_x_509) ;  /* 0x000000001014794e */ /* 0x000fce0000000000 */
[----:B012---:R-:W-:Y:S05]  /*5c30*/  CALL.ABS.NOINC R6 ;  /* 0x0000000006007343 */ /* 0x007fea0003c00000 */
.L_x_509:
        /* <DEDUP_REMOVED lines=11> */
.L_x_508:
[----:B------:R-:W-:Y:S05]  /*5cf0*/  BSYNC.RECONVERGENT B6 ;  /* 0x0000000000067941 */ /* 0x000fea0003800200 */
.L_x_505:
        /* <DEDUP_REMOVED lines=134> */
[----:B--2---:R-:W-:Y:S04]  /*6560*/  ST.E desc[UR36][R36.64+0xf8], R17 ;  /* 0x0000f81124007985 */ /* 0x004fe8000c101924 */
[----:B---3--:R-:W2:Y:S04]  /*6570*/  LD.E R13, desc[UR36][R4.64+0xfc] ;  /* 0x0000fc24040d7980 */ /* 0x008ea8000c101900 */
[----:B--2---:R-:W-:Y:S04]  /*6580*/  ST.E desc[UR36][R36.64+0xfc], R13 ;  /* 0x0000fc0d24007985 */ /* 0x004fe8000c101924 */
[----:B------:R-:W2:Y:S01]  /*6590*/  LD.E R0, desc[UR36][R4.64+0x100] ;  /* 0x0001002404007980 */ /* 0x000ea2000c101900 */
[----:B------:R-:W-:-:S04]  /*65a0*/  IMAD.WIDE.U32 R10, R31, 0x4, R36 ;  /* 0x000000041f0a7825 */ /* 0x000fc800078e0024 */
[----:B0-----:R-:W-:Y:S02]  /*65b0*/  IMAD.IADD R7, R23, 0x1, R33 ;  /* 0x0000000117077824 */ /* 0x001fe400078e0221 */
[----:B--2---:R-:W-:-:S05]  /*65c0*/  VIADD R3, R0, 0x1 ;  /* 0x0000000100037836 */ /* 0x004fca0000000000 */
[----:B------:R0:W-:Y:S04]  /*65d0*/  ST.E desc[UR36][R4.64+0x100], R3 ;  /* 0x0001000304007985 */ /* 0x0001e8000c101924 */
[----:B------:R-:W2:Y:S01]  /*65e0*/  LD.E R15, desc[UR36][R10.64] ;  /* 0x000000240a0f7980 */ /* 0x000ea2000c101900 */
[----:B------:R-:W-:Y:S02]  /*65f0*/  IMAD.IADD R0, R29, 0x1, R32 ;  /* 0x000000011d007824 */ /* 0x000fe400078e0220 */
[----:B-1----:R-:W-:-:S04]  /*6600*/  IMAD.WIDE.U32 R8, R35, 0x4, R36 ;  /* 0x0000000423087825 */ /* 0x002fc800078e0024 */
[----:B------:R-:W-:-:S05]  /*6610*/  IMAD.SHL.U32 R0, R0, 0x4, RZ ;  /* 0x0000000400007824 */ /* 0x000fca00078e00ff */
[----:B------:R-:W-:-:S04]  /*6620*/  LOP3.LUT R0, R0, 0x38, RZ, 0xc0, !PT ;  /* 0x0000003800007812 */ /* 0x000fc800078ec0ff */
[----:B------:R-:W-:-:S05]  /*6630*/  LEA.HI R7, R7, R0, RZ, 0x1f ;  /* 0x0000000007077211 */ /* 0x000fca00078ff8ff */
[----:B------:R-:W-:Y:S01]  /*6640*/  IMAD.WIDE.U32 R6, R7, 0x4, R36 ;  /* 0x0000000407067825 */ /* 0x000fe200078e0024 */
[----:B--2---:R1:W-:Y:S04]  /*6650*/  ST.E desc[UR36][R8.64+0x8], R15 ;  /* 0x0000080f08007985 */ /* 0x0043e8000c101924 */
[----:B------:R1:W-:Y:S04]  /*6660*/  ST.E desc[UR36][R10.64], RZ ;  /* 0x000000ff0a007985 */ /* 0x0003e8000c101924 */
[----:B------:R1:W-:Y:S04]  /*6670*/  ST.E desc[UR36][R6.64], RZ ;  /* 0x000000ff06007985 */ /* 0x0003e8000c101924 */
[----:B0-----:R-:W2:Y:S01]  /*6680*/  LD.E R3, desc[UR36][R8.64+0x8] ;  /* 0x0000082408037980 */ /* 0x001ea2000c101900 */
[----:B------:R-:W-:Y:S05]  /*6690*/  BMOV.32.CLEAR RZ, B0 ;  /* 0x0000000000ff7355 */ /* 0x000fea0000100000 */
[----:B------:R-:W-:Y:S01]  /*66a0*/  BSSY.RELIABLE B0, `(.L_x_510) ;  /* 0x0000013000007945 */ /* 0x000fe20003800100 */
[----:B--2---:R-:W-:-:S05]  /*66b0*/  VIADD R0, R3, 0xffffffff ;  /* 0xffffffff03007836 */ /* 0x004fca0000000000 */
[----:B------:R-:W-:-:S04]  /*66c0*/  ISETP.GT.U32.AND P0, PT, R0, 0x1, PT ;  /* 0x000000010000780c */ /* 0x000fc80003f04070 */
[----:B------:R-:W-:-:S13]  /*66d0*/  ISETP.NE.OR P0, PT, R29, 0x5, P0 ;  /* 0x000000051d00780c */ /* 0x000fda0000705670 */
[----:B-1----:R-:W-:Y:S05]  /*66e0*/  @P0 BRA `(.L_x_511) ;  /* 0x0000000000380947 */ /* 0x002fea0003800000 */
[----:B------:R-:W-:-:S06]  /*66f0*/  IMAD.WIDE.U32 R4, R23, 0x4, R36 ;  /* 0x0000000417047825 */ /* 0x000fcc00078e0024 */
[----:B------:R-:W2:Y:S02]  /*6700*/  LD.E R4, desc[UR36][R4.64+0xe8] ;  /* 0x0000e82404047980 */ /* 0x000ea4000c101900 */
[----:B--2---:R-:W-:-:S13]  /*6710*/  ISETP.NE.AND P0, PT, R4, 0x1, PT ;  /* 0x000000010400780c */ /* 0x004fda0003f05270 */
[----:B------:R-:W-:Y:S05]  /*6720*/  @P0 BREAK.RELIABLE B0 ;  /* 0x0000000000000942 */ /* 0x000fea0003800100 */
[----:B------:R-:W-:Y:S05]  /*6730*/  @!P0 BRA `(.L_x_511) ;  /* 0x0000000000248947 */ /* 0x000fea0003800000 */
[----:B------:R-:W-:Y:S01]  /*6740*/  ISETP.NE.AND P0, PT, R3, 0x1, PT ;  /* 0x000000010300780c */ /* 0x000fe20003f05270 */
[----:B------:R-:W-:Y:S02]  /*6750*/  IMAD.MOV.U32 R25, RZ, RZ, 0x1 ;  /* 0x00000001ff197424 */ /* 0x000fe400078e00ff */
[----:B------:R-:W-:-:S10]  /*6760*/  IMAD.MOV.U32 R0, RZ, RZ, 0x1 ;  /* 0x00000001ff007424 */ /* 0x000fd400078e00ff */
[----:B------:R-:W-:Y:S01]  /*6770*/  @!P0 IMAD.MOV.U32 R3, RZ, RZ, 0xb ;  /* 0x0000000bff038424 */ /* 0x000fe200078e00ff */
[----:B------:R-:W-:Y:S01]  /*6780*/  @P0 PRMT R25, R0, 0x7610, R25 ;  /* 0x0000761000190816 */ /* 0x000fe20000000019 */
[----:B------:R-:W-:-:S03]  /*6790*/  @P0 IMAD.MOV.U32 R5, RZ, RZ, 0x16 ;  /* 0x00000016ff050424 */ /* 0x000fc600078e00ff */
[----:B------:R2:W-:Y:S04]  /*67a0*/  @!P0 ST.E desc[UR36][R8.64+0x8], R3 ;  /* 0x0000080308008985 */ /* 0x0005e8000c101924 */
[----:B------:R2:W-:Y:S01]  /*67b0*/  @P0 ST.E desc[UR36][R8.64+0x8], R5 ;  /* 0x0000080508000985 */ /* 0x0005e2000c101924 */
[----:B------:R-:W-:Y:S05]  /*67c0*/  BRA `(.L_x_395) ;  /* 0x0000038400c07947 */ /* 0x000fea0003800000 */
.L_x_511:
[----:B------:R-:W-:Y:S05]  /*67d0*/  BSYNC.RELIABLE B0 ;  /* 0x0000000000007941 */ /* 0x000fea0003800100 */
.L_x_510:
[----:B------:R-:W-:Y:S01]  /*67e0*/  MOV R22, 0x30 ;  /* 0x0000003000167802 */ /* 0x000fe20000000f00 */
[----:B------:R-:W-:Y:S01]  /*67f0*/  IMAD.MOV.U32 R29, RZ, RZ, -0x2 ;  /* 0xfffffffeff1d7424 */ /* 0x000fe200078e00ff */
[----:B------:R-:W-:Y:S01]  /*6800*/  ISETP.NE.AND P0, PT, R3, 0x1, PT ;  /* 0x000000010300780c */ /* 0x000fe20003f05270 */
[----:B------:R-:W-:Y:S01]  /*6810*/  IMAD.MOV.U32 R4, RZ, RZ, 0x20 ;  /* 0x00000020ff047424 */ /* 0x000fe200078e00ff */
[----:B------:R0:W1:Y:S01]  /*6820*/  LDC.64 R6, c[0x4][R22] ;  /* 0x0100000016067b82 */ /* 0x0000620000000a00 */
[----:B------:R-:W-:Y:S01]  /*6830*/  IMAD.MOV.U32 R5, RZ, RZ, RZ ;  /* 0x000000ffff057224 */ /* 0x000fe200078e00ff */
[----:B------:R-:W-:Y:S01]  /*6840*/  SEL R29, R29, 0x2, !P0 ;  /* 0x000000021d1d7807 */ /* 0x000fe20004000000 */
[----:B------:R-:W-:-:S04]  /*6850*/  VIADD R17, R23, 0x4 ;  /* 0x0000000417117836 */ /* 0x000fc80000000000 */
[----:B------:R-:W-:Y:S01]  /*6860*/  IMAD.IADD R16, R32, 0x1, R29 ;  /* 0x0000000120107824 */ /* 0x000fe200078e021d */
[----:B0-----:R-:W-:Y:S06]  /*6870*/  BMOV.32.CLEAR RZ, B0 ;  /* 0x0000000000ff7355 */ /* 0x001fec0000100000 */
[----:B------:R-:W-:-:S07]  /*6880*/  LEPC R20, `(.L_x_512) ;  /* 0x000000001014794e */ /* 0x000fce0000000000 */
[----:B-1----:R-:W-:Y:S05]  /*6890*/  CALL.ABS.NOINC R6 ;  /* 0x0000000006007343 */ /* 0x002fea0003c00000 */
.L_x_512:
[----:B------:R-:W-:Y:S01]  /*68a0*/  IMAD.MOV.U32 R30, RZ, RZ, R4 ;  /* 0x000000ffff1e7224 */ /* 0x000fe200078e0004 */
[----:B------:R0:W1:Y:S01]  /*68b0*/  LDC.64 R6, c[0x4][R22] ;  /* 0x0100000016067b82 */ /* 0x0000620000000a00 */
[----:B------:R-:W-:Y:S02]  /*68c0*/  IMAD.MOV.U32 R31, RZ, RZ, R5 ;  /* 0x000000ffff1f7224 */ /* 0x000fe400078e0005 */
[----:B------:R-:W-:Y:S02]  /*68d0*/  IMAD.MOV.U32 R4, RZ, RZ, 0x20 ;  /* 0x00000020ff047424 */ /* 0x000fe400078e00ff */
[----:B------:R-:W-:Y:S01]  /*68e0*/  IMAD.MOV.U32 R5, RZ, RZ, RZ ;  /* 0x000000ffff057224 */ /* 0x000fe200078e00ff */
[----:B------:R0:W-:Y:S04]  /*68f0*/  ST.E.64 desc[UR36][R30.64+0x8], R16 ;  /* 0x000008101e007985 */ /* 0x0001e8000c101b24 */
[----:B------:R0:W-:Y:S04]  /*6900*/  ST.E.64 desc[UR36][R30.64+0x10], RZ ;  /* 0x000010ff1e007985 */ /* 0x0001e8000c101b24 */
[----:B------:R0:W-:Y:S04]  /*6910*/  ST.E.64 desc[UR36][R30.64], R32 ;  /* 0x000000201e007985 */ /* 0x0001e8000c101b24 */
[----:B------:R0:W-:Y:S01]  /*6920*/  ST.E.64 desc[UR36][R30.64+0x18], R36 ;  /* 0x000018241e007985 */ /* 0x0001e2000c101b24 */
[----:B------:R-:W-:Y:S05]  /*6930*/  BMOV.32.CLEAR RZ, B0 ;  /* 0x0000000000ff7355 */ /* 0x000fea0000100000 */
[----:B------:R-:W-:-:S07]  /*6940*/  LEPC R20, `(.L_x_513) ;  /* 0x000000001014794e */ /* 0x000fce0000000000 */
[----:B01----:R-:W-:Y:S05]  /*6950*/  CALL.ABS.NOINC R6 ;  /* 0x0000000006007343 */ /* 0x003fea0003c00000 */
.L_x_513:
        /* <DEDUP_REMOVED lines=9> */
.L_x_549:
[----:B------:R-:W2:Y:S04]  /*69f0*/  LD.E.64 R34, desc[UR36][R30.64] ;  /* 0x000000241e227980 */ /* 0x000ea8000c101b00 */
[----:B0-----:R-:W3:Y:S04]  /*6a00*/  LD.E.64 R22, desc[UR36][R30.64+0x18] ;  /* 0x000018241e167980 */ /* 0x001ee8000c101b00 */
        /* <DEDUP_REMOVED lines=15> */
.L_x_516:
[----:B------:R-:W-:-:S07]  /*6b00*/  IMAD.MOV.U32 R6, RZ, RZ, 0x1 ;  /* 0x00000001ff067424 */ /* 0x000fce00078e00ff */
.L_x_517:
[----:B------:R-:W-:Y:S05]  /*6b10*/  BSYNC.RECONVERGENT B0 ;  /* 0x0000000000007941 */ /* 0x000fea0003800200 */
.L_x_515:
        /* <DEDUP_REMOVED lines=21> */
.L_x_521:
[----:B------:R-:W-:-:S07]  /*6c70*/  IMAD.MOV.U32 R5, RZ, RZ, 0x1 ;  /* 0x00000001ff057424 */ /* 0x000fce00078e00ff */
.L_x_522:
[----:B------:R-:W-:Y:S05]  /*6c80*/  BSYNC.RECONVERGENT B0 ;  /* 0x0000000000007941 */ /* 0x000fea0003800200 */
.L_x_520:
        /* <DEDUP_REMOVED lines=17> */
[----:B------:R-:W-:-:S13]  /*6da0*/  ISETP.NE.AND P1, PT, R0, 0xb, PT ;  /* 0x0000000b0000780c */ /* 0x000fda0003f25270 */
        /* <DEDUP_REMOVED lines=9> */
[----:B------:R-:W-:Y:S01]  /*6e40*/  ISETP.NE.AND P2, PT, R0, 0x2, PT ;  /* 0x000000020000780c */ /* 0x000fe20003f45270 */
[----:B------:R-:W-:Y:S01]  /*6e50*/  IMAD.MOV.U32 R8, RZ, RZ, R35 ;  /* 0x000000ffff087224 */ /* 0x000fe200078e0023 */
[----:B------:R-:W-:Y:S02]  /*6e60*/  SEL R4, RZ, 0x1, P1 ;  /* 0x00000001ff047807 */ /* 0x000fe40000800000 */
[----:B------:R-:W-:Y:S02]  /*6e70*/  ISETP.GT.AND P1, PT, R35, R33, PT ;  /* 0x000000212300720c */ /* 0x000fe40003f24270 */
[----:B------:R-:W-:Y:S02]  /*6e80*/  SEL R4, R4, 0x2, P0 ;  /* 0x0000000204047807 */ /* 0x000fe40000000000 */
[----:B------:R-:W-:-:S02]  /*6e90*/  PRMT R6, RZ, 0x7610, R6 ;  /* 0x00007610ff067816 */ /* 0x000fc40000000006 */
[----:B------:R-:W-:-:S07]  /*6ea0*/  SEL R11, R4, 0x2, P2 ;  /* 0x00000002040b7807 */ /* 0x000fce0001000000 */
.L_x_531:
        /* <DEDUP_REMOVED lines=24> */
.L_x_529:
[----:B------:R-:W-:-:S07]  /*7030*/  IMAD.MOV.U32 R4, RZ, RZ, 0x1 ;  /* 0x00000001ff047424 */ /* 0x000fce00078e00ff */
.L_x_530:
[----:B------:R-:W-:Y:S05]  /*7040*/  BSYNC.RECONVERGENT B0 ;  /* 0x0000000000007941 */ /* 0x000fea0003800200 */
.L_x_528:
[----:B------:R-:W-:-:S13]  /*7050*/  ISETP.NE.AND P0, PT, R4, R11, PT ;  /* 0x0000000b0400720c */ /* 0x000fda0003f05270 */
[----:B------:R-:W-:Y:S05]  /*7060*/  @!P0 BREAK.RELIABLE B8 ;  /* 0x0000000000088942 */ /* 0x000fea0003800100 */
[----:B------:R-:W-:Y:S05]  /*7070*/  @!P0 BRA `(.L_x_527) ;  /* 0x0000001000408947 */ /* 0x000fea0003800000 */
[----:B------:R-:W-:-:S07]  /*7080*/  IMAD.MOV.U32 R5, RZ, RZ, 0x1 ;  /* 0x00000001ff057424 */ /* 0x000fce00078e00ff */
.L_x_526:
[----:B------:R-:W-:Y:S05]  /*7090*/  BSYNC.RELIABLE B8 ;  /* 0x0000000000087941 */ /* 0x000fea0003800100 */
.L_x_525:
[----:B------:R-:W-:Y:S01]  /*70a0*/  IMAD.IADD R7, R9, 0x1, R7 ;  /* 0x0000000109077824 */ /* 0x000fe200078e0207 */
[----:B------:R-:W-:-:S04]  /*70b0*/  PRMT R6, R5, 0x7610, R6 ;  /* 0x0000761005067816 */ /* 0x000fc80000000006 */
[----:B------:R-:W-:-:S13]  /*70c0*/  ISETP.NE.AND P0, PT, R7, R32, PT ;  /* 0x000000200700720c */ /* 0x000fda0003f05270 */
[----:B------:R-:W-:Y:S05]  /*70d0*/  @P0 BRA `(.L_x_531) ;  /* 0xfffffffc00740947 */ /* 0x000fea000383ffff */
.L_x_524:
[----:B------:R-:W-:-:S13]  /*70e0*/  ISETP.NE.AND P0, PT, R0, 0x16, PT ;  /* 0x000000160000780c */ /* 0x000fda0003f05270 */
[----:B------:R-:W-:Y:S05]  /*70f0*/  @!P0 BRA `(.L_x_532) ;  /* 0x0000000000808947 */ /* 0x000fea0003800000 */
.L_x_523:
        /* <DEDUP_REMOVED lines=24> */
.L_x_534:
[----:B------:R-:W-:-:S07]  /*7280*/  IMAD.MOV.U32 R3, RZ, RZ, 0x1 ;  /* 0x00000001ff037424 */ /* 0x000fce00078e00ff */
.L_x_535:
[----:B------:R-:W-:Y:S05]  /*7290*/  BSYNC.RECONVERGENT B0 ;  /* 0x0000000000007941 */ /* 0x000fea0003800200 */
.L_x_533:
[C---:B------:R-:W-:Y:S02]  /*72a0*/  ISETP.NE.AND P0, PT, R0.reuse, 0x1, PT ;  /* 0x000000010000780c */ /* 0x040fe40003f05270 */
[----:B------:R-:W-:Y:S02]  /*72b0*/  ISETP.NE.AND P1, PT, R0, 0x2, PT ;  /* 0x000000020000780c */ /* 0x000fe40003f25270 */
[----:B------:R-:W-:-:S04]  /*72c0*/  SEL R0, RZ, 0x1, P0 ;  /* 0x00000001ff007807 */ /* 0x000fc80000000000 */
[----:B------:R-:W-:-:S04]  /*72d0*/  SEL R0, R0, 0x2, P1 ;  /* 0x0000000200007807 */ /* 0x000fc80000800000 */
[----:B------:R-:W-:-:S13]  /*72e0*/  ISETP.NE.AND P0, PT, R0, R3, PT ;  /* 0x000000030000720c */ /* 0x000fda0003f05270 */
[----:B------:R-:W-:Y:S05]  /*72f0*/  @!P0 BRA `(.L_x_519) ;  /* 0x0000000c00c48947 */ /* 0x000fea0003800000 */
.L_x_532:
[----:B------:R-:W-:Y:S01]  /*7300*/  MOV R0, 0x30 ;  /* 0x0000003000007802 */ /* 0x000fe20000000f00 */
[----:B------:R-:W-:Y:S02]  /*7310*/  IMAD.MOV.U32 R4, RZ, RZ, 0x140 ;  /* 0x00000140ff047424 */ /* 0x000fe400078e00ff */
[----:B------:R-:W-:Y:S01]  /*7320*/  IMAD.MOV.U32 R5, RZ, RZ, RZ ;  /* 0x000000ffff057224 */ /* 0x000fe200078e00ff */
[----:B------:R0:W1:Y:S01]  /*7330*/  LDC.64 R6, c[0x4][R0] ;  /* 0x0100000000067b82 */ /* 0x0000620000000a00 */
[----:B------:R-:W-:Y:S05]  /*7340*/  BMOV.32.CLEAR RZ, B0 ;  /* 0x0000000000ff7355 */ /* 0x000fea0000100000 */
[----:B------:R-:W-:-:S07]  /*7350*/  LEPC R20, `(.L_x_536) ;  /* 0x000000001014794e */ /* 0x000fce0000000000 */
[----:B01----:R-:W-:Y:S05]  /*7360*/  CALL.ABS.NOINC R6 ;  /* 0x0000000006007343 */ /* 0x003fea0003c00000 */
.L_x_536:
        /* <DEDUP_REMOVED lines=136> */
[----:B----4-:R4:W-:Y:S04]  /*7bf0*/  ST.E desc[UR36][R36.64+0xe8], R15 ;  /* 0x0000e80f24007985 */ /* 0x0109e8000c101924 */
[----:B0-----:R-:W5:Y:S04]  /*7c00*/  LD.E R3, desc[UR36][R22.64+0xec] ;  /* 0x0000ec2416037980 */ /* 0x001f68000c101900 */
[----:B-----5:R0:W-:Y:S04]  /*7c10*/  ST.E desc[UR36][R36.64+0xec], R3 ;  /* 0x0000ec0324007985 */ /* 0x0201e8000c101924 */
[----:B-1----:R-:W5:Y:S04]  /*7c20*/  LD.E R13, desc[UR36][R22.64+0xf0] ;  /* 0x0000f024160d7980 */ /* 0x002f68000c101900 */
[----:B-----5:R-:W-:Y:S04]  /*7c30*/  ST.E desc[UR36][R36.64+0xf0], R13 ;  /* 0x0000f00d24007985 */ /* 0x020fe8000c101924 */
[----:B------:R-:W5:Y:S04]  /*7c40*/  LD.E R21, desc[UR36][R22.64+0xf4] ;  /* 0x0000f42416157980 */ /* 0x000f68000c101900 */
[----:B-----5:R-:W-:Y:S04]  /*7c50*/  ST.E desc[UR36][R36.64+0xf4], R21 ;  /* 0x0000f41524007985 */ /* 0x020fe8000c101924 */
[----:B--2---:R-:W2:Y:S04]  /*7c60*/  LD.E R9, desc[UR36][R22.64+0xf8] ;  /* 0x0000f82416097980 */ /* 0x004ea8000c101900 */
[----:B--2---:R1:W-:Y:S04]  /*7c70*/  ST.E desc[UR36][R36.64+0xf8], R9 ;  /* 0x0000f80924007985 */ /* 0x0043e8000c101924 */
[----:B---3--:R-:W2:Y:S04]  /*7c80*/  LD.E R11, desc[UR36][R22.64+0xfc] ;  /* 0x0000fc24160b7980 */ /* 0x008ea8000c101900 */
[----:B--2---:R2:W-:Y:S04]  /*7c90*/  ST.E desc[UR36][R36.64+0xfc], R11 ;  /* 0x0000fc0b24007985 */ /* 0x0045e8000c101924 */
[----:B------:R-:W4:Y:S01]  /*7ca0*/  LD.E R0, desc[UR36][R6.64+0x100] ;  /* 0x0001002406007980 */ /* 0x000f22000c101900 */
[----:B------:R-:W-:-:S04]  /*7cb0*/  IMAD.WIDE R4, R25, 0x4, R36 ;  /* 0x0000000419047825 */ /* 0x000fc800078e0224 */
[----:B------:R-:W-:Y:S02]  /*7cc0*/  IMAD.IADD R35, R35, 0x1, R33 ;  /* 0x0000000123237824 */ /* 0x000fe400078e0221 */
[----:B----4-:R-:W-:-:S05]  /*7cd0*/  VIADD R15, R0, 0x1 ;  /* 0x00000001000f7836 */ /* 0x010fca0000000000 */
[----:B------:R3:W-:Y:S04]  /*7ce0*/  ST.E desc[UR36][R6.64+0x100], R15 ;  /* 0x0001000f06007985 */ /* 0x0007e8000c101924 */
[----:B0-----:R-:W4:Y:S01]  /*7cf0*/  LD.E R3, desc[UR36][R4.64] ;  /* 0x0000002404037980 */ /* 0x001f22000c101900 */
[----:B------:R-:W-:Y:S01]  /*7d00*/  IMAD.IADD R0, R34, 0x1, R32 ;  /* 0x0000000122007824 */ /* 0x000fe200078e0220 */
[----:B-1----:R-:W-:Y:S01]  /*7d10*/  LEA.HI R9, R35, R35, RZ, 0x1 ;  /* 0x0000002323097211 */ /* 0x002fe200078f08ff */
[----:B------:R-:W-:Y:S05]  /*7d20*/  BMOV.32.CLEAR RZ, B0 ;  /* 0x0000000000ff7355 */ /* 0x000fea0000100000 */
[----:B------:R-:W-:Y:S01]  /*7d30*/  LEA.HI R0, R0, R0, RZ, 0x1 ;  /* 0x0000000000007211 */ /* 0x000fe200078f08ff */
[----:B------:R-:W-:Y:S01]  /*7d40*/  BSSY.RECONVERGENT B0, `(.L_x_537) ;  /* 0x0000025000007945 */ /* 0x000fe20003800200 */
[----:B------:R-:W-:-:S02]  /*7d50*/  ISETP.NE.AND P1, PT, R32, RZ, PT ;  /* 0x000000ff2000720c */ /* 0x000fc40003f25270 */
[----:B------:R-:W-:Y:S01]  /*7d60*/  ISETP.NE.AND P2, PT, R32, 0x7, PT ;  /* 0x000000072000780c */ /* 0x000fe20003f45270 */
[----:B------:R-:W-:Y:S01]  /*7d70*/  IMAD.SHL.U32 R0, R0, 0x4, RZ ;  /* 0x0000000400007824 */ /* 0x000fe200078e00ff */
[----:B------:R-:W-:-:S04]  /*7d80*/  ISETP.NE.AND P0, PT, R32, 0x7, PT ;  /* 0x000000072000780c */ /* 0x000fc80003f05270 */
[----:B------:R-:W-:-:S04]  /*7d90*/  LOP3.LUT R0, R0, 0xfffffff8, RZ, 0xc0, !PT ;  /* 0xfffffff800007812 */ /* 0x000fc800078ec0ff */
[----:B--2---:R-:W-:Y:S01]  /*7da0*/  LEA.HI.SX32 R11, R9, R0, 0x1f ;  /* 0x00000000090b7211 */ /* 0x004fe200078ffaff */
[----:B------:R-:W-:-:S04]  /*7db0*/  IMAD.WIDE.U32 R8, R39, 0x4, R36 ;  /* 0x0000000427087825 */ /* 0x000fc800078e0024 */
[----:B------:R-:W-:Y:S01]  /*7dc0*/  IMAD.WIDE R10, R11, 0x4, R36 ;  /* 0x000000040b0a7825 */ /* 0x000fe200078e0224 */
[----:B----4-:R3:W-:Y:S04]  /*7dd0*/  ST.E desc[UR36][R8.64], R3 ;  /* 0x0000000308007985 */ /* 0x0107e8000c101924 */
[----:B------:R3:W-:Y:S04]  /*7de0*/  ST.E desc[UR36][R4.64], RZ ;  /* 0x000000ff04007985 */ /* 0x0007e8000c101924 */
[----:B------:R3:W-:Y:S01]  /*7df0*/  ST.E desc[UR36][R10.64], RZ ;  /* 0x000000ff0a007985 */ /* 0x0007e2000c101924 */
[----:B------:R-:W-:Y:S05]  /*7e00*/  @P1 BRA P2, `(.L_x_538) ;  /* 0x0000000000601947 */ /* 0x000fea0001000000 */
[----:B---3--:R-:W2:Y:S02]  /*7e10*/  LD.E R3, desc[UR36][R8.64] ;  /* 0x0000002408037980 */ /* 0x008ea4000c101900 */
[----:B--2---:R-:W-:-:S05]  /*7e20*/  VIADD R0, R3, 0xffffffff ;  /* 0xffffffff03007836 */ /* 0x004fca0000000000 */
[----:B------:R-:W-:-:S13]  /*7e30*/  ISETP.GT.U32.AND P2, PT, R0, 0x1, PT ;  /* 0x000000010000780c */ /* 0x000fda0003f44070 */
[----:B------:R-:W-:Y:S05]  /*7e40*/  @P2 BRA `(.L_x_538) ;  /* 0x0000000000502947 */ /* 0x000fea0003800000 */
[----:B------:R-:W-:Y:S04]  /*7e50*/  BSSY.RELIABLE B1, `(.L_x_539) ;  /* 0x000000e000017945 */ /* 0x000fe80003800100 */
[----:B------:R-:W-:Y:S05]  /*7e60*/  @!P0 BRA `(.L_x_540) ;  /* 0x00000000001c8947 */ /* 0x000fea0003800000 */
[----:B------:R-:W-:Y:S05]  /*7e70*/  @P1 BRA `(.L_x_541) ;  /* 0x00000000002c1947 */ /* 0x000fea0003800000 */
[----:B------:R-:W-:-:S06]  /*7e80*/  IMAD.WIDE.U32 R4, R33, 0x4, R36 ;  /* 0x0000000421047825 */ /* 0x000fcc00078e0024 */
[----:B------:R-:W2:Y:S02]  /*7e90*/  LD.E R4, desc[UR36][R4.64] ;  /* 0x0000002404047980 */ /* 0x000ea4000c101900 */
[----:B--2---:R-:W-:-:S13]  /*7ea0*/  ISETP.NE.AND P0, PT, R4, 0x2, PT ;  /* 0x000000020400780c */ /* 0x004fda0003f05270 */
[----:B------:R-:W-:Y:S05]  /*7eb0*/  @!P0 BREAK.RELIABLE B1 ;  /* 0x0000000000018942 */ /* 0x000fea0003800100 */
[----:B------:R-:W-:Y:S05]  /*7ec0*/  @!P0 BRA `(.L_x_538) ;  /* 0x0000000000308947 */ /* 0x000fea0003800000 */
[----:B------:R-:W-:Y:S05]  /*7ed0*/  BRA `(.L_x_541) ;  /* 0x0000000000147947 */ /* 0x000fea0003800000 */
.L_x_540:
[----:B------:R-:W-:-:S06]  /*7ee0*/  IMAD.WIDE.U32 R4, R33, 0x4, R36 ;  /* 0x0000000421047825 */ /* 0x000fcc00078e0024 */
[----:B------:R-:W2:Y:S02]  /*7ef0*/  LD.E R4, desc[UR36][R4.64+0xe0] ;  /* 0x0000e02404047980 */ /* 0x000ea4000c101900 */
[----:B--2---:R-:W-:-:S13]  /*7f00*/  ISETP.NE.AND P0, PT, R4, 0x1, PT ;  /* 0x000000010400780c */ /* 0x004fda0003f05270 */
[----:B------:R-:W-:Y:S05]  /*7f10*/  @!P0 BREAK.RELIABLE B1 ;  /* 0x0000000000018942 */ /* 0x000fea0003800100 */
[----:B------:R-:W-:Y:S05]  /*7f20*/  @!P0 BRA `(.L_x_538) ;  /* 0x0000000000188947 */ /* 0x000fea0003800000 */
.L_x_541:
[----:B------:R-:W-:Y:S05]  /*7f30*/  BSYNC.RELIABLE B1 ;  /* 0x0000000000017941 */ /* 0x000fea0003800100 */
.L_x_539:
[----:B------:R-:W-:-:S13]  /*7f40*/  ISETP.NE.AND P0, PT, R3, 0x1, PT ;  /* 0x000000010300780c */ /* 0x000fda0003f05270 */
[----:B------:R-:W-:Y:S02]  /*7f50*/  @!P0 IMAD.MOV.U32 R3, RZ, RZ, 0xb ;  /* 0x0000000bff038424 */ /* 0x000fe400078e00ff */
[----:B------:R-:W-:-:S03]  /*7f60*/  @P0 IMAD.MOV.U32 R5, RZ, RZ, 0x16 ;  /* 0x00000016ff050424 */ /* 0x000fc600078e00ff */
[----:B------:R0:W-:Y:S04]  /*7f70*/  @!P0 ST.E desc[UR36][R8.64], R3 ;  /* 0x0000000308008985 */ /* 0x0001e8000c101924 */
[----:B------:R0:W-:Y:S02]  /*7f80*/  @P0 ST.E desc[UR36][R8.64], R5 ;  /* 0x0000000508000985 */ /* 0x0001e4000c101924 */
.L_x_538:
[----:B------:R-:W-:Y:S05]  /*7f90*/  BSYNC.RECONVERGENT B0 ;  /* 0x0000000000007941 */ /* 0x000fea0003800200 */
.L_x_537:
[----:B------:R-:W-:Y:S01]  /*7fa0*/  MOV R25, 0x30 ;  /* 0x0000003000197802 */ /* 0x000fe20000000f00 */
[----:B---3--:R-:W-:Y:S02]  /*7fb0*/  IMAD.MOV.U32 R4, RZ, RZ, 0x20 ;  /* 0x00000020ff047424 */ /* 0x008fe400078e00ff */
[----:B0-----:R-:W-:Y:S01]  /*7fc0*/  IMAD.MOV.U32 R5, RZ, RZ, RZ ;  /* 0x000000ffff057224 */ /* 0x001fe200078e00ff */
[----:B------:R0:W1:Y:S01]  /*7fd0*/  LDC.64 R6, c[0x4][R25] ;  /* 0x0100000019067b82 */ /* 0x0000620000000a00 */
[----:B------:R-:W-:Y:S02]  /*7fe0*/  IMAD.IADD R34, R29, 0x1, R32 ;  /* 0x000000011d227824 */ /* 0x000fe400078e0220 */
[----:B------:R-:W-:Y:S01]  /*7ff0*/  VIADD R35, R33, 0x2 ;  /* 0x0000000221237836 */ /* 0x000fe20000000000 */
[----:B------:R-:W-:Y:S06]  /*8000*/  BMOV.32.CLEAR RZ, B0 ;  /* 0x0000000000ff7355 */ /* 0x000fec0000100000 */
[----:B------:R-:W-:-:S07]  /*8010*/  LEPC R20, `(.L_x_542) ;  /* 0x000000001014794e */ /* 0x000fce0000000000 */
[----:B01----:R-:W-:Y:S05]  /*8020*/  CALL.ABS.NOINC R6 ;  /* 0x0000000006007343 */ /* 0x003fea0003c00000 */
.L_x_542:
        /* <DEDUP_REMOVED lines=14> */
.L_x_543:
[----:B------:R-:W-:Y:S01]  /*8110*/  IMAD.MOV.U32 R38, RZ, RZ, R34 ;  /* 0x000000ffff267224 */ /* 0x000fe200078e0022 */
[----:B------:R0:W-:Y:S04]  /*8120*/  ST.E.64 desc[UR36][R4.64], R32 ;  /* 0x0000002004007985 */ /* 0x0001e8000c101b24 */
[----:B------:R0:W-:Y:S04]  /*8130*/  ST.E.64 desc[UR36][R4.64+0x8], R38 ;  /* 0x0000082604007985 */ /* 0x0001e8000c101b24 */
[----:B------:R0:W-:Y:S04]  /*8140*/  ST.E.64 desc[UR36][R4.64+0x10], RZ ;  /* 0x000010ff04007985 */ /* 0x0001e8000c101b24 */
[----:B------:R0:W-:Y:S04]  /*8150*/  ST.E.64 desc[UR36][R4.64+0x18], R36 ;  /* 0x0000182404007985 */ /* 0x0001e8000c101b24 */
[----:B------:R0:W-:Y:S01]  /*8160*/  ST.E.64 desc[UR36][R22.64+0x10], R4 ;  /* 0x0000100416007985 */ /* 0x0001e2000c101b24 */
[----:B------:R-:W-:Y:S05]  /*8170*/  BRA `(.L_x_519) ;  /* 0x0000000000247947 */ /* 0x000fea0003800000 */
.L_x_527:
        /* <DEDUP_REMOVED lines=9> */
.L_x_519:
[----:B------:R-:W-:Y:S05]  /*8210*/  BSYNC.RECONVERGENT B7 ;  /* 0x0000000000077941 */ /* 0x000fea0003800200 */
.L_x_518:
[----:B0-----:R-:W2:Y:S01]  /*8220*/  LD.E.64 R4, desc[UR36][R16.64+0x10] ;  /* 0x0000102410047980 */ /* 0x001ea2000c101b00 */
[----:B------:R-:W-:Y:S05]  /*8230*/  BMOV.32.CLEAR RZ, B0 ;  /* 0x0000000000ff7355 */ /* 0x000fea0000100000 */
[----:B------:R-:W-:Y:S01]  /*8240*/  BSSY.RECONVERGENT B0, `(.L_x_544) ;  /* 0x000000c000007945 */ /* 0x000fe20003800200 */
[----:B--2---:R-:W-:-:S04]  /*8250*/  ISETP.NE.U32.AND P0, PT, R4, RZ, PT ;  /* 0x000000ff0400720c */ /* 0x004fc80003f05070 */
[----:B------:R-:W-:-:S13]  /*8260*/  ISETP.NE.AND.EX P0, PT, R5, RZ, PT, P0 ;  /* 0x000000ff0500720c */ /* 0x000fda0003f05300 */
[----:B------:R-:W-:Y:S05]  /*8270*/  @!P0 BRA `(.L_x_545) ;  /* 0x0000000000208947 */ /* 0x000fea0003800000 */
[----:B------:R-:W-:Y:S01]  /*8280*/  BSSY.RECONVERGENT B1, `(.L_x_545) ;  /* 0x0000007000017945 */ /* 0x000fe20003800200 */
.L_x_546:
[----:B------:R-:W-:Y:S02]  /*8290*/  IMAD.MOV.U32 R16, RZ, RZ, R4 ;  /* 0x000000ffff107224 */ /* 0x000fe400078e0004 */
[----:B------:R-:W-:-:S05]  /*82a0*/  IMAD.MOV.U32 R17, RZ, RZ, R5 ;  /* 0x000000ffff117224 */ /* 0x000fca00078e0005 */
[----:B------:R-:W2:Y:S02]  /*82b0*/  LD.E.64 R4, desc[UR36][R16.64+0x10] ;  /* 0x0000102410047980 */ /* 0x000ea4000c101b00 */
[----:B--2---:R-:W-:-:S04]  /*82c0*/  ISETP.NE.U32.AND P0, PT, R4, RZ, PT ;  /* 0x000000ff0400720c */ /* 0x004fc80003f05070 */
[----:B------:R-:W-:-:S13]  /*82d0*/  ISETP.NE.AND.EX P0, PT, R5, RZ, PT, P0 ;  /* 0x000000ff0500720c */ /* 0x000fda0003f05300 */
[----:B------:R-:W-:Y:S05]  /*82e0*/  @P0 BRA `(.L_x_546) ;  /* 0xfffffffc00e80947 */ /* 0x000fea000383ffff */
[----:B------:R-:W-:Y:S05]  /*82f0*/  BSYNC.RECONVERGENT B1 ;  /* 0x0000000000017941 */ /* 0x000fea0003800200 */
.L_x_545:
[----:B------:R-:W-:Y:S05]  /*8300*/  BSYNC.RECONVERGENT B0 ;  /* 0x0000000000007941 */ /* 0x000fea0003800200 */
.L_x_544:
        /* <DEDUP_REMOVED lines=8> */
.L_x_547:
[----:B------:R-:W-:Y:S01]  /*8390*/  ISETP.NE.U32.AND P0, PT, R22, RZ, PT ;  /* 0x000000ff1600720c */ /* 0x000fe20003f05070 */
[----:B------:R-:W-:-:S03]  /*83a0*/  IMAD.MOV.U32 R25, RZ, RZ, 0x1 ;  /* 0x00000001ff197424 */ /* 0x000fc600078e00ff */
[----:B------:R-:W-:-:S13]  /*83b0*/  ISETP.NE.AND.EX P0, PT, R23, RZ, PT, P0 ;  /* 0x000000ff1700720c */ /* 0x000fda0003f05300 */
[----:B------:R-:W-:Y:S05]  /*83c0*/  @!P0 BRA `(.L_x_548) ;  /* 0x00000000000c8947 */ /* 0x000fea0003800000 */
[----:B------:R-:W-:Y:S02]  /*83d0*/  IMAD.MOV.U32 R30, RZ, RZ, R22 ;  /* 0x000000ffff1e7224 */ /* 0x000fe400078e0016 */
[----:B------:R-:W-:Y:S01]  /*83e0*/  IMAD.MOV.U32 R31, RZ, RZ, R23 ;  /* 0x000000ffff1f7224 */ /* 0x000fe200078e0017 */
[----:B------:R-:W-:Y:S06]  /*83f0*/  BRA `(.L_x_549) ;  /* 0xffffffe4007c7947 */ /* 0x000fec000383ffff */
.L_x_548:
[----:B------:R-:W-:Y:S05]  /*8400*/  BSYNC.RECONVERGENT B6 ;  /* 0x0000000000067941 */ /* 0x000fea0003800200 */
.L_x_514:
[----:B------:R-:W-:Y:S05]  /*8410*/  BRA `(.L_x_395) ;  /* 0x0000036800ac7947 */ /* 0x000fea0003800000 */
.L_x_2290:
[----:B------:R-:W-:-:S09]  /*8420*/  UISETP.NE.AND UP0, UPT, UR39, URZ, UPT ;  /* 0x000000ff2700728c */ /* 0x000fd2000bf05270 */
[----:B------:R-:W-:Y:S05]  /*8430*/  BRA.U UP0, `(.L_x_395) ;  /* 0x0000036900a47547 */ /* 0x000fea000b800000 */
[----:B------:R-:W-:Y:S02]  /*8440*/  ISETP.NE.U32.AND P0, PT, R6, RZ, PT ;  /* 0x000000ff0600720c */ /* 0x000fe40003f05070 */
[----:B------:R-:W-:Y:S02]  /*8450*/  LOP3.LUT R33, R26, 0x3f, RZ, 0xc0, !PT ;  /* 0x0000003f1a217812 */ /* 0x000fe400078ec0ff */
        /* <DEDUP_REMOVED lines=18> */
.L_x_551:
[----:B------:R-:W-:-:S07]  /*8580*/  IMAD.MOV.U32 R3, RZ, RZ, 0x1 ;  /* 0x00000001ff037424 */ /* 0x000fce00078e00ff */
.L_x_552:
[----:B------:R-:W-:Y:S05]  /*8590*/  BSYNC.RECONVERGENT B0 ;  /* 0x0000000000007941 */ /* 0x000fea0003800200 */
.L_x_550:
[----:B------:R-:W-:Y:S01]  /*85a0*/  VIMNMX.U32 R4, PT, PT, R22, R31, !PT ;  /* 0x0000001f16047248 */ /* 0x000fe20007fe0000 */
[----:B------:R-:W-:Y:S03]  /*85b0*/  BSSY.RECONVERGENT B6, `(.L_x_553) ;  /* 0x00000e9000067945 */ /* 0x000fe60003800200 */
[----:B------:R-:W-:-:S13]  /*85c0*/  ISETP.GT.U32.AND P0, PT, R4, 0x7, PT ;  /* 0x000000070400780c */ /* 0x000fda0003f04070 */
        /* <DEDUP_REMOVED lines=11> */
.L_x_556:
[----:B------:R-:W-:-:S07]  /*8680*/  IMAD.MOV.U32 R4, RZ, RZ, 0x1 ;  /* 0x00000001ff047424 */ /* 0x000fce00078e00ff */
.L_x_557:
[----:B------:R-:W-:Y:S05]  /*8690*/  BSYNC.RECONVERGENT B0 ;  /* 0x0000000000007941 */ /* 0x000fea0003800200 */
.L_x_555:
        /* <DEDUP_REMOVED lines=22> */
.L_x_560:
        /* <DEDUP_REMOVED lines=10> */
.L_x_559:
[----:B------:R-:W-:Y:S01]  /*88a0*/  MOV R0, 0x30 ;  /* 0x0000003000007802 */ /* 0x000fe20000000f00 */
[----:B------:R-:W-:Y:S02]  /*88b0*/  IMAD.MOV.U32 R4, RZ, RZ, 0x140 ;  /* 0x00000140ff047424 */ /* 0x000fe400078e00ff */
[----:B------:R-:W-:Y:S01]  /*88c0*/  IMAD.MOV.U32 R5, RZ, RZ, RZ ;  /* 0x000000ffff057224 */ /* 0x000fe200078e00ff */
[----:B------:R1:W2:Y:S01]  /*88d0*/  LDC.64 R6, c[0x4][R0] ;  /* 0x0100000000067b82 */ /* 0x0002a20000000a00 */
[----:B------:R-:W-:Y:S05]  /*88e0*/  BMOV.32.CLEAR RZ, B0 ;  /* 0x0000000000ff7355 */ /* 0x000fea0000100000 */
[----:B------:R-:W-:-:S07]  /*88f0*/  LEPC R20, `(.L_x_562) ;  /* 0x000000001014794e */ /* 0x000fce0000000000 */
[----:B012---:R-:W-:Y:S05]  /*8900*/  CALL.ABS.NOINC R6 ;  /* 0x0000000006007343 */ /* 0x007fea0003c00000 */
.L_x_562:
        /* <DEDUP_REMOVED lines=11> */
.L_x_561:
[----:B------:R-:W-:Y:S05]  /*89c0*/  BSYNC.RECONVERGENT B7 ;  /* 0x0000000000077941 */ /* 0x000fea0003800200 */
.L_x_558:
        /* <DEDUP_REMOVED lines=143> */
[C---:B------:R-:W-:Y:S02]  /*92c0*/  ISETP.NE.AND P0, PT, R29.reuse, 0x1, PT ;  /* 0x000000011d00780c */ /* 0x040fe40003f05270 */
[----:B------:R-:W-:Y:S01]  /*92d0*/  ISETP.NE.AND P1, PT, R29, 0x8, PT ;  /* 0x000000081d00780c */ /* 0x000fe20003f25270 */
[----:B------:R-:W-:Y:S01]  /*92e0*/  IMAD.MOV.U32 R25, RZ, RZ, 0x1 ;  /* 0x00000001ff197424 */ /* 0x000fe200078e00ff */
[----:B---3--:R2:W-:Y:S04]  /*92f0*/  ST.E desc[UR36][R6.64], R15 ;  /* 0x0000000f06007985 */ /* 0x0085e8000c101924 */
[----:B------:R2:W-:Y:S07]  /*9300*/  ST.E desc[UR36][R8.64], RZ ;  /* 0x000000ff08007985 */ /* 0x0005ee000c101924 */
[----:B------:R-:W-:Y:S05]  /*9310*/  @P0 BRA P1, `(.L_x_554) ;  /* 0x0000000000480947 */ /* 0x000fea0000800000 */
[----:B--2---:R-:W2:Y:S02]  /*9320*/  LD.E R3, desc[UR36][R6.64] ;  /* 0x0000002406037980 */ /* 0x004ea4000c101900 */
[----:B--2---:R-:W-:-:S05]  /*9330*/  VIADD R0, R3, 0xffffffff ;  /* 0xffffffff03007836 */ /* 0x004fca0000000000 */
[----:B------:R-:W-:-:S13]  /*9340*/  ISETP.GT.U32.AND P1, PT, R0, 0x1, PT ;  /* 0x000000010000780c */ /* 0x000fda0003f24070 */
[----:B------:R-:W-:Y:S05]  /*9350*/  @P1 BRA `(.L_x_554) ;  /* 0x0000000000381947 */ /* 0x000fea0003800000 */
[----:B------:R-:W-:Y:S05]  /*9360*/  BMOV.32.CLEAR RZ, B0 ;  /* 0x0000000000ff7355 */ /* 0x000fea0000100000 */
[----:B------:R-:W-:Y:S04]  /*9370*/  BSSY.RELIABLE B0, `(.L_x_563) ;  /* 0x0000007000007945 */ /* 0x000fe80003800100 */
[----:B------:R-:W-:Y:S05]  /*9380*/  @P0 BRA `(.L_x_564) ;  /* 0x0000000000140947 */ /* 0x000fea0003800000 */
[----:B------:R-:W-:-:S06]  /*9390*/  IMAD.WIDE.U32 R4, R31, 0x4, R36 ;  /* 0x000000041f047825 */ /* 0x000fcc00078e0024 */
[----:B------:R-:W2:Y:S02]  /*93a0*/  LD.E R4, desc[UR36][R4.64] ;  /* 0x0000002404047980 */ /* 0x000ea4000c101900 */
[----:B--2---:R-:W-:-:S13]  /*93b0*/  ISETP.NE.AND P0, PT, R4, 0x2, PT ;  /* 0x000000020400780c */ /* 0x004fda0003f05270 */
[----:B------:R-:W-:Y:S05]  /*93c0*/  @!P0 BREAK.RELIABLE B0 ;  /* 0x0000000000008942 */ /* 0x000fea0003800100 */
[----:B------:R-:W-:Y:S05]  /*93d0*/  @!P0 BRA `(.L_x_554) ;  /* 0x0000000000188947 */ /* 0x000fea0003800000 */
.L_x_564:
[----:B------:R-:W-:Y:S05]  /*93e0*/  BSYNC.RELIABLE B0 ;  /* 0x0000000000007941 */ /* 0x000fea0003800100 */
.L_x_563:
[----:B------:R-:W-:-:S13]  /*93f0*/  ISETP.NE.AND P0, PT, R3, 0x1, PT ;  /* 0x000000010300780c */ /* 0x000fda0003f05270 */
[----:B------:R-:W-:Y:S02]  /*9400*/  @!P0 IMAD.MOV.U32 R3, RZ, RZ, 0xb ;  /* 0x0000000bff038424 */ /* 0x000fe400078e00ff */
[----:B------:R-:W-:-:S03]  /*9410*/  @P0 IMAD.MOV.U32 R5, RZ, RZ, 0x16 ;  /* 0x00000016ff050424 */ /* 0x000fc600078e00ff */
[----:B------:R1:W-:Y:S04]  /*9420*/  @!P0 ST.E desc[UR36][R6.64], R3 ;  /* 0x0000000306008985 */ /* 0x0003e8000c101924 */
[----:B------:R1:W-:Y:S02]  /*9430*/  @P0 ST.E desc[UR36][R6.64], R5 ;  /* 0x0000000506000985 */ /* 0x0003e4000c101924 */
.L_x_554:
[----:B------:R-:W-:Y:S05]  /*9440*/  BSYNC.RECONVERGENT B6 ;  /* 0x0000000000067941 */ /* 0x000fea0003800200 */
.L_x_553:
        /* <DEDUP_REMOVED lines=18> */
.L_x_566:
[----:B------:R-:W-:-:S07]  /*9570*/  IMAD.MOV.U32 R0, RZ, RZ, 0x1 ;  /* 0x00000001ff007424 */ /* 0x000fce00078e00ff */
.L_x_567:
[----:B------:R-:W-:Y:S05]  /*9580*/  BSYNC.RECONVERGENT B0 ;  /* 0x0000000000007941 */ /* 0x000fea0003800200 */
.L_x_565:
[----:B------:R-:W-:Y:S01]  /*9590*/  ISETP.GT.U32.AND P0, PT, R22, 0x7, PT ;  /* 0x000000071600780c */ /* 0x000fe20003f04070 */
[----:B------:R-:W-:Y:S03]  /*95a0*/  BSSY.RECONVERGENT B6, `(.L_x_568) ;  /* 0x00000e9000067945 */ /* 0x000fe60003800200 */
[----:B------:R-:W-:-:S13]  /*95b0*/  ISETP.EQ.OR P0, PT, R23, 0x7, P0 ;  /* 0x000000071700780c */ /* 0x000fda0000702670 */
        /* <DEDUP_REMOVED lines=11> */
.L_x_571:
[----:B------:R-:W-:-:S07]  /*9670*/  IMAD.MOV.U32 R3, RZ, RZ, 0x1 ;  /* 0x00000001ff037424 */ /* 0x000fce00078e00ff */
.L_x_572:
[----:B------:R-:W-:Y:S05]  /*9680*/  BSYNC.RECONVERGENT B0 ;  /* 0x0000000000007941 */ /* 0x000fea0003800200 */
.L_x_570:
        /* <DEDUP_REMOVED lines=22> */
.L_x_575:
        /* <DEDUP_REMOVED lines=10> */
.L_x_574:
[----:B------:R-:W-:Y:S01]  /*9890*/  MOV R0, 0x30 ;  /* 0x0000003000007802 */ /* 0x000fe20000000f00 */
[----:B------:R-:W-:Y:S02]  /*98a0*/  IMAD.MOV.U32 R4, RZ, RZ, 0x140 ;  /* 0x00000140ff047424 */ /* 0x000fe400078e00ff */
[----:B------:R-:W-:Y:S01]  /*98b0*/  IMAD.MOV.U32 R5, RZ, RZ, RZ ;  /* 0x000000ffff057224 */ /* 0x000fe200078e00ff */
[----:B------:R1:W2:Y:S01]  /*98c0*/  LDC.64 R6, c[0x4][R0] ;  /* 0x0100000000067b82 */ /* 0x0002a20000000a00 */
[----:B------:R-:W-:Y:S05]  /*98d0*/  BMOV.32.CLEAR RZ, B0 ;  /* 0x0000000000ff7355 */ /* 0x000fea0000100000 */
[----:B------:R-:W-:-:S07]  /*98e0*/  LEPC R20, `(.L_x_577) ;  /* 0x000000001014794e */ /* 0x000fce0000000000 */
[----:B012---:R-:W-:Y:S05]  /*98f0*/  CALL.ABS.NOINC R6 ;  /* 0x0000000006007343 */ /* 0x007fea0003c00000 */
.L_x_577:
        /* <DEDUP_REMOVED lines=11> */
.L_x_576:
[----:B------:R-:W-:Y:S05]  /*99b0*/  BSYNC.RECONVERGENT B7 ;  /* 0x0000000000077941 */ /* 0x000fea0003800200 */
.L_x_573:
        /* <DEDUP_REMOVED lines=161> */
.L_x_579:
[----:B------:R-:W-:Y:S05]  /*a3d0*/  BSYNC.RELIABLE B0 ;  /* 0x0000000000007941 */ /* 0x000fea0003800100 */
.L_x_578:
[----:B------:R-:W-:-:S13]  /*a3e0*/  ISETP.NE.AND P0, PT, R3, 0x1, PT ;  /* 0x000000010300780c */ /* 0x000fda0003f05270 */
[----:B------:R-:W-:Y:S02]  /*a3f0*/  @!P0 IMAD.MOV.U32 R3, RZ, RZ, 0xb ;  /* 0x0000000bff038424 */ /* 0x000fe400078e00ff */
[----:B------:R-:W-:-:S03]  /*a400*/  @P0 IMAD.MOV.U32 R5, RZ, RZ, 0x16 ;  /* 0x00000016ff050424 */ /* 0x000fc600078e00ff */
[----:B------:R1:W-:Y:S04]  /*a410*/  @!P0 ST.E desc[UR36][R6.64+0x4], R3 ;  /* 0x0000040306008985 */ /* 0x0003e8000c101924 */
[----:B------:R1:W-:Y:S02]  /*a420*/  @P0 ST.E desc[UR36][R6.64+0x4], R5 ;  /* 0x0000040506000985 */ /* 0x0003e4000c101924 */
.L_x_569:
[----:B------:R-:W-:Y:S05]  /*a430*/  BSYNC.RECONVERGENT B6 ;  /* 0x0000000000067941 */ /* 0x000fea0003800200 */
.L_x_568:
        /* <DEDUP_REMOVED lines=20> */
.L_x_581:
[----:B------:R-:W-:-:S07]  /*a580*/  IMAD.MOV.U32 R0, RZ, RZ, 0x1 ;  /* 0x00000001ff007424 */ /* 0x000fce00078e00ff */
.L_x_582:
[----:B------:R-:W-:Y:S05]  /*a590*/  BSYNC.RECONVERGENT B0 ;  /* 0x0000000000007941 */ /* 0x000fea0003800200 */
.L_x_580:
        /* <DEDUP_REMOVED lines=14> */
.L_x_586:
[----:B------:R-:W-:-:S07]  /*a680*/  IMAD.MOV.U32 R3, RZ, RZ, 0x1 ;  /* 0x00000001ff037424 */ /* 0x000fce00078e00ff */
.L_x_587:
[----:B------:R-:W-:Y:S05]  /*a690*/  BSYNC.RECONVERGENT B0 ;  /* 0x0000000000007941 */ /* 0x000fea0003800200 */
.L_x_585:
        /* <DEDUP_REMOVED lines=12> */
[----:B------:R-:W-:-:S13]  /*a760*/  ISETP.NE.AND P2, PT, R8, 0xb, PT ;  /* 0x0000000b0800780c */ /* 0x000fda0003f45270 */
[----:B------:R-:W-:Y:S05]  /*a770*/  @P0 BRA P2, `(.L_x_589) ;  /* 0x0000000000ac0947 */ /* 0x000fea0001000000 */
[----:B------:R-:W-:-:S05]  /*a780*/  IMAD.SHL.U32 R22, R22, 0x8, RZ ;  /* 0x0000000816167824 */ /* 0x000fca00078e00ff */
[----:B------:R-:W-:Y:S02]  /*a790*/  LOP3.LUT R7, R22, R23, RZ, 0xfc, !PT ;  /* 0x0000001716077212 */ /* 0x000fe400078efcff */
[----:B------:R-:W-:Y:S02]  /*a7a0*/  SHF.R.S32.HI R3, RZ, 0x1f, R22 ;  /* 0x0000001fff037819 */ /* 0x000fe40000011416 */
[----:B------:R-:W-:-:S04]  /*a7b0*/  LEA R6, P2, R7, R4, 0x2 ;  /* 0x0000000407067211 */ /* 0x000fc800078410ff */
[----:B------:R-:W-:-:S05]  /*a7c0*/  LEA.HI.X R7, R7, R5, R3, 0x2, P2 ;  /* 0x0000000507077211 */ /* 0x000fca00010f1403 */
        /* <DEDUP_REMOVED lines=11> */
.L_x_591:
[----:B------:R-:W-:-:S04]  /*a880*/  ISETP.NE.AND P2, PT, R6, 0x16, PT ;  /* 0x000000160600780c */ /* 0x000fc80003f45270 */
[----:B------:R-:W-:-:S13]  /*a890*/  ISETP.EQ.OR P2, PT, R6, 0x2, !P2 ;  /* 0x000000020600780c */ /* 0x000fda0005742670 */
[----:B------:R-:W-:Y:S05]  /*a8a0*/  @P2 BRA `(.L_x_594) ;  /* 0x0000000000082947 */ /* 0x000fea0003800000 */
.L_x_593:
[----:B------:R-:W-:-:S04]  /*a8b0*/  ISETP.NE.AND P2, PT, R6, 0xb, PT ;  /* 0x0000000b0600780c */ /* 0x000fc80003f45270 */
[----:B------:R-:W-:-:S09]  /*a8c0*/  SEL R0, RZ, 0x1, P2 ;  /* 0x00000001ff007807 */ /* 0x000fd20001000000 */
.L_x_594:
        /* <DEDUP_REMOVED lines=18> */
.L_x_595:
[----:B------:R-:W-:Y:S05]  /*a9f0*/  BRA `(.L_x_584) ;  /* 0x0000002c000c7947 */ /* 0x000fea0003800000 */
.L_x_592:
[----:B------:R-:W-:Y:S05]  /*aa00*/  BSYNC.RELIABLE B8 ;  /* 0x0000000000087941 */ /* 0x000fea0003800100 */
.L_x_590:
[----:B------:R-:W-:-:S13]  /*aa10*/  ISETP.EQ.OR P0, PT, R8, 0xb, !P0 ;  /* 0x0000000b0800780c */ /* 0x000fda0004702670 */
[----:B------:R-:W-:Y:S05]  /*aa20*/  @P0 BRA `(.L_x_596) ;  /* 0x0000000000740947 */ /* 0x000fea0003800000 */
.L_x_589:
        /* <DEDUP_REMOVED lines=21> */
.L_x_598:
[----:B------:R-:W-:-:S07]  /*ab80*/  IMAD.MOV.U32 R0, RZ, RZ, 0x1 ;  /* 0x00000001ff007424 */ /* 0x000fce00078e00ff */
.L_x_599:
[----:B------:R-:W-:Y:S05]  /*ab90*/  BSYNC.RECONVERGENT B0 ;  /* 0x0000000000007941 */ /* 0x000fea0003800200 */
.L_x_597:
[----:B------:R-:W-:Y:S02]  /*aba0*/  ISETP.NE.AND P0, PT, R8, 0x2, PT ;  /* 0x000000020800780c */ /* 0x000fe40003f05270 */
[----:B------:R-:W-:-:S04]  /*abb0*/  SEL R3, RZ, 0x1, P1 ;  /* 0x00000001ff037807 */ /* 0x000fc80000800000 */
[----:B------:R-:W-:-:S04]  /*abc0*/  SEL R3, R3, 0x2, P0 ;  /* 0x0000000203037807 */ /* 0x000fc80000000000 */
[----:B------:R-:W-:-:S13]  /*abd0*/  ISETP.NE.AND P0, PT, R3, R0, PT ;  /* 0x000000000300720c */ /* 0x000fda0003f05270 */
[----:B------:R-:W-:Y:S05]  /*abe0*/  @!P0 BREAK.RELIABLE B7 ;  /* 0x0000000000078942 */ /* 0x000fea0003800100 */
[----:B------:R-:W-:Y:S05]  /*abf0*/  @!P0 BRA `(.L_x_584) ;  /* 0x00000028008c8947 */ /* 0x000fea0003800000 */
.L_x_596:
[----:B------:R-:W-:Y:S05]  /*ac00*/  BSYNC.RELIABLE B7 ;  /* 0x0000000000077941 */ /* 0x000fea0003800100 */
.L_x_588:
        /* <DEDUP_REMOVED lines=12> */
.L_x_602:
        /* <DEDUP_REMOVED lines=10> */
.L_x_601:
[----:B------:R-:W-:Y:S01]  /*ad70*/  MOV R0, 0x30 ;  /* 0x0000003000007802 */ /* 0x000fe20000000f00 */
[----:B------:R-:W-:Y:S02]  /*ad80*/  IMAD.MOV.U32 R4, RZ, RZ, 0x140 ;  /* 0x00000140ff047424 */ /* 0x000fe400078e00ff */
[----:B------:R-:W-:Y:S01]  /*ad90*/  IMAD.MOV.U32 R5, RZ, RZ, RZ ;  /* 0x000000ffff057224 */ /* 0x000fe200078e00ff */
[----:B------:R1:W2:Y:S01]  /*ada0*/  LDC.64 R6, c[0x4][R0] ;  /* 0x0100000000067b82 */ /* 0x0002a20000000a00 */
[----:B------:R-:W-:Y:S05]  /*adb0*/  BMOV.32.CLEAR RZ, B0 ;  /* 0x0000000000ff7355 */ /* 0x000fea0000100000 */
[----:B------:R-:W-:-:S07]  /*adc0*/  LEPC R20, `(.L_x_604) ;  /* 0x000000001014794e */ /* 0x000fce0000000000 */
[----:B012---:R-:W-:Y:S05]  /*add0*/  CALL.ABS.NOINC R6 ;  /* 0x0000000006007343 */ /* 0x007fea0003c00000 */
.L_x_604:
        /* <DEDUP_REMOVED lines=11> */
.L_x_603:
[----:B------:R-:W-:Y:S05]  /*ae90*/  BSYNC.RECONVERGENT B7 ;  /* 0x0000000000077941 */ /* 0x000fea0003800200 */
.L_x_600:
        /* <DEDUP_REMOVED lines=143> */
[C---:B------:R-:W-:Y:S01]  /*b790*/  IMAD.IADD R0, R29.reuse, 0x1, R30 ;  /* 0x000000011d007824 */ /* 0x040fe200078e021e */
[----:B------:R-:W-:Y:S01]  /*b7a0*/  ISETP.NE.AND P0, PT, R29, 0x9, PT ;  /* 0x000000091d00780c */ /* 0x000fe20003f05270 */
[----:B-1----:R-:W-:Y:S01]  /*b7b0*/  IMAD.WIDE.U32 R8, R35, 0x4, R36 ;  /* 0x0000000423087825 */ /* 0x002fe200078e0024 */
[----:B------:R-:W-:Y:S05]  /*b7c0*/  BMOV.32.CLEAR RZ, B0 ;  /* 0x0000000000ff7355 */ /* 0x000fea0000100000 */
[----:B------:R-:W-:Y:S01]  /*b7d0*/  IMAD.SHL.U32 R0, R0, 0x4, RZ ;  /* 0x0000000400007824 */ /* 0x000fe200078e00ff */
[----:B------:R-:W-:Y:S01]  /*b7e0*/  ISETP.EQ.OR P0, PT, R29, 0x2, !P0 ;  /* 0x000000021d00780c */ /* 0x000fe20004702670 */
[----:B------:R-:W-:Y:S03]  /*b7f0*/  BSSY.RELIABLE B0, `(.L_x_605) ;  /* 0x000001f000007945 */ /* 0x000fe60003800100 */
[----:B------:R-:W-:-:S04]  /*b800*/  LOP3.LUT R0, R0, 0x38, RZ, 0xc0, !PT ;  /* 0x0000003800007812 */ /* 0x000fc800078ec0ff */
[----:B------:R-:W-:-:S05]  /*b810*/  LEA.HI R7, R7, R0, RZ, 0x1f ;  /* 0x0000000007077211 */ /* 0x000fca00078ff8ff */
[----:B------:R-:W-:Y:S01]  /*b820*/  IMAD.WIDE.U32 R6, R7, 0x4, R36 ;  /* 0x0000000407067825 */ /* 0x000fe200078e0024 */
[----:B---3--:R2:W-:Y:S04]  /*b830*/  ST.E desc[UR36][R8.64], R15 ;  /* 0x0000000f08007985 */ /* 0x0085e8000c101924 */
[----:B------:R2:W-:Y:S04]  /*b840*/  ST.E desc[UR36][R10.64], RZ ;  /* 0x000000ff0a007985 */ /* 0x0005e8000c101924 */
[----:B------:R2:W-:Y:S01]  /*b850*/  ST.E desc[UR36][R6.64], RZ ;  /* 0x000000ff06007985 */ /* 0x0005e2000c101924 */
[----:B------:R-:W-:Y:S05]  /*b860*/  @P0 BRA `(.L_x_606) ;  /* 0x0000000000080947 */ /* 0x000fea0003800000 */
[----:B------:R0:W5:Y:S01]  /*b870*/  LD.E R0, desc[UR36][R8.64] ;  /* 0x0000002408007980 */ /* 0x000162000c101900 */
[----:B------:R-:W-:Y:S05]  /*b880*/  BRA `(.L_x_607) ;  /* 0x0000000000547947 */ /* 0x000fea0003800000 */
.L_x_606:
[----:B------:R-:W2:Y:S02]  /*b890*/  LD.E R0, desc[UR36][R8.64] ;  /* 0x0000002408007980 */ /* 0x000ea4000c101900 */
[----:B--2---:R-:W-:-:S05]  /*b8a0*/  VIADD R3, R0, 0xffffffff ;  /* 0xffffffff00037836 */ /* 0x004fca0000000000 */
[----:B------:R-:W-:-:S13]  /*b8b0*/  ISETP.GT.U32.AND P0, PT, R3, 0x1, PT ;  /* 0x000000010300780c */ /* 0x000fda0003f04070 */
[----:B------:R-:W-:Y:S05]  /*b8c0*/  @P0 BRA `(.L_x_607) ;  /* 0x0000000000440947 */ /* 0x000fea0003800000 */
[----:B------:R-:W-:-:S13]  /*b8d0*/  ISETP.NE.AND P0, PT, R29, 0x2, PT ;  /* 0x000000021d00780c */ /* 0x000fda0003f05270 */
[----:B------:R-:W-:Y:S05]  /*b8e0*/  @P0 BREAK.RELIABLE B0 ;  /* 0x0000000000000942 */ /* 0x000fea0003800100 */
[----:B------:R-:W-:Y:S05]  /*b8f0*/  @P0 BRA `(.L_x_608) ;  /* 0x0000000000140947 */ /* 0x000fea0003800000 */
[----:B------:R-:W-:-:S06]  /*b900*/  IMAD.WIDE.U32 R4, R31, 0x4, R36 ;  /* 0x000000041f047825 */ /* 0x000fcc00078e0024 */
[----:B------:R-:W2:Y:S02]  /*b910*/  LD.E R4, desc[UR36][R4.64] ;  /* 0x0000002404047980 */ /* 0x000ea4000c101900 */
[----:B--2---:R-:W-:-:S13]  /*b920*/  ISETP.NE.AND P0, PT, R4, 0x2, PT ;  /* 0x000000020400780c */ /* 0x004fda0003f05270 */
[----:B------:R-:W-:Y:S05]  /*b930*/  @P0 BREAK.RELIABLE B0 ;  /* 0x0000000000000942 */ /* 0x000fea0003800100 */
[----:B------:R-:W-:Y:S05]  /*b940*/  @!P0 BRA `(.L_x_607) ;  /* 0x0000000000248947 */ /* 0x000fea0003800000 */
.L_x_608:
        /* <DEDUP_REMOVED lines=9> */
.L_x_607:
[----:B------:R-:W-:Y:S05]  /*b9e0*/  BSYNC.RELIABLE B0 ;  /* 0x0000000000007941 */ /* 0x000fea0003800100 */
.L_x_605:
[----:B------:R-:W-:Y:S01]  /*b9f0*/  MOV R16, 0x30 ;  /* 0x0000003000107802 */ /* 0x000fe20000000f00 */
[----:B------:R-:W-:Y:S01]  /*ba00*/  IMAD.MOV.U32 R25, RZ, RZ, -0x2 ;  /* 0xfffffffeff197424 */ /* 0x000fe200078e00ff */
[----:B-----5:R-:W-:Y:S01]  /*ba10*/  ISETP.NE.AND P0, PT, R0, 0x1, PT ;  /* 0x000000010000780c */ /* 0x020fe20003f05270 */
[----:B--2---:R-:W-:Y:S01]  /*ba20*/  IMAD.MOV.U32 R4, RZ, RZ, 0x20 ;  /* 0x00000020ff047424 */ /* 0x004fe200078e00ff */
[----:B------:R1:W2:Y:S01]  /*ba30*/  LDC.64 R6, c[0x4][R16] ;  /* 0x0100000010067b82 */ /* 0x0002a20000000a00 */
[----:B------:R-:W-:Y:S01]  /*ba40*/  IMAD.MOV.U32 R5, RZ, RZ, RZ ;  /* 0x000000ffff057224 */ /* 0x000fe200078e00ff */
[----:B------:R-:W-:-:S05]  /*ba50*/  SEL R25, R25, 0x2, !P0 ;  /* 0x0000000219197807 */ /* 0x000fca0004000000 */
[----:B------:R-:W-:Y:S01]  /*ba60*/  IMAD.IADD R22, R30, 0x1, R25 ;  /* 0x000000011e167824 */ /* 0x000fe200078e0219 */
[----:B-1----:R-:W-:Y:S06]  /*ba70*/  BMOV.32.CLEAR RZ, B0 ;  /* 0x0000000000ff7355 */ /* 0x002fec0000100000 */
[----:B------:R-:W-:-:S07]  /*ba80*/  LEPC R20, `(.L_x_609) ;  /* 0x000000001014794e */ /* 0x000fce0000000000 */
[----:B0-2---:R-:W-:Y:S05]  /*ba90*/  CALL.ABS.NOINC R6 ;  /* 0x0000000006007343 */ /* 0x005fea0003c00000 */
.L_x_609:
[----:B------:R-:W-:Y:S01]  /*baa0*/  IMAD.MOV.U32 R38, RZ, RZ, R4 ;  /* 0x000000ffff267224 */ /* 0x000fe200078e0004 */
[----:B------:R-:W0:Y:S01]  /*bab0*/  LDC.64 R16, c[0x4][R16] ;  /* 0x0100000010107b82 */ /* 0x000e220000000a00 */
[----:B------:R-:W-:Y:S02]  /*bac0*/  IMAD.MOV.U32 R39, RZ, RZ, R5 ;  /* 0x000000ffff277224 */ /* 0x000fe400078e0005 */
[----:B------:R-:W-:Y:S02]  /*bad0*/  VIADD R33, R23, 0xfffffffc ;  /* 0xfffffffc17217836 */ /* 0x000fe40000000000 */
[----:B------:R-:W-:Y:S01]  /*bae0*/  IMAD.MOV.U32 R4, RZ, RZ, 0x20 ;  /* 0x00000020ff047424 */ /* 0x000fe200078e00ff */
[----:B------:R1:W-:Y:S01]  /*baf0*/  ST.E.64 desc[UR36][R38.64+0x8], R22 ;  /* 0x0000081626007985 */ /* 0x0003e2000c101b24 */
[----:B------:R-:W-:-:S03]  /*bb00*/  IMAD.MOV.U32 R5, RZ, RZ, RZ ;  /* 0x000000ffff057224 */ /* 0x000fc600078e00ff */
[----:B------:R1:W-:Y:S04]  /*bb10*/  ST.E.64 desc[UR36][R38.64+0x10], RZ ;  /* 0x000010ff26007985 */ /* 0x0003e8000c101b24 */
[----:B------:R1:W-:Y:S04]  /*bb20*/  ST.E.64 desc[UR36][R38.64], R30 ;  /* 0x0000001e26007985 */ /* 0x0003e8000c101b24 */
[----:B------:R1:W-:Y:S01]  /*bb30*/  ST.E.64 desc[UR36][R38.64+0x18], R36 ;  /* 0x0000182426007985 */ /* 0x0003e2000c101b24 */
[----:B------:R-:W-:Y:S05]  /*bb40*/  BMOV.32.CLEAR RZ, B0 ;  /* 0x0000000000ff7355 */ /* 0x000fea0000100000 */
[----:B------:R-:W-:-:S07]  /*bb50*/  LEPC R20, `(.L_x_610) ;  /* 0x000000001014794e */ /* 0x000fce0000000000 */
[----:B01----:R-:W-:Y:S05]  /*bb60*/  CALL.ABS.NOINC R16 ;  /* 0x0000000010007343 */ /* 0x003fea0003c00000 */
.L_x_610:
        /* <DEDUP_REMOVED lines=9> */
.L_x_645:
        /* <DEDUP_REMOVED lines=17> */
.L_x_613:
[----:B------:R-:W-:-:S07]  /*bd10*/  IMAD.MOV.U32 R6, RZ, RZ, 0x1 ;  /* 0x00000001ff067424 */ /* 0x000fce00078e00ff */
.L_x_614:
[----:B------:R-:W-:Y:S05]  /*bd20*/  BSYNC.RECONVERGENT B0 ;  /* 0x0000000000007941 */ /* 0x000fea0003800200 */
.L_x_612:
        /* <DEDUP_REMOVED lines=21> */
.L_x_618:
[----:B------:R-:W-:-:S07]  /*be80*/  IMAD.MOV.U32 R5, RZ, RZ, 0x1 ;  /* 0x00000001ff057424 */ /* 0x000fce00078e00ff */
.L_x_619:
[----:B------:R-:W-:Y:S05]  /*be90*/  BSYNC.RECONVERGENT B0 ;  /* 0x0000000000007941 */ /* 0x000fea0003800200 */
.L_x_617:
        /* <DEDUP_REMOVED lines=35> */
.L_x_628:
        /* <DEDUP_REMOVED lines=24> */
.L_x_626:
[----:B------:R-:W-:-:S07]  /*c250*/  IMAD.MOV.U32 R4, RZ, RZ, 0x1 ;  /* 0x00000001ff047424 */ /* 0x000fce00078e00ff */
.L_x_627:
[----:B------:R-:W-:Y:S05]  /*c260*/  BSYNC.RECONVERGENT B0 ;  /* 0x0000000000007941 */ /* 0x000fea0003800200 */
.L_x_625:
[----:B------:R-:W-:-:S13]  /*c270*/  ISETP.NE.AND P0, PT, R4, R11, PT ;  /* 0x0000000b0400720c */ /* 0x000fda0003f05270 */
[----:B------:R-:W-:Y:S05]  /*c280*/  @!P0 BREAK.RELIABLE B9 ;  /* 0x0000000000098942 */ /* 0x000fea0003800100 */
[----:B------:R-:W-:Y:S05]  /*c290*/  @!P0 BRA `(.L_x_624) ;  /* 0x0000001000448947 */ /* 0x000fea0003800000 */
[----:B------:R-:W-:-:S07]  /*c2a0*/  IMAD.MOV.U32 R5, RZ, RZ, 0x1 ;  /* 0x00000001ff057424 */ /* 0x000fce00078e00ff */
.L_x_623:
[----:B------:R-:W-:Y:S05]  /*c2b0*/  BSYNC.RELIABLE B9 ;  /* 0x0000000000097941 */ /* 0x000fea0003800100 */
.L_x_622:
[----:B------:R-:W-:Y:S01]  /*c2c0*/  IMAD.IADD R7, R9, 0x1, R7 ;  /* 0x0000000109077824 */ /* 0x000fe200078e0207 */
[----:B------:R-:W-:-:S04]  /*c2d0*/  PRMT R6, R5, 0x7610, R6 ;  /* 0x0000761005067816 */ /* 0x000fc80000000006 */
[----:B------:R-:W-:-:S13]  /*c2e0*/  ISETP.NE.AND P0, PT, R7, R30, PT ;  /* 0x0000001e0700720c */ /* 0x000fda0003f05270 */
[----:B------:R-:W-:Y:S05]  /*c2f0*/  @P0 BRA `(.L_x_628) ;  /* 0xfffffffc00740947 */ /* 0x000fea000383ffff */
.L_x_621:
[----:B------:R-:W-:Y:S05]  /*c300*/  @!P1 BRA `(.L_x_629) ;  /* 0x0000000000809947 */ /* 0x000fea0003800000 */
.L_x_620:
        /* <DEDUP_REMOVED lines=24> */
.L_x_631:
[----:B------:R-:W-:-:S07]  /*c490*/  IMAD.MOV.U32 R3, RZ, RZ, 0x1 ;  /* 0x00000001ff037424 */ /* 0x000fce00078e00ff */
.L_x_632:
[----:B------:R-:W-:Y:S05]  /*c4a0*/  BSYNC.RECONVERGENT B0 ;  /* 0x0000000000007941 */ /* 0x000fea0003800200 */
.L_x_630:
[C---:B------:R-:W-:Y:S02]  /*c4b0*/  ISETP.NE.AND P0, PT, R0.reuse, 0x1, PT ;  /* 0x000000010000780c */ /* 0x040fe40003f05270 */
[----:B------:R-:W-:Y:S02]  /*c4c0*/  ISETP.NE.AND P1, PT, R0, 0x2, PT ;  /* 0x000000020000780c */ /* 0x000fe40003f25270 */
[----:B------:R-:W-:-:S04]  /*c4d0*/  SEL R0, RZ, 0x1, P0 ;  /* 0x00000001ff007807 */ /* 0x000fc80000000000 */
[----:B------:R-:W-:-:S04]  /*c4e0*/  SEL R0, R0, 0x2, P1 ;  /* 0x0000000200007807 */ /* 0x000fc80000800000 */
[----:B------:R-:W-:-:S13]  /*c4f0*/  ISETP.NE.AND P0, PT, R0, R3, PT ;  /* 0x000000030000720c */ /* 0x000fda0003f05270 */
[----:B------:R-:W-:Y:S05]  /*c500*/  @!P0 BRA `(.L_x_616) ;  /* 0x0000000c00cc8947 */ /* 0x000fea0003800000 */
.L_x_629:
[----:B------:R-:W-:Y:S01]  /*c510*/  MOV R0, 0x30 ;  /* 0x0000003000007802 */ /* 0x000fe20000000f00 */
[----:B------:R-:W-:Y:S02]  /*c520*/  IMAD.MOV.U32 R4, RZ, RZ, 0x140 ;  /* 0x00000140ff047424 */ /* 0x000fe400078e00ff */
[----:B------:R-:W-:Y:S01]  /*c530*/  IMAD.MOV.U32 R5, RZ, RZ, RZ ;  /* 0x000000ffff057224 */ /* 0x000fe200078e00ff */
[----:B------:R0:W1:Y:S01]  /*c540*/  LDC.64 R6, c[0x4][R0] ;  /* 0x0100000000067b82 */ /* 0x0000620000000a00 */
[----:B------:R-:W-:Y:S05]  /*c550*/  BMOV.32.CLEAR RZ, B0 ;  /* 0x0000000000ff7355 */ /* 0x000fea0000100000 */
[----:B------:R-:W-:-:S07]  /*c560*/  LEPC R20, `(.L_x_633) ;  /* 0x000000001014794e */ /* 0x000fce0000000000 */
[----:B01----:R-:W-:Y:S05]  /*c570*/  CALL.ABS.NOINC R6 ;  /* 0x0000000006007343 */ /* 0x003fea0003c00000 */
.L_x_633:
        /* <DEDUP_REMOVED lines=185> */
.L_x_637:
[----:B0-----:R-:W-:-:S06]  /*d110*/  IMAD.WIDE.U32 R4, R31, 0x4, R36 ;  /* 0x000000041f047825 */ /* 0x001fcc00078e0024 */
[----:B------:R-:W2:Y:S02]  /*d120*/  LD.E R4, desc[UR36][R4.64+0xe0] ;  /* 0x0000e02404047980 */ /* 0x000ea4000c101900 */
[----:B--2---:R-:W-:-:S13]  /*d130*/  ISETP.NE.AND P0, PT, R4, 0x1, PT ;  /* 0x000000010400780c */ /* 0x004fda0003f05270 */
[----:B------:R-:W-:Y:S05]  /*d140*/  @!P0 BREAK.RELIABLE B1 ;  /* 0x0000000000018942 */ /* 0x000fea0003800100 */
[----:B------:R-:W-:Y:S05]  /*d150*/  @!P0 BRA `(.L_x_635) ;  /* 0x0000000000188947 */ /* 0x000fea0003800000 */
.L_x_638:
[----:B------:R-:W-:Y:S05]  /*d160*/  BSYNC.RELIABLE B1 ;  /* 0x0000000000017941 */ /* 0x000fea0003800100 */
.L_x_636:
[----:B------:R-:W-:-:S13]  /*d170*/  ISETP.NE.AND P0, PT, R3, 0x1, PT ;  /* 0x000000010300780c */ /* 0x000fda0003f05270 */
[----:B------:R-:W-:Y:S02]  /*d180*/  @!P0 IMAD.MOV.U32 R3, RZ, RZ, 0xb ;  /* 0x0000000bff038424 */ /* 0x000fe400078e00ff */
[----:B0-----:R-:W-:-:S03]  /*d190*/  @P0 IMAD.MOV.U32 R5, RZ, RZ, 0x16 ;  /* 0x00000016ff050424 */ /* 0x001fc600078e00ff */
[----:B------:R1:W-:Y:S04]  /*d1a0*/  @!P0 ST.E desc[UR36][R8.64], R3 ;  /* 0x0000000308008985 */ /* 0x0003e8000c101924 */
[----:B------:R1:W-:Y:S02]  /*d1b0*/  @P0 ST.E desc[UR36][R8.64], R5 ;  /* 0x0000000508000985 */ /* 0x0003e4000c101924 */
.L_x_635:
[----:B------:R-:W-:Y:S05]  /*d1c0*/  BSYNC.RECONVERGENT B0 ;  /* 0x0000000000007941 */ /* 0x000fea0003800200 */
.L_x_634:
        /* <DEDUP_REMOVED lines=9> */
.L_x_639:
        /* <DEDUP_REMOVED lines=14> */
.L_x_640:
[----:B------:R-:W-:Y:S01]  /*d340*/  IMAD.MOV.U32 R34, RZ, RZ, R32 ;  /* 0x000000ffff227224 */ /* 0x000fe200078e0020 */
[----:B------:R0:W-:Y:S04]  /*d350*/  ST.E.64 desc[UR36][R4.64], R30 ;  /* 0x0000001e04007985 */ /* 0x0001e8000c101b24 */
[----:B------:R0:W-:Y:S04]  /*d360*/  ST.E.64 desc[UR36][R4.64+0x8], R34 ;  /* 0x0000082204007985 */ /* 0x0001e8000c101b24 */
[----:B------:R0:W-:Y:S04]  /*d370*/  ST.E.64 desc[UR36][R4.64+0x10], RZ ;  /* 0x000010ff04007985 */ /* 0x0001e8000c101b24 */
[----:B------:R0:W-:Y:S04]  /*d380*/  ST.E.64 desc[UR36][R4.64+0x18], R36 ;  /* 0x0000182404007985 */ /* 0x0001e8000c101b24 */
[----:B------:R0:W-:Y:S01]  /*d390*/  ST.E.64 desc[UR36][R40.64+0x10], R4 ;  /* 0x0000100428007985 */ /* 0x0001e2000c101b24 */
[----:B------:R-:W-:Y:S05]  /*d3a0*/  BRA `(.L_x_616) ;  /* 0x0000000000247947 */ /* 0x000fea0003800000 */
.L_x_624:
        /* <DEDUP_REMOVED lines=9> */
.L_x_616:
[----:B------:R-:W-:Y:S05]  /*d440*/  BSYNC.RECONVERGENT B8 ;  /* 0x0000000000087941 */ /* 0x000fea0003800200 */
.L_x_615:
[----:B0-----:R-:W2:Y:S01]  /*d450*/  LD.E.64 R4, desc[UR36][R16.64+0x10] ;  /* 0x0000102410047980 */ /* 0x001ea2000c101b00 */
[----:B------:R-:W-:Y:S05]  /*d460*/  BMOV.32.CLEAR RZ, B0 ;  /* 0x0000000000ff7355 */ /* 0x000fea0000100000 */
[----:B------:R-:W-:Y:S01]  /*d470*/  BSSY.RECONVERGENT B0, `(.L_x_641) ;  /* 0x000000c000007945 */ /* 0x000fe20003800200 */
[----:B--2---:R-:W-:-:S04]  /*d480*/  ISETP.NE.U32.AND P0, PT, R4, RZ, PT ;  /* 0x000000ff0400720c */ /* 0x004fc80003f05070 */
[----:B------:R-:W-:-:S13]  /*d490*/  ISETP.NE.AND.EX P0, PT, R5, RZ, PT, P0 ;  /* 0x000000ff0500720c */ /* 0x000fda0003f05300 */
[----:B------:R-:W-:Y:S05]  /*d4a0*/  @!P0 BRA `(.L_x_642) ;  /* 0x0000000000208947 */ /* 0x000fea0003800000 */
[----:B------:R-:W-:Y:S01]  /*d4b0*/  BSSY.RECONVERGENT B1, `(.L_x_642) ;  /* 0x0000007000017945 */ /* 0x000fe20003800200 */
.L_x_643:
[----:B------:R-:W-:Y:S02]  /*d4c0*/  IMAD.MOV.U32 R16, RZ, RZ, R4 ;  /* 0x000000ffff107224 */ /* 0x000fe400078e0004 */
[----:B------:R-:W-:-:S05]  /*d4d0*/  IMAD.MOV.U32 R17, RZ, RZ, R5 ;  /* 0x000000ffff117224 */ /* 0x000fca00078e0005 */
[----:B------:R-:W2:Y:S02]  /*d4e0*/  LD.E.64 R4, desc[UR36][R16.64+0x10] ;  /* 0x0000102410047980 */ /* 0x000ea4000c101b00 */
[----:B--2---:R-:W-:-:S04]  /*d4f0*/  ISETP.NE.U32.AND P0, PT, R4, RZ, PT ;  /* 0x000000ff0400720c */ /* 0x004fc80003f05070 */
[----:B------:R-:W-:-:S13]  /*d500*/  ISETP.NE.AND.EX P0, PT, R5, RZ, PT, P0 ;  /* 0x000000ff0500720c */ /* 0x000fda0003f05300 */
[----:B------:R-:W-:Y:S05]  /*d510*/  @P0 BRA `(.L_x_643) ;  /* 0xfffffffc00e80947 */ /* 0x000fea000383ffff */
[----:B------:R-:W-:Y:S05]  /*d520*/  BSYNC.RECONVERGENT B1 ;  /* 0x0000000000017941 */ /* 0x000fea0003800200 */
.L_x_642:
[----:B------:R-:W-:Y:S05]  /*d530*/  BSYNC.RECONVERGENT B0 ;  /* 0x0000000000007941 */ /* 0x000fea0003800200 */
.L_x_641:
        /* <DEDUP_REMOVED lines=8> */
.L_x_644:
[----:B------:R-:W-:Y:S01]  /*d5c0*/  ISETP.NE.U32.AND P0, PT, R30, RZ, PT ;  /* 0x000000ff1e00720c */ /* 0x000fe20003f05070 */
[----:B------:R-:W-:Y:S02]  /*d5d0*/  IMAD.MOV.U32 R38, RZ, RZ, R30 ;  /* 0x000000ffff267224 */ /* 0x000fe400078e001e */
[----:B------:R-:W-:Y:S01]  /*d5e0*/  IMAD.MOV.U32 R39, RZ, RZ, R31 ;  /* 0x000000ffff277224 */ /* 0x000fe200078e001f */
[----:B------:R-:W-:-:S13]  /*d5f0*/  ISETP.NE.AND.EX P0, PT, R31, RZ, PT, P0 ;  /* 0x000000ff1f00720c */ /* 0x000fda0003f05300 */
[----:B------:R-:W-:Y:S05]  /*d600*/  @P0 BRA `(.L_x_645) ;  /* 0xffffffe4007c0947 */ /* 0x000fea000383ffff */
[----:B------:R-:W-:Y:S05]  /*d610*/  BSYNC.RECONVERGENT B7 ;  /* 0x0000000000077941 */ /* 0x000fea0003800200 */
.L_x_611:
[----:B------:R-:W-:-:S07]  /*d620*/  IMAD.MOV.U32 R25, RZ, RZ, 0x1 ;  /* 0x00000001ff197424 */ /* 0x000fce00078e00ff */
.L_x_584:
[----:B------:R-:W-:Y:S05]  /*d630*/  BSYNC.RECONVERGENT B6 ;  /* 0x0000000000067941 */ /* 0x000fea0003800200 */
.L_x_583:
        /* <DEDUP_REMOVED lines=20> */
.L_x_647:
[----:B------:R-:W-:-:S07]  /*d780*/  IMAD.MOV.U32 R0, RZ, RZ, 0x1 ;  /* 0x00000001ff007424 */ /* 0x000fce00078e00ff */
.L_x_648:
[----:B------:R-:W-:Y:S05]  /*d790*/  BSYNC.RECONVERGENT B0 ;  /* 0x0000000000007941 */ /* 0x000fea0003800200 */
.L_x_646:
[----:B------:R-:W-:Y:S02]  /*d7a0*/  SHF.R.U32.HI R32, RZ, 0x3, R26 ;  /* 0x00000003ff207819 */ /* 0x000fe4000001161a */
[----:B------:R-:W-:-:S03]  /*d7b0*/  ISETP.GT.U32.AND P0, PT, R23, 0x5, PT ;  /* 0x000000051700780c */ /* 0x000fc60003f04070 */
[----:B------:R-:W-:-:S05]  /*d7c0*/  VIADD R32, R32, 0xfffffffe ;  /* 0xfffffffe20207836 */ /* 0x000fca0000000000 */
        /* <DEDUP_REMOVED lines=12> */
.L_x_650:
[----:B------:R-:W-:-:S07]  /*d890*/  IMAD.MOV.U32 R3, RZ, RZ, 0x1 ;  /* 0x00000001ff037424 */ /* 0x000fce00078e00ff */
.L_x_651:
[----:B------:R-:W-:Y:S05]  /*d8a0*/  BSYNC.RECONVERGENT B0 ;  /* 0x0000000000007941 */ /* 0x000fea0003800200 */
.L_x_649:
        /* <DEDUP_REMOVED lines=14> */
[----:B------:R-:W-:-:S04]  /*d990*/  LEA R0, R29, 0xfffffff8, 0x3 ;  /* 0xfffffff81d007811 */ /* 0x000fc800078e18ff */
        /* <DEDUP_REMOVED lines=15> */
.L_x_655:
[----:B------:R-:W-:-:S04]  /*da90*/  ISETP.NE.AND P2, PT, R6, 0x16, PT ;  /* 0x000000160600780c */ /* 0x000fc80003f45270 */
[----:B------:R-:W-:-:S13]  /*daa0*/  ISETP.EQ.OR P2, PT, R6, 0x2, !P2 ;  /* 0x000000020600780c */ /* 0x000fda0005742670 */
[----:B------:R-:W-:Y:S05]  /*dab0*/  @P2 BRA `(.L_x_658) ;  /* 0x0000000000082947 */ /* 0x000fea0003800000 */
.L_x_657:
[----:B------:R-:W-:-:S04]  /*dac0*/  ISETP.NE.AND P2, PT, R6, 0xb, PT ;  /* 0x0000000b0600780c */ /* 0x000fc80003f45270 */
[----:B------:R-:W-:-:S09]  /*dad0*/  SEL R0, RZ, 0x1, P2 ;  /* 0x00000001ff007807 */ /* 0x000fd20001000000 */
.L_x_658:
        /* <DEDUP_REMOVED lines=18> */
.L_x_659:
[----:B------:R-:W-:Y:S05]  /*dc00*/  BRA `(.L_x_395) ;  /* 0x0000031000b07947 */ /* 0x000fea0003800000 */
.L_x_656:
[----:B------:R-:W-:Y:S05]  /*dc10*/  BSYNC.RELIABLE B7 ;  /* 0x0000000000077941 */ /* 0x000fea0003800100 */
.L_x_654:
[----:B------:R-:W-:-:S13]  /*dc20*/  ISETP.EQ.OR P0, PT, R8, 0xb, !P0 ;  /* 0x0000000b0800780c */ /* 0x000fda0004702670 */
[----:B------:R-:W-:Y:S05]  /*dc30*/  @P0 BRA `(.L_x_660) ;  /* 0x0000000000740947 */ /* 0x000fea0003800000 */
.L_x_653:
        /* <DEDUP_REMOVED lines=21> */
.L_x_662:
[----:B------:R-:W-:-:S07]  /*dd90*/  IMAD.MOV.U32 R0, RZ, RZ, 0x1 ;  /* 0x00000001ff007424 */ /* 0x000fce00078e00ff */
.L_x_663:
[----:B------:R-:W-:Y:S05]  /*dda0*/  BSYNC.RECONVERGENT B0 ;  /* 0x0000000000007941 */ /* 0x000fea0003800200 */
.L_x_661:
[----:B------:R-:W-:Y:S02]  /*ddb0*/  ISETP.NE.AND P0, PT, R8, 0x2, PT ;  /* 0x000000020800780c */ /* 0x000fe40003f05270 */
[----:B------:R-:W-:-:S04]  /*ddc0*/  SEL R3, RZ, 0x1, P1 ;  /* 0x00000001ff037807 */ /* 0x000fc80000800000 */
[----:B------:R-:W-:-:S04]  /*ddd0*/  SEL R3, R3, 0x2, P0 ;  /* 0x0000000203037807 */ /* 0x000fc80000000000 */
[----:B------:R-:W-:-:S13]  /*dde0*/  ISETP.NE.AND P0, PT, R3, R0, PT ;  /* 0x000000000300720c */ /* 0x000fda0003f05270 */
[----:B------:R-:W-:Y:S05]  /*ddf0*/  @!P0 BREAK.RELIABLE B6 ;  /* 0x0000000000068942 */ /* 0x000fea0003800100 */
[----:B------:R-:W-:Y:S05]  /*de00*/  @!P0 BRA `(.L_x_395) ;  /* 0x0000031000308947 */ /* 0x000fea0003800000 */
.L_x_660:
[----:B------:R-:W-:Y:S05]  /*de10*/  BSYNC.RELIABLE B6 ;  /* 0x0000000000067941 */ /* 0x000fea0003800100 */
.L_x_652:
        /* <DEDUP_REMOVED lines=12> */
.L_x_666:
        /* <DEDUP_REMOVED lines=10> */
.L_x_665:
[----:B------:R-:W-:Y:S01]  /*df80*/  MOV R0, 0x30 ;  /* 0x0000003000007802 */ /* 0x000fe20000000f00 */
[----:B------:R-:W-:Y:S02]  /*df90*/  IMAD.MOV.U32 R4, RZ, RZ, 0x140 ;  /* 0x00000140ff047424 */ /* 0x000fe400078e00ff */
[----:B------:R-:W-:Y:S01]  /*dfa0*/  IMAD.MOV.U32 R5, RZ, RZ, RZ ;  /* 0x000000ffff057224 */ /* 0x000fe200078e00ff */
[----:B------:R1:W2:Y:S01]  /*dfb0*/  LDC.64 R6, c[0x4][R0] ;  /* 0x0100000000067b82 */ /* 0x0002a20000000a00 */
[----:B------:R-:W-:Y:S05]  /*dfc0*/  BMOV.32.CLEAR RZ, B0 ;  /* 0x0000000000ff7355 */ /* 0x000fea0000100000 */
[----:B------:R-:W-:-:S07]  /*dfd0*/  LEPC R20, `(.L_x_668) ;  /* 0x000000001014794e */ /* 0x000fce0000000000 */
[----:B012---:R-:W-:Y:S05]  /*dfe0*/  CALL.ABS.NOINC R6 ;  /* 0x0000000006007343 */ /* 0x007fea0003c00000 */
.L_x_668:
        /* <DEDUP_REMOVED lines=11> */
.L_x_667:
[----:B------:R-:W-:Y:S05]  /*e0a0*/  BSYNC.RECONVERGENT B6 ;  /* 0x0000000000067941 */ /* 0x000fea0003800200 */
.L_x_664:
        /* <DEDUP_REMOVED lines=159> */
.L_x_670:
        /* <DEDUP_REMOVED lines=12> */
.L_x_672:
        /* <DEDUP_REMOVED lines=9> */
.L_x_671:
[----:B------:R-:W-:Y:S05]  /*ebf0*/  BSYNC.RELIABLE B0 ;  /* 0x0000000000007941 */ /* 0x000fea0003800100 */
.L_x_669:
[----:B------:R-:W-:Y:S01]  /*ec00*/  MOV R22, 0x30 ;  /* 0x0000003000167802 */ /* 0x000fe20000000f00 */
[----:B------:R-:W-:Y:S01]  /*ec10*/  IMAD.MOV.U32 R29, RZ, RZ, -0x2 ;  /* 0xfffffffeff1d7424 */ /* 0x000fe200078e00ff */
[----:B-----5:R-:W-:Y:S01]  /*ec20*/  ISETP.NE.AND P0, PT, R0, 0x1, PT ;  /* 0x000000010000780c */ /* 0x020fe20003f05270 */
[----:B--2---:R-:W-:Y:S01]  /*ec30*/  IMAD.MOV.U32 R4, RZ, RZ, 0x20 ;  /* 0x00000020ff047424 */ /* 0x004fe200078e00ff */
[----:B------:R1:W2:Y:S01]  /*ec40*/  LDC.64 R6, c[0x4][R22] ;  /* 0x0100000016067b82 */ /* 0x0002a20000000a00 */
[----:B------:R-:W-:Y:S01]  /*ec50*/  IMAD.MOV.U32 R5, RZ, RZ, RZ ;  /* 0x000000ffff057224 */ /* 0x000fe200078e00ff */
[----:B------:R-:W-:Y:S01]  /*ec60*/  SEL R29, R29, 0x2, !P0 ;  /* 0x000000021d1d7807 */ /* 0x000fe20004000000 */
[----:B------:R-:W-:-:S04]  /*ec70*/  VIADD R17, R23, 0x4 ;  /* 0x0000000417117836 */ /* 0x000fc80000000000 */
[----:B------:R-:W-:Y:S01]  /*ec80*/  IMAD.IADD R16, R32, 0x1, R29 ;  /* 0x0000000120107824 */ /* 0x000fe200078e021d */
[----:B-1----:R-:W-:Y:S06]  /*ec90*/  BMOV.32.CLEAR RZ, B0 ;  /* 0x0000000000ff7355 */ /* 0x002fec0000100000 */
[----:B------:R-:W-:-:S07]  /*eca0*/  LEPC R20, `(.L_x_673) ;  /* 0x000000001014794e */ /* 0x000fce0000000000 */
[----:B0-2---:R-:W-:Y:S05]  /*ecb0*/  CALL.ABS.NOINC R6 ;  /* 0x0000000006007343 */ /* 0x005fea0003c00000 */
.L_x_673:
        /* <DEDUP_REMOVED lines=12> */
.L_x_674:
        /* <DEDUP_REMOVED lines=9> */
.L_x_710:
        /* <DEDUP_REMOVED lines=17> */
.L_x_677:
[----:B------:R-:W-:-:S07]  /*ef20*/  IMAD.MOV.U32 R6, RZ, RZ, 0x1 ;  /* 0x00000001ff067424 */ /* 0x000fce00078e00ff */
.L_x_678:
[----:B------:R-:W-:Y:S05]  /*ef30*/  BSYNC.RECONVERGENT B0 ;  /* 0x0000000000007941 */ /* 0x000fea0003800200 */
.L_x_676:
        /* <DEDUP_REMOVED lines=21> */
.L_x_682:
[----:B------:R-:W-:-:S07]  /*f090*/  IMAD.MOV.U32 R5, RZ, RZ, 0x1 ;  /* 0x00000001ff057424 */ /* 0x000fce00078e00ff */
.L_x_683:
[----:B------:R-:W-:Y:S05]  /*f0a0*/  BSYNC.RECONVERGENT B0 ;  /* 0x0000000000007941 */ /* 0x000fea0003800200 */
.L_x_681:
        /* <DEDUP_REMOVED lines=34> */
.L_x_692:
        /* <DEDUP_REMOVED lines=24> */
.L_x_690:
[----:B------:R-:W-:-:S07]  /*f450*/  IMAD.MOV.U32 R4, RZ, RZ, 0x1 ;  /* 0x00000001ff047424 */ /* 0x000fce00078e00ff */
.L_x_691:
[----:B------:R-:W-:Y:S05]  /*f460*/  BSYNC.RECONVERGENT B0 ;  /* 0x0000000000007941 */ /* 0x000fea0003800200 */
.L_x_689:
[----:B------:R-:W-:-:S13]  /*f470*/  ISETP.NE.AND P0, PT, R4, R11, PT ;  /* 0x0000000b0400720c */ /* 0x000fda0003f05270 */
[----:B------:R-:W-:Y:S05]  /*f480*/  @!P0 BREAK.RELIABLE B8 ;  /* 0x0000000000088942 */ /* 0x000fea0003800100 */
[----:B------:R-:W-:Y:S05]  /*f490*/  @!P0 BRA `(.L_x_688) ;  /* 0x0000001000408947 */ /* 0x000fea0003800000 */
[----:B------:R-:W-:-:S07]  /*f4a0*/  IMAD.MOV.U32 R5, RZ, RZ, 0x1 ;  /* 0x00000001ff057424 */ /* 0x000fce00078e00ff */
.L_x_687:
[----:B------:R-:W-:Y:S05]  /*f4b0*/  BSYNC.RELIABLE B8 ;  /* 0x0000000000087941 */ /* 0x000fea0003800100 */
.L_x_686:
[----:B------:R-:W-:Y:S01]  /*f4c0*/  IMAD.IADD R7, R9, 0x1, R7 ;  /* 0x0000000109077824 */ /* 0x000fe200078e0207 */
[----:B------:R-:W-:-:S04]  /*f4d0*/  PRMT R6, R5, 0x7610, R6 ;  /* 0x0000761005067816 */ /* 0x000fc80000000006 */
[----:B------:R-:W-:-:S13]  /*f4e0*/  ISETP.NE.AND P0, PT, R7, R32, PT ;  /* 0x000000200700720c */ /* 0x000fda0003f05270 */
[----:B------:R-:W-:Y:S05]  /*f4f0*/  @P0 BRA `(.L_x_692) ;  /* 0xfffffffc00740947 */ /* 0x000fea000383ffff */
.L_x_685:
[----:B------:R-:W-:-:S13]  /*f500*/  ISETP.NE.AND P0, PT, R0, 0x16, PT ;  /* 0x000000160000780c */ /* 0x000fda0003f05270 */
[----:B------:R-:W-:Y:S05]  /*f510*/  @!P0 BRA `(.L_x_693) ;  /* 0x0000000000808947 */ /* 0x000fea0003800000 */
.L_x_684:
        /* <DEDUP_REMOVED lines=24> */
.L_x_695:
[----:B------:R-:W-:-:S07]  /*f6a0*/  IMAD.MOV.U32 R3, RZ, RZ, 0x1 ;  /* 0x00000001ff037424 */ /* 0x000fce00078e00ff */
.L_x_696:
[----:B------:R-:W-:Y:S05]  /*f6b0*/  BSYNC.RECONVERGENT B0 ;  /* 0x0000000000007941 */ /* 0x000fea0003800200 */
.L_x_694:
[C---:B------:R-:W-:Y:S02]  /*f6c0*/  ISETP.NE.AND P0, PT, R0.reuse, 0x1, PT ;  /* 0x000000010000780c */ /* 0x040fe40003f05270 */
[----:B------:R-:W-:Y:S02]  /*f6d0*/  ISETP.NE.AND P1, PT, R0, 0x2, PT ;  /* 0x000000020000780c */ /* 0x000fe40003f25270 */
[----:B------:R-:W-:-:S04]  /*f6e0*/  SEL R0, RZ, 0x1, P0 ;  /* 0x00000001ff007807 */ /* 0x000fc80000000000 */
[----:B------:R-:W-:-:S04]  /*f6f0*/  SEL R0, R0, 0x2, P1 ;  /* 0x0000000200007807 */ /* 0x000fc80000800000 */
[----:B------:R-:W-:-:S13]  /*f700*/  ISETP.NE.AND P0, PT, R0, R3, PT ;  /* 0x000000030000720c */ /* 0x000fda0003f05270 */
[----:B------:R-:W-:Y:S05]  /*f710*/  @!P0 BRA `(.L_x_680) ;  /* 0x0000000c00c48947 */ /* 0x000fea0003800000 */
.L_x_693:
[----:B------:R-:W-:Y:S01]  /*f720*/  MOV R0, 0x30 ;  /* 0x0000003000007802 */ /* 0x000fe20000000f00 */
[----:B------:R-:W-:Y:S02]  /*f730*/  IMAD.MOV.U32 R4, RZ, RZ, 0x140 ;  /* 0x00000140ff047424 */ /* 0x000fe400078e00ff */
[----:B------:R-:W-:Y:S01]  /*f740*/  IMAD.MOV.U32 R5, RZ, RZ, RZ ;  /* 0x000000ffff057224 */ /* 0x000fe200078e00ff */
[----:B------:R0:W1:Y:S01]  /*f750*/  LDC.64 R6, c[0x4][R0] ;  /* 0x0100000000067b82 */ /* 0x0000620000000a00 */
[----:B------:R-:W-:Y:S05]  /*f760*/  BMOV.32.CLEAR RZ, B0 ;  /* 0x0000000000ff7355 */ /* 0x000fea0000100000 */
[----:B------:R-:W-:-:S07]  /*f770*/  LEPC R20, `(.L_x_697) ;  /* 0x000000001014794e */ /* 0x000fce0000000000 */
[----:B01----:R-:W-:Y:S05]  /*f780*/  CALL.ABS.NOINC R6 ;  /* 0x0000000006007343 */ /* 0x003fea0003c00000 */
.L_x_697:
        /* <DEDUP_REMOVED lines=183> */
.L_x_701:
[----:B------:R-:W-:-:S06]  /*10300*/  IMAD.WIDE.U32 R4, R33, 0x4, R36 ;  /* 0x0000000421047825 */ /* 0x000fcc00078e0024 */
[----:B------:R-:W2:Y:S02]  /*10310*/  LD.E R4, desc[UR36][R4.64+0xe0] ;  /* 0x0000e02404047980 */ /* 0x000ea4000c101900 */
[----:B--2---:R-:W-:-:S13]  /*10320*/  ISETP.NE.AND P0, PT, R4, 0x1, PT ;  /* 0x000000010400780c */ /* 0x004fda0003f05270 */
[----:B------:R-:W-:Y:S05]  /*10330*/  @!P0 BREAK.RELIABLE B1 ;  /* 0x0000000000018942 */ /* 0x000fea0003800100 */
[----:B------:R-:W-:Y:S05]  /*10340*/  @!P0 BRA `(.L_x_699) ;  /* 0x0000000000188947 */ /* 0x000fea0003800000 */
.L_x_702:
[----:B------:R-:W-:Y:S05]  /*10350*/  BSYNC.RELIABLE B1 ;  /* 0x0000000000017941 */ /* 0x000fea0003800100 */
.L_x_700:
[----:B------:R-:W-:-:S13]  /*10360*/  ISETP.NE.AND P0, PT, R3, 0x1, PT ;  /* 0x000000010300780c */ /* 0x000fda0003f05270 */
[----:B------:R-:W-:Y:S02]  /*10370*/  @!P0 IMAD.MOV.U32 R3, RZ, RZ, 0xb ;  /* 0x0000000bff038424 */ /* 0x000fe400078e00ff */
[----:B------:R-:W-:-:S03]  /*10380*/  @P0 IMAD.MOV.U32 R5, RZ, RZ, 0x16 ;  /* 0x00000016ff050424 */ /* 0x000fc600078e00ff */
[----:B------:R0:W-:Y:S04]  /*10390*/  @!P0 ST.E desc[UR36][R8.64], R3 ;  /* 0x0000000308008985 */ /* 0x0001e8000c101924 */
[----:B------:R0:W-:Y:S02]  /*103a0*/  @P0 ST.E desc[UR36][R8.64], R5 ;  /* 0x0000000508000985 */ /* 0x0001e4000c101924 */
.L_x_699:
[----:B------:R-:W-:Y:S05]  /*103b0*/  BSYNC.RECONVERGENT B0 ;  /* 0x0000000000007941 */ /* 0x000fea0003800200 */
.L_x_698:
        /* <DEDUP_REMOVED lines=9> */
.L_x_703:
        /* <DEDUP_REMOVED lines=14> */
.L_x_704:
[----:B------:R-:W-:Y:S01]  /*10530*/  IMAD.MOV.U32 R38, RZ, RZ, R34 ;  /* 0x000000ffff267224 */ /* 0x000fe200078e0022 */
[----:B------:R0:W-:Y:S04]  /*10540*/  ST.E.64 desc[UR36][R4.64], R32 ;  /* 0x0000002004007985 */ /* 0x0001e8000c101b24 */
[----:B------:R0:W-:Y:S04]  /*10550*/  ST.E.64 desc[UR36][R4.64+0x8], R38 ;  /* 0x0000082604007985 */ /* 0x0001e8000c101b24 */
[----:B------:R0:W-:Y:S04]  /*10560*/  ST.E.64 desc[UR36][R4.64+0x10], RZ ;  /* 0x000010ff04007985 */ /* 0x0001e8000c101b24 */
[----:B------:R0:W-:Y:S04]  /*10570*/  ST.E.64 desc[UR36][R4.64+0x18], R36 ;  /* 0x0000182404007985 */ /* 0x0001e8000c101b24 */
[----:B------:R0:W-:Y:S01]  /*10580*/  ST.E.64 desc[UR36][R22.64+0x10], R4 ;  /* 0x0000100416007985 */ /* 0x0001e2000c101b24 */
[----:B------:R-:W-:Y:S05]  /*10590*/  BRA `(.L_x_680) ;  /* 0x0000000000247947 */ /* 0x000fea0003800000 */
.L_x_688:
        /* <DEDUP_REMOVED lines=9> */
.L_x_680:
[----:B------:R-:W-:Y:S05]  /*10630*/  BSYNC.RECONVERGENT B7 ;  /* 0x0000000000077941 */ /* 0x000fea0003800200 */
.L_x_679:
[----:B0-----:R-:W2:Y:S01]  /*10640*/  LD.E.64 R4, desc[UR36][R16.64+0x10] ;  /* 0x0000102410047980 */ /* 0x001ea2000c101b00 */
[----:B------:R-:W-:Y:S05]  /*10650*/  BMOV.32.CLEAR RZ, B0 ;  /* 0x0000000000ff7355 */ /* 0x000fea0000100000 */
[----:B------:R-:W-:Y:S01]  /*10660*/  BSSY.RECONVERGENT B0, `(.L_x_705) ;  /* 0x000000c000007945 */ /* 0x000fe20003800200 */
[----:B--2---:R-:W-:-:S04]  /*10670*/  ISETP.NE.U32.AND P0, PT, R4, RZ, PT ;  /* 0x000000ff0400720c */ /* 0x004fc80003f05070 */
[----:B------:R-:W-:-:S13]  /*10680*/  ISETP.NE.AND.EX P0, PT, R5, RZ, PT, P0 ;  /* 0x000000ff0500720c */ /* 0x000fda0003f05300 */
[----:B------:R-:W-:Y:S05]  /*10690*/  @!P0 BRA `(.L_x_706) ;  /* 0x0000000000208947 */ /* 0x000fea0003800000 */
[----:B------:R-:W-:Y:S01]  /*106a0*/  BSSY.RECONVERGENT B1, `(.L_x_706) ;  /* 0x0000007000017945 */ /* 0x000fe20003800200 */
.L_x_707:
[----:B------:R-:W-:Y:S02]  /*106b0*/  IMAD.MOV.U32 R16, RZ, RZ, R4 ;  /* 0x000000ffff107224 */ /* 0x000fe400078e0004 */
[----:B------:R-:W-:-:S05]  /*106c0*/  IMAD.MOV.U32 R17, RZ, RZ, R5 ;  /* 0x000000ffff117224 */ /* 0x000fca00078e0005 */
[----:B------:R-:W2:Y:S02]  /*106d0*/  LD.E.64 R4, desc[UR36][R16.64+0x10] ;  /* 0x0000102410047980 */ /* 0x000ea4000c101b00 */
[----:B--2---:R-:W-:-:S04]  /*106e0*/  ISETP.NE.U32.AND P0, PT, R4, RZ, PT ;  /* 0x000000ff0400720c */ /* 0x004fc80003f05070 */
[----:B------:R-:W-:-:S13]  /*106f0*/  ISETP.NE.AND.EX P0, PT, R5, RZ, PT, P0 ;  /* 0x000000ff0500720c */ /* 0x000fda0003f05300 */
[----:B------:R-:W-:Y:S05]  /*10700*/  @P0 BRA `(.L_x_707) ;  /* 0xfffffffc00e80947 */ /* 0x000fea000383ffff */
[----:B------:R-:W-:Y:S05]  /*10710*/  BSYNC.RECONVERGENT B1 ;  /* 0x0000000000017941 */ /* 0x000fea0003800200 */
.L_x_706:
[----:B------:R-:W-:Y:S05]  /*10720*/  BSYNC.RECONVERGENT B0 ;  /* 0x0000000000007941 */ /* 0x000fea0003800200 */
.L_x_705:
        /* <DEDUP_REMOVED lines=8> */
.L_x_708:
[----:B------:R-:W-:Y:S01]  /*107b0*/  ISETP.NE.U32.AND P0, PT, R22, RZ, PT ;  /* 0x000000ff1600720c */ /* 0x000fe20003f05070 */
[----:B------:R-:W-:-:S03]  /*107c0*/  IMAD.MOV.U32 R25, RZ, RZ, 0x1 ;  /* 0x00000001ff197424 */ /* 0x000fc600078e00ff */
[----:B------:R-:W-:-:S13]  /*107d0*/  ISETP.NE.AND.EX P0, PT, R23, RZ, PT, P0 ;  /* 0x000000ff1700720c */ /* 0x000fda0003f05300 */
[----:B------:R-:W-:Y:S05]  /*107e0*/  @!P0 BRA `(.L_x_709) ;  /* 0x00000000000c8947 */ /* 0x000fea0003800000 */
[----:B------:R-:W-:Y:S02]  /*107f0*/  IMAD.MOV.U32 R30, RZ, RZ, R22 ;  /* 0x000000ffff1e7224 */ /* 0x000fe400078e0016 */
[----:B------:R-:W-:Y:S01]  /*10800*/  IMAD.MOV.U32 R31, RZ, RZ, R23 ;  /* 0x000000ffff1f7224 */ /* 0x000fe200078e0017 */
[----:B------:R-:W-:Y:S06]  /*10810*/  BRA `(.L_x_710) ;  /* 0xffffffe4007c7947 */ /* 0x000fec000383ffff */
.L_x_709:
[----:B------:R-:W-:Y:S05]  /*10820*/  BSYNC.RECONVERGENT B6 ;  /* 0x0000000000067941 */ /* 0x000fea0003800200 */
.L_x_675:
[----:B------:R-:W-:Y:S05]  /*10830*/  BRA `(.L_x_395) ;  /* 0x000002e400a47947 */ /* 0x000fea0003800000 */
.L_x_396:
[----:B------:R-:W-:-:S13]  /*10840*/  ISETP.NE.AND P0, PT, R4, 0xb, PT ;  /* 0x0000000b0400780c */ /* 0x000fda0003f05270 */
[----:B------:R-:W-:Y:S05]  /*10850*/  @!P0 BRA `(.L_x_711) ;  /* 0x0000017000f08947 */ /* 0x000fea0003800000 */
[----:B------:R-:W-:-:S06]  /*10860*/  UISETP.NE.AND UP0, UPT, UR39, URZ, UPT ;  /* 0x000000ff2700728c */ /* 0x000fcc000bf05270 */
[----:B------:R-:W-:-:S04]  /*10870*/  PLOP3.LUT P0, PT, PT, PT, UP0, 0x40, 0x4 ;  /* 0x000000000004781c */ /* 0x000fc80003f0e808 */
[----:B------:R-:W-:-:S13]  /*10880*/  ISETP.NE.OR P0, PT, R4, 0x16, P0 ;  /* 0x000000160400780c */ /* 0x000fda0000705670 */
[----:B------:R-:W-:Y:S05]  /*10890*/  @P0 BRA `(.L_x_395) ;  /* 0x000002e4008c0947 */ /* 0x000fea0003800000 */
[----:B------:R-:W-:Y:S05]  /*108a0*/  BMOV.32.CLEAR RZ, B0 ;  /* 0x0000000000ff7355 */ /* 0x000fea0000100000 */
[----:B------:R-:W-:Y:S01]  /*108b0*/  BSSY.RECONVERGENT B0, `(.L_x_712) ;  /* 0x0001735000007945 */ /* 0x000fe20003800200 */
[----:B------:R-:W-:-:S03]  /*108c0*/  IMAD.MOV.U32 R30, RZ, RZ, RZ ;  /* 0x000000ffff1e7224 */ /* 0x000fc600078e00ff */
[----:B------:R-:W1:Y:S05]  /*108d0*/  BMOV.32.CLEAR R31, B0 ;  /* 0x00000000001f7355 */ /* 0x000e6a0000100000 */
.L_x_1413:
[----:B0-2---:R-:W2:Y:S01]  /*108e0*/  LD.E.64 R4, desc[UR36][R36.64+0x120] ;  /* 0x0001202424047980 */ /* 0x005ea2000c101b00 */
[----:B------:R-:W-:Y:S02]  /*108f0*/  LOP3.LUT R33, R26, 0x3f, RZ, 0xc0, !PT ;  /* 0x0000003f1a217812 */ /* 0x000fe400078ec0ff */
[----:B--2---:R-:W-:-:S04]  /*10900*/  ISETP.NE.U32.AND P0, PT, R4, RZ, PT ;  /* 0x000000ff0400720c */ /* 0x004fc80003f05070 */
[----:B------:R-:W-:-:S04]  /*10910*/  ISETP.NE.AND.EX P0, PT, R5, RZ, PT, P0 ;  /* 0x000000ff0500720c */ /* 0x000fc80003f05300 */
[----:B------:R-:W-:Y:S02]  /*10920*/  SEL R38, R36, R4, !P0 ;  /* 0x0000000424267207 */ /* 0x000fe40004000000 */
[----:B------:R-:W-:-:S03]  /*10930*/  SEL R39, R37, R5, !P0 ;  /* 0x0000000525277207 */ /* 0x000fc60004000000 */
[----:B------:R-:W-:-:S05]  /*10940*/  IMAD.WIDE.U32 R4, R33, 0x4, R38 ;  /* 0x0000000421047825 */ /* 0x000fca00078e0026 */
[----:B------:R-:W2:Y:S01]  /*10950*/  LD.E R0, desc[UR36][R4.64] ;  /* 0x0000002404007980 */ /* 0x000ea2000c101900 */
[----:B------:R-:W-:Y:S01]  /*10960*/  LOP3.LUT R23, R26, 0x7, RZ, 0xc0, !PT ;  /* 0x000000071a177812 */ /* 0x000fe200078ec0ff */
[----:B------:R-:W-:Y:S05]  /*10970*/  BMOV.32.CLEAR RZ, B0 ;  /* 0x0000000000ff7355 */ /* 0x000fea0000100000 */
[----:B------:R-:W-:Y:S01]  /*10980*/  BSSY.RECONVERGENT B0, `(.L_x_713) ;  /* 0x000000d000007945 */ /* 0x000fe20003800200 */
[--C-:B------:R-:W-:Y:S02]  /*10990*/  IMAD.IADD R22, R29, 0x1, R30.reuse ;  /* 0x000000011d167824 */ /* 0x100fe400078e021e */
[----:B------:R-:W-:Y:S01]  /*109a0*/  IMAD.IADD R35, R23, 0x1, -R30 ;  /* 0x0000000117237824 */ /* 0x000fe200078e0a1e */
[----:B--2---:R-:W-:-:S13]  /*109b0*/  ISETP.NE.AND P1, PT, R0, 0x1, PT ;  /* 0x000000010000780c */ /* 0x004fda0003f25270 */
[----:B-1----:R-:W-:Y:S05]  /*109c0*/  @!P1 BRA `(.L_x_714) ;  /* 0x00000000001c9947 */ /* 0x002fea0003800000 */
[----:B------:R-:W-:Y:S01]  /*109d0*/  ISETP.NE.AND P0, PT, R0, 0x16, PT ;  /* 0x000000160000780c */ /* 0x000fe20003f05270 */
[----:B------:R-:W-:-:S03]  /*109e0*/  IMAD.MOV.U32 R3, RZ, RZ, 0x2 ;  /* 0x00000002ff037424 */ /* 0x000fc600078e00ff */
[----:B------:R-:W-:-:S13]  /*109f0*/  ISETP.EQ.OR P0, PT, R0, 0x2, !P0 ;  /* 0x000000020000780c */ /* 0x000fda0004702670 */
[----:B------:R-:W-:Y:S05]  /*10a00*/  @P0 BRA `(.L_x_715) ;  /* 0x0000000000100947 */ /* 0x000fea0003800000 */
[----:B------:R-:W-:-:S04]  /*10a10*/  ISETP.NE.AND P0, PT, R0, 0xb, PT ;  /* 0x0000000b0000780c */ /* 0x000fc80003f05270 */
[----:B------:R-:W-:Y:S01]  /*10a20*/  SEL R3, RZ, 0x1, P0 ;  /* 0x00000001ff037807 */ /* 0x000fe20000000000 */
[----:B------:R-:W-:Y:S08]  /*10a30*/  BRA `(.L_x_715) ;  /* 0x0000000000047947 */ /* 0x000ff00003800000 */
.L_x_714:
[----:B------:R-:W-:-:S07]  /*10a40*/  IMAD.MOV.U32 R3, RZ, RZ, 0x1 ;  /* 0x00000001ff037424 */ /* 0x000fce00078e00ff */
.L_x_715:
[----:B------:R-:W-:Y:S05]  /*10a50*/  BSYNC.RECONVERGENT B0 ;  /* 0x0000000000007941 */ /* 0x000fea0003800200 */
.L_x_713:
        /* <DEDUP_REMOVED lines=14> */
.L_x_719:
[----:B------:R-:W-:-:S07]  /*10b40*/  IMAD.MOV.U32 R4, RZ, RZ, 0x1 ;  /* 0x00000001ff047424 */ /* 0x000fce00078e00ff */
.L_x_720:
[----:B------:R-:W-:Y:S05]  /*10b50*/  BSYNC.RECONVERGENT B0 ;  /* 0x0000000000007941 */ /* 0x000fea0003800200 */
.L_x_718:
[----:B------:R-:W-:-:S04]  /*10b60*/  ISETP.NE.AND P0, PT, R4, R3, PT ;  /* 0x000000030400720c */ /* 0x000fc80003f05270 */
[----:B------:R-:W-:-:S13]  /*10b70*/  ISETP.EQ.OR P0, PT, R4, RZ, P0 ;  /* 0x000000ff0400720c */ /* 0x000fda0000702670 */
[----:B------:R-:W-:Y:S05]  /*10b80*/  @P0 BRA `(.L_x_717) ;  /* 0x00000058008c0947 */ /* 0x000fea0003800000 */
[----:B------:R-:W-:-:S04]  /*10b90*/  IMAD R5, R22, 0x8, R35 ;  /* 0x0000000816057824 */ /* 0x000fc800078e0223 */
[----:B------:R-:W-:-:S06]  /*10ba0*/  IMAD.WIDE.U32 R4, R5, 0x4, R38 ;  /* 0x0000000405047825 */ /* 0x000fcc00078e0026 */
[----:B------:R-:W2:Y:S01]  /*10bb0*/  LD.E R4, desc[UR36][R4.64] ;  /* 0x0000002404047980 */ /* 0x000ea2000c101900 */
[----:B------:R-:W-:-:S04]  /*10bc0*/  ISETP.NE.AND P0, PT, R30, RZ, PT ;  /* 0x000000ff1e00720c */ /* 0x000fc80003f05270 */
[----:B------:R-:W-:-:S04]  /*10bd0*/  ISETP.NE.AND P0, PT, R0, 0xb, P0 ;  /* 0x0000000b0000780c */ /* 0x000fc80000705270 */
[----:B------:R-:W-:-:S04]  /*10be0*/  ISETP.EQ.AND P0, PT, R3, 0x1, P0 ;  /* 0x000000010300780c */ /* 0x000fc80000702270 */
[----:B--2---:R-:W-:-:S13]  /*10bf0*/  ISETP.NE.OR P0, PT, R4, RZ, P0 ;  /* 0x000000ff0400720c */ /* 0x004fda0000705670 */
[----:B------:R-:W-:Y:S05]  /*10c00*/  @P0 BRA `(.L_x_717) ;  /* 0x00000058006c0947 */ /* 0x000fea0003800000 */
[C---:B------:R-:W-:Y:S02]  /*10c10*/  ISETP.NE.AND P0, PT, R0.reuse, 0x16, PT ;  /* 0x000000160000780c */ /* 0x040fe40003f05270 */
[----:B------:R-:W-:-:S13]  /*10c20*/  ISETP.NE.AND P1, PT, R0, 0xb, PT ;  /* 0x0000000b0000780c */ /* 0x000fda0003f25270 */
[----:B------:R-:W-:Y:S05]  /*10c30*/  @P0 BRA P1, `(.L_x_721) ;  /* 0x0000000000c80947 */ /* 0x000fea0000800000 */
[----:B------:R-:W-:-:S13]  /*10c40*/  ISETP.NE.AND P1, PT, R30, 0x1, PT ;  /* 0x000000011e00780c */ /* 0x000fda0003f25270 */
[----:B------:R-:W-:Y:S05]  /*10c50*/  @!P1 BRA `(.L_x_722) ;  /* 0x0000000000b89947 */ /* 0x000fea0003800000 */
[----:B------:R-:W-:Y:S01]  /*10c60*/  ISETP.NE.AND P2, PT, R0, 0xb, PT ;  /* 0x0000000b0000780c */ /* 0x000fe20003f45270 */
[----:B------:R-:W-:Y:S01]  /*10c70*/  IMAD.MOV.U32 R3, RZ, RZ, 0x1 ;  /* 0x00000001ff037424 */ /* 0x000fe200078e00ff */
[----:B------:R-:W-:Y:S01]  /*10c80*/  ISETP.NE.AND P1, PT, R30, RZ, PT ;  /* 0x000000ff1e00720c */ /* 0x000fe20003f25270 */
[----:B------:R-:W-:Y:S01]  /*10c90*/  IMAD R4, R29, 0x8, R23 ;  /* 0x000000081d047824 */ /* 0x000fe200078e0217 */
[----:B------:R-:W-:Y:S01]  /*10ca0*/  SEL R5, RZ, 0x1, P2 ;  /* 0x00000001ff057807 */ /* 0x000fe20001000000 */
[----:B------:R-:W-:Y:S01]  /*10cb0*/  IMAD.MOV R10, RZ, RZ, -R30 ;  /* 0x000000ffff0a7224 */ /* 0x000fe200078e0a1e */
[----:B------:R-:W-:Y:S02]  /*10cc0*/  SEL R3, R3, 0xffffffff, !P1 ;  /* 0xffffffff03037807 */ /* 0x000fe40004800000 */
[----:B------:R-:W-:Y:S02]  /*10cd0*/  ISETP.NE.AND P3, PT, R0, 0x2, PT ;  /* 0x000000020000780c */ /* 0x000fe40003f65270 */
[----:B------:R-:W-:Y:S01]  /*10ce0*/  SEL R5, R5, 0x2, P0 ;  /* 0x0000000205057807 */ /* 0x000fe20000000000 */
[C---:B------:R-:W-:Y:S01]  /*10cf0*/  IMAD.IADD R6, R3.reuse, 0x1, R4 ;  /* 0x0000000103067824 */ /* 0x040fe200078e0204 */
[----:B------:R-:W-:Y:S01]  /*10d00*/  PRMT R7, RZ, 0x7610, R7 ;  /* 0x00007610ff077816 */ /* 0x000fe20000000007 */
[----:B------:R-:W-:Y:S01]  /*10d10*/  VIADD R9, R3, 0x8 ;  /* 0x0000000803097836 */ /* 0x000fe20000000000 */
[----:B------:R-:W-:-:S07]  /*10d20*/  SEL R8, R5, 0x2, P3 ;  /* 0x0000000205087807 */ /* 0x000fce0001800000 */
.L_x_729:
[----:B------:R-:W-:-:S04]  /*10d30*/  VIADD R5, R6, 0x8 ;  /* 0x0000000806057836 */ /* 0x000fc80000000000 */
[----:B------:R-:W-:-:S06]  /*10d40*/  IMAD.WIDE R4, R5, 0x4, R38 ;  /* 0x0000000405047825 */ /* 0x000fcc00078e0226 */
[----:B------:R-:W2:Y:S01]  /*10d50*/  LD.E R4, desc[UR36][R4.64] ;  /* 0x0000002404047980 */ /* 0x000ea2000c101900 */
[----:B------:R-:W-:Y:S01]  /*10d60*/  BSSY.RELIABLE B6, `(.L_x_723) ;  /* 0x0000018000067945 */ /* 0x000fe20003800100 */
[----:B------:R-:W-:Y:S02]  /*10d70*/  PRMT R3, RZ, 0x7610, R3 ;  /* 0x00007610ff037816 */ /* 0x000fe40000000003 */
        /* <DEDUP_REMOVED lines=16> */
.L_x_727:
[----:B------:R-:W-:-:S07]  /*10e80*/  IMAD.MOV.U32 R3, RZ, RZ, 0x1 ;  /* 0x00000001ff037424 */ /* 0x000fce00078e00ff */
.L_x_728:
[----:B------:R-:W-:Y:S05]  /*10e90*/  BSYNC.RECONVERGENT B0 ;  /* 0x0000000000007941 */ /* 0x000fea0003800200 */
.L_x_726:
[----:B------:R-:W-:-:S13]  /*10ea0*/  ISETP.NE.AND P0, PT, R3, R8, PT ;  /* 0x000000080300720c */ /* 0x000fda0003f05270 */
[----:B------:R-:W-:Y:S05]  /*10eb0*/  @!P0 BREAK.RELIABLE B6 ;  /* 0x0000000000068942 */ /* 0x000fea0003800100 */
[----:B------:R-:W-:Y:S05]  /*10ec0*/  @!P0 BRA `(.L_x_725) ;  /* 0x0000005400988947 */ /* 0x000fea0003800000 */
[----:B------:R-:W-:-:S07]  /*10ed0*/  IMAD.MOV.U32 R3, RZ, RZ, 0x1 ;  /* 0x00000001ff037424 */ /* 0x000fce00078e00ff */
.L_x_724:
[----:B------:R-:W-:Y:S05]  /*10ee0*/  BSYNC.RELIABLE B6 ;  /* 0x0000000000067941 */ /* 0x000fea0003800100 */
.L_x_723:
[----:B------:R-:W-:Y:S01]  /*10ef0*/  VIADD R10, R10, 0x1 ;  /* 0x000000010a0a7836 */ /* 0x000fe20000000000 */
[----:B------:R-:W-:Y:S01]  /*10f00*/  PRMT R7, R3, 0x7610, R7 ;  /* 0x0000761003077816 */ /* 0x000fe20000000007 */
[----:B------:R-:W-:-:S03]  /*10f10*/  IMAD.IADD R6, R9, 0x1, R6 ;  /* 0x0000000109067824 */ /* 0x000fc600078e0206 */
[----:B------:R-:W-:-:S13]  /*10f20*/  ISETP.NE.AND P0, PT, R10, -0x1, PT ;  /* 0xffffffff0a00780c */ /* 0x000fda0003f05270 */
[----:B------:R-:W-:Y:S05]  /*10f30*/  @P0 BRA `(.L_x_729) ;  /* 0xfffffffc007c0947 */ /* 0x000fea000383ffff */
.L_x_722:
[----:B------:R-:W-:-:S13]  /*10f40*/  ISETP.NE.AND P0, PT, R0, 0x16, PT ;  /* 0x000000160000780c */ /* 0x000fda0003f05270 */
[----:B------:R-:W-:Y:S05]  /*10f50*/  @!P0 BRA `(.L_x_730) ;  /* 0x00000000008c8947 */ /* 0x000fea0003800000 */
.L_x_721:
[----:B------:R-:W-:-:S04]  /*10f60*/  ISETP.NE.AND P0, PT, R0, 0xb, PT ;  /* 0x0000000b0000780c */ /* 0x000fc80003f05270 */
[----:B------:R-:W-:-:S13]  /*10f70*/  ISETP.LT.U32.OR P0, PT, R30, 0x2, !P0 ;  /* 0x000000021e00780c */ /* 0x000fda0004701470 */
[----:B------:R-:W-:Y:S05]  /*10f80*/  @P0 BRA `(.L_x_730) ;  /* 0x0000000000800947 */ /* 0x000fea0003800000 */
[----:B------:R-:W-:-:S04]  /*10f90*/  IMAD.IADD R3, R29, 0x1, R22 ;  /* 0x000000011d037824 */ /* 0x000fc800078e0216 */
[----:B------:R-:W-:Y:S02]  /*10fa0*/  IMAD.SHL.U32 R4, R3, 0x4, RZ ;  /* 0x0000000403047824 */ /* 0x000fe400078e00ff */
[----:B------:R-:W-:-:S03]  /*10fb0*/  IMAD.IADD R3, R23, 0x1, R35 ;  /* 0x0000000117037824 */ /* 0x000fc600078e0223 */
[----:B------:R-:W-:-:S04]  /*10fc0*/  LOP3.LUT R4, R4, 0x38, RZ, 0xc0, !PT ;  /* 0x0000003804047812 */ /* 0x000fc800078ec0ff */
[----:B------:R-:W-:-:S05]  /*10fd0*/  LEA.HI R3, R3, R4, RZ, 0x1f ;  /* 0x0000000403037211 */ /* 0x000fca00078ff8ff */
[----:B------:R-:W-:-:S06]  /*10fe0*/  IMAD.WIDE.U32 R4, R3, 0x4, R38 ;  /* 0x0000000403047825 */ /* 0x000fcc00078e0026 */
[----:B------:R-:W2:Y:S01]  /*10ff0*/  LD.E R4, desc[UR36][R4.64] ;  /* 0x0000002404047980 */ /* 0x000ea2000c101900 */
[----:B------:R-:W-:Y:S01]  /*11000*/  BSSY.RELIABLE B6, `(.L_x_731) ;  /* 0x0000017000067945 */ /* 0x000fe20003800100 */
        /* <DEDUP_REMOVED lines=13> */
.L_x_734:
[----:B------:R-:W-:-:S07]  /*110e0*/  IMAD.MOV.U32 R3, RZ, RZ, 0x1 ;  /* 0x00000001ff037424 */ /* 0x000fce00078e00ff */
.L_x_735:
[----:B------:R-:W-:Y:S05]  /*110f0*/  BSYNC.RECONVERGENT B0 ;  /* 0x0000000000007941 */ /* 0x000fea0003800200 */
.L_x_733:
[C---:B------:R-:W-:Y:S02]  /*11100*/  ISETP.NE.AND P0, PT, R0.reuse, 0x1, PT ;  /* 0x000000010000780c */ /* 0x040fe40003f05270 */
[----:B------:R-:W-:Y:S02]  /*11110*/  ISETP.NE.AND P1, PT, R0, 0x2, PT ;  /* 0x000000020000780c */ /* 0x000fe40003f25270 */
[----:B------:R-:W-:-:S04]  /*11120*/  SEL R0, RZ, 0x1, P0 ;  /* 0x00000001ff007807 */ /* 0x000fc80000000000 */
[----:B------:R-:W-:-:S04]  /*11130*/  SEL R0, R0, 0x2, P1 ;  /* 0x0000000200007807 */ /* 0x000fc80000800000 */
[----:B------:R-:W-:-:S13]  /*11140*/  ISETP.NE.AND P0, PT, R0, R3, PT ;  /* 0x000000030000720c */ /* 0x000fda0003f05270 */
[----:B------:R-:W-:Y:S05]  /*11150*/  @P0 BREAK.RELIABLE B6 ;  /* 0x0000000000060942 */ /* 0x000fea0003800100 */
[----:B------:R-:W-:Y:S05]  /*11160*/  @P0 BRA `(.L_x_730) ;  /* 0x0000000000080947 */ /* 0x000fea0003800000 */
.L_x_732:
[----:B------:R-:W-:Y:S05]  /*11170*/  BSYNC.RELIABLE B6 ;  /* 0x0000000000067941 */ /* 0x000fea0003800100 */
.L_x_731:
[----:B------:R-:W-:Y:S05]  /*11180*/  BRA `(.L_x_717) ;  /* 0x00000054000c7947 */ /* 0x000fea0003800000 */
.L_x_730:
        /* <DEDUP_REMOVED lines=8> */
[----:B------:R2:W3:Y:S01]  /*11210*/  LDC.64 R6, c[0x4][R0] ;  /* 0x0100000000067b82 */ /* 0x0004e20000000a00 */
[----:B------:R-:W-:Y:S05]  /*11220*/  BMOV.32.CLEAR RZ, B0 ;  /* 0x0000000000ff7355 */ /* 0x000fea0000100000 */
[----:B------:R-:W-:-:S07]  /*11230*/  LEPC R20, `(.L_x_738) ;  /* 0x000000001014794e */ /* 0x000fce0000000000 */
[----:B0123--:R-:W-:Y:S05]  /*11240*/  CALL.ABS.NOINC R6 ;  /* 0x0000000006007343 */ /* 0x00ffea0003c00000 */
.L_x_738:
        /* <DEDUP_REMOVED lines=10> */
.L_x_737:
[----:B------:R-:W-:Y:S01]  /*112f0*/  MOV R0, 0x30 ;  /* 0x0000003000007802 */ /* 0x000fe20000000f00 */
[----:B------:R-:W-:Y:S02]  /*11300*/  IMAD.MOV.U32 R4, RZ, RZ, 0x140 ;  /* 0x00000140ff047424 */ /* 0x000fe400078e00ff */
[----:B------:R-:W-:Y:S01]  /*11310*/  IMAD.MOV.U32 R5, RZ, RZ, RZ ;  /* 0x000000ffff057224 */ /* 0x000fe200078e00ff */
[----:B------:R2:W3:Y:S01]  /*11320*/  LDC.64 R6, c[0x4][R0] ;  /* 0x0100000000067b82 */ /* 0x0004e20000000a00 */
[----:B------:R-:W-:Y:S05]  /*11330*/  BMOV.32.CLEAR RZ, B0 ;  /* 0x0000000000ff7355 */ /* 0x000fea0000100000 */
[----:B------:R-:W-:-:S07]  /*11340*/  LEPC R20, `(.L_x_740) ;  /* 0x000000001014794e */ /* 0x000fce0000000000 */
[----:B0123--:R-:W-:Y:S05]  /*11350*/  CALL.ABS.NOINC R6 ;  /* 0x0000000006007343 */ /* 0x00ffea0003c00000 */
.L_x_740:
        /* <DEDUP_REMOVED lines=11> */
.L_x_739:
[----:B------:R-:W-:Y:S05]  /*11410*/  BSYNC.RECONVERGENT B8 ;  /* 0x0000000000087941 */ /* 0x000fea0003800200 */
.L_x_736:
        /* <DEDUP_REMOVED lines=139> */
[----:B------:R-:W-:Y:S02]  /*11cd0*/  IMAD.IADD R17, R23, 0x1, -R30 ;  /* 0x0000000117117824 */ /* 0x000fe400078e0a1e */
[----:B0-----:R-:W-:-:S05]  /*11ce0*/  VIADD R3, R0, 0x1 ;  /* 0x0000000100037836 */ /* 0x001fca0000000000 */
[----:B------:R2:W-:Y:S04]  /*11cf0*/  ST.E desc[UR36][R4.64+0x100], R3 ;  /* 0x0001000304007985 */ /* 0x0005e8000c101924 */
[----:B----4-:R-:W3:Y:S01]  /*11d00*/  LD.E R15, desc[UR36][R8.64] ;  /* 0x00000024080f7980 */ /* 0x010ee2000c101900 */
[C---:B-1----:R-:W-:Y:S01]  /*11d10*/  IMAD R7, R22.reuse, 0x8, R17 ;  /* 0x0000000816077824 */ /* 0x042fe200078e0211 */
[C---:B------:R-:W-:Y:S01]  /*11d20*/  ISETP.NE.AND P1, PT, R22.reuse, RZ, PT ;  /* 0x000000ff1600720c */ /* 0x040fe20003f25270 */
[----:B------:R-:W-:Y:S05]  /*11d30*/  BMOV.32.CLEAR RZ, B0 ;  /* 0x0000000000ff7355 */ /* 0x000fea0000100000 */
[----:B------:R-:W-:Y:S01]  /*11d40*/  IMAD.WIDE.U32 R6, R7, 0x4, R36 ;  /* 0x0000000407067825 */ /* 0x000fe200078e0024 */
[C---:B------:R-:W-:Y:S01]  /*11d50*/  ISETP.NE.AND P2, PT, R22.reuse, 0x7, PT ;  /* 0x000000071600780c */ /* 0x040fe20003f45270 */
[----:B------:R-:W-:Y:S01]  /*11d60*/  BSSY.RECONVERGENT B0, `(.L_x_741) ;  /* 0x000001d000007945 */ /* 0x000fe20003800200 */
[----:B------:R-:W-:-:S02]  /*11d70*/  ISETP.NE.AND P0, PT, R22, 0x7, PT ;  /* 0x000000071600780c */ /* 0x000fc40003f05270 */
[----:B---3--:R2:W-:Y:S04]  /*11d80*/  ST.E desc[UR36][R6.64], R15 ;  /* 0x0000000f06007985 */ /* 0x0085e8000c101924 */
[----:B------:R2:W-:Y:S05]  /*11d90*/  ST.E desc[UR36][R8.64], RZ ;  /* 0x000000ff08007985 */ /* 0x0005ea000c101924 */
[----:B------:R-:W-:Y:S05]  /*11da0*/  @P1 BRA P2, `(.L_x_742) ;  /* 0x0000000000601947 */ /* 0x000fea0001000000 */
[----:B--2---:R-:W2:Y:S02]  /*11db0*/  LD.E R3, desc[UR36][R6.64] ;  /* 0x0000002406037980 */ /* 0x004ea4000c101900 */
        /* <DEDUP_REMOVED lines=12> */
.L_x_744:
[----:B------:R-:W-:-:S06]  /*11e80*/  IMAD.WIDE.U32 R4, R17, 0x4, R36 ;  /* 0x0000000411047825 */ /* 0x000fcc00078e0024 */
[----:B------:R-:W2:Y:S02]  /*11e90*/  LD.E R4, desc[UR36][R4.64+0xe0] ;  /* 0x0000e02404047980 */ /* 0x000ea4000c101900 */
[----:B--2---:R-:W-:-:S13]  /*11ea0*/  ISETP.NE.AND P0, PT, R4, 0x1, PT ;  /* 0x000000010400780c */ /* 0x004fda0003f05270 */
[----:B------:R-:W-:Y:S05]  /*11eb0*/  @!P0 BREAK.RELIABLE B1 ;  /* 0x0000000000018942 */ /* 0x000fea0003800100 */
[----:B------:R-:W-:Y:S05]  /*11ec0*/  @!P0 BRA `(.L_x_742) ;  /* 0x0000000000188947 */ /* 0x000fea0003800000 */
.L_x_745:
[----:B------:R-:W-:Y:S05]  /*11ed0*/  BSYNC.RELIABLE B1 ;  /* 0x0000000000017941 */ /* 0x000fea0003800100 */
.L_x_743:
[----:B------:R-:W-:-:S13]  /*11ee0*/  ISETP.NE.AND P0, PT, R3, 0x1, PT ;  /* 0x000000010300780c */ /* 0x000fda0003f05270 */
[----:B------:R-:W-:Y:S02]  /*11ef0*/  @!P0 IMAD.MOV.U32 R3, RZ, RZ, 0xb ;  /* 0x0000000bff038424 */ /* 0x000fe400078e00ff */
[----:B------:R-:W-:-:S03]  /*11f00*/  @P0 IMAD.MOV.U32 R5, RZ, RZ, 0x16 ;  /* 0x00000016ff050424 */ /* 0x000fc600078e00ff */
[----:B------:R0:W-:Y:S04]  /*11f10*/  @!P0 ST.E desc[UR36][R6.64], R3 ;  /* 0x0000000306008985 */ /* 0x0001e8000c101924 */
[----:B------:R0:W-:Y:S02]  /*11f20*/  @P0 ST.E desc[UR36][R6.64], R5 ;  /* 0x0000000506000985 */ /* 0x0001e4000c101924 */
.L_x_742:
[----:B------:R-:W-:Y:S05]  /*11f30*/  BSYNC.RECONVERGENT B0 ;  /* 0x0000000000007941 */ /* 0x000fea0003800200 */
.L_x_741:
[----:B------:R-:W-:Y:S01]  /*11f40*/  ISETP.NE.AND P2, PT, R30, RZ, PT ;  /* 0x000000ff1e00720c */ /* 0x000fe20003f45270 */
[----:B------:R-:W-:Y:S05]  /*11f50*/  BMOV.32.CLEAR RZ, B0 ;  /* 0x0000000000ff7355 */ /* 0x000fea0000100000 */
[----:B------:R-:W-:Y:S01]  /*11f60*/  BSSY.RECONVERGENT B0, `(.L_x_746) ;  /* 0x000045b000007945 */ /* 0x000fe20003800200 */
[----:B------:R-:W-:-:S03]  /*11f70*/  IMAD.MOV.U32 R25, RZ, RZ, 0x1 ;  /* 0x00000001ff197424 */ /* 0x000fc600078e00ff */
[----:B------:R-:W1:Y:S05]  /*11f80*/  BMOV.32.CLEAR R32, B0 ;  /* 0x0000000000207355 */ /* 0x000e6a0000100000 */
[----:B------:R-:W-:Y:S05]  /*11f90*/  @!P2 BRA `(.L_x_747) ;  /* 0x000000440058a947 */ /* 0x000fea0003800000 */
[----:B------:R-:W-:Y:S05]  /*11fa0*/  BMOV.32.CLEAR RZ, B0 ;  /* 0x0000000000ff7355 */ /* 0x000fea0000100000 */
[----:B------:R-:W-:Y:S01]  /*11fb0*/  BSSY.RECONVERGENT B0, `(.L_x_748) ;  /* 0x000000f000007945 */ /* 0x000fe20003800200 */
[----:B------:R-:W-:Y:S02]  /*11fc0*/  IMAD.MOV.U32 R0, RZ, RZ, RZ ;  /* 0x000000ffff007224 */ /* 0x000fe400078e00ff */
[----:B0-2---:R-:W-:-:S07]  /*11fd0*/  IMAD.MOV.U32 R3, RZ, RZ, R17 ;  /* 0x000000ffff037224 */ /* 0x005fce00078e0011 */
.L_x_749:
[----:B0-----:R-:W-:-:S04]  /*11fe0*/  IMAD R5, R22, 0x8, R3 ;  /* 0x0000000816057824 */ /* 0x001fc800078e0203 */
[----:B------:R-:W-:-:S05]  /*11ff0*/  IMAD.WIDE R4, R5, 0x4, R38 ;  /* 0x0000000405047825 */ /* 0x000fca00078e0226 */
[----:B------:R-:W2:Y:S01]  /*12000*/  LD.E R6, desc[UR36][R4.64] ;  /* 0x0000002404067980 */ /* 0x000ea2000c101900 */
[----:B------:R-:W-:Y:S01]  /*12010*/  VIADD R3, R3, 0x1 ;  /* 0x0000000103037836 */ /* 0x000fe20000000000 */
[----:B--2---:R-:W-:Y:S01]  /*12020*/  ISETP.NE.AND P0, PT, R6, RZ, PT ;  /* 0x000000ff0600720c */ /* 0x004fe20003f05270 */
[C---:B------:R-:W-:Y:S02]  /*12030*/  VIADD R6, R22.reuse, 0x1 ;  /* 0x0000000116067836 */ /* 0x040fe40000000000 */
[----:B------:R-:W-:-:S04]  /*12040*/  @P2 VIADD R6, R22, 0xffffffff ;  /* 0xffffffff16062836 */ /* 0x000fc80000000000 */
[----:B------:R-:W-:Y:S01]  /*12050*/  IMAD.MOV.U32 R22, RZ, RZ, R6 ;  /* 0x000000ffff167224 */ /* 0x000fe200078e0006 */
[----:B------:R-:W-:-:S05]  /*12060*/  ISETP.NE.AND P1, PT, R6, R29, PT ;  /* 0x0000001d0600720c */ /* 0x000fca0003f25270 */
[----:B------:R0:W-:Y:S01]  /*12070*/  @P0 ST.E desc[UR36][R4.64], RZ ;  /* 0x000000ff04000985 */ /* 0x0001e2000c101924 */
[----:B------:R-:W-:-:S07]  /*12080*/  @P0 VIADD R0, R0, 0x1 ;  /* 0x0000000100000836 */ /* 0x000fce0000000000 */
[----:B------:R-:W-:Y:S05]  /*12090*/  @P1 BRA `(.L_x_749) ;  /* 0xfffffffc00d01947 */ /* 0x000fea000383ffff */
[----:B------:R-:W-:Y:S05]  /*120a0*/  BSYNC.RECONVERGENT B0 ;  /* 0x0000000000007941 */ /* 0x000fea0003800200 */
.L_x_748:
[----:B------:R-:W-:-:S13]  /*120b0*/  ISETP.GE.AND P0, PT, R0, 0x1, PT ;  /* 0x000000010000780c */ /* 0x000fda0003f06270 */
[----:B------:R-:W-:Y:S05]  /*120c0*/  @!P0 BRA `(.L_x_747) ;  /* 0x00000044000c8947 */ /* 0x000fea0003800000 */
[----:B------:R-:W-:Y:S01]  /*120d0*/  MOV R0, 0x30 ;  /* 0x0000003000007802 */ /* 0x000fe20000000f00 */
[----:B0-----:R-:W-:Y:S02]  /*120e0*/  IMAD.MOV.U32 R4, RZ, RZ, 0x20 ;  /* 0x00000020ff047424 */ /* 0x001fe400078e00ff */
[----:B------:R-:W-:Y:S01]  /*120f0*/  IMAD.MOV.U32 R5, RZ, RZ, RZ ;  /* 0x000000ffff057224 */ /* 0x000fe200078e00ff */
[----:B------:R0:W2:Y:S01]  /*12100*/  LDC.64 R6, c[0x4][R0] ;  /* 0x0100000000067b82 */ /* 0x0000a20000000a00 */
[----:B------:R-:W-:Y:S05]  /*12110*/  BMOV.32.CLEAR RZ, B0 ;  /* 0x0000000000ff7355 */ /* 0x000fea0000100000 */
[----:B------:R-:W-:-:S07]  /*12120*/  LEPC R20, `(.L_x_750) ;  /* 0x000000001014794e */ /* 0x000fce0000000000 */
[----:B012---:R-:W-:Y:S05]  /*12130*/  CALL.ABS.NOINC R6 ;  /* 0x0000000006007343 */ /* 0x007fea0003c00000 */
.L_x_750:
[C---:B------:R-:W-:Y:S01]  /*12140*/  IMAD.IADD R33, R29.reuse, 0x1, R30 ;  /* 0x000000011d217824 */ /* 0x040fe200078e021e */
[----:B------:R-:W-:Y:S01]  /*12150*/  MOV R34, 0x30 ;  /* 0x0000003000227802 */ /* 0x000fe20000000f00 */
[----:B------:R-:W-:Y:S02]  /*12160*/  IMAD.MOV.U32 R40, RZ, RZ, R4 ;  /* 0x000000ffff287224 */ /* 0x000fe400078e0004 */
[----:B------:R-:W-:Y:S01]  /*12170*/  IMAD.MOV.U32 R41, RZ, RZ, R5 ;  /* 0x000000ffff297224 */ /* 0x000fe200078e0005 */
[----:B------:R0:W1:Y:S01]  /*12180*/  LDC.64 R6, c[0x4][R34] ;  /* 0x0100000022067b82 */ /* 0x0000620000000a00 */
[----:B------:R-:W-:Y:S02]  /*12190*/  IMAD.IADD R16, R29, 0x1, R30 ;  /* 0x000000011d107824 */ /* 0x000fe400078e021e */
[----:B------:R-:W-:Y:S01]  /*121a0*/  VIADD R23, R35, 0x1 ;  /* 0x0000000123177836 */ /* 0x000fe20000000000 */
[----:B------:R0:W-:Y:S01]  /*121b0*/  ST.E.64 desc[UR36][R40.64+0x10], RZ ;  /* 0x000010ff28007985 */ /* 0x0001e2000c101b24 */
[----:B------:R-:W-:-:S02]  /*121c0*/  VIADD R22, R33, 0x1 ;  /* 0x0000000121167836 */ /* 0x000fc40000000000 */
[----:B------:R-:W-:Y:S01]  /*121d0*/  IMAD.MOV.U32 R4, RZ, RZ, 0x20 ;  /* 0x00000020ff047424 */ /* 0x000fe200078e00ff */
[----:B------:R0:W-:Y:S01]  /*121e0*/  ST.E.64 desc[UR36][R40.64+0x18], R36 ;  /* 0x0000182428007985 */ /* 0x0001e2000c101b24 */
[----:B------:R-:W-:-:S03]  /*121f0*/  IMAD.MOV.U32 R5, RZ, RZ, RZ ;  /* 0x000000ffff057224 */ /* 0x000fc600078e00ff */
[----:B------:R0:W-:Y:S04]  /*12200*/  ST.E.64 desc[UR36][R40.64], R16 ;  /* 0x0000001028007985 */ /* 0x0001e8000c101b24 */
[----:B------:R0:W-:Y:S01]  /*12210*/  ST.E.64 desc[UR36][R40.64+0x8], R22 ;  /* 0x0000081628007985 */ /* 0x0001e2000c101b24 */
[----:B------:R-:W-:Y:S05]  /*12220*/  BMOV.32.CLEAR RZ, B0 ;  /* 0x0000000000ff7355 */ /* 0x000fea0000100000 */
[----:B------:R-:W-:-:S07]  /*12230*/  LEPC R20, `(.L_x_751) ;  /* 0x000000001014794e */ /* 0x000fce0000000000 */
[----:B01----:R-:W-:Y:S05]  /*12240*/  CALL.ABS.NOINC R6 ;  /* 0x0000000006007343 */ /* 0x003fea0003c00000 */
.L_x_751:
[----:B------:R-:W-:Y:S01]  /*12250*/  IMAD.MOV.U32 R7, RZ, RZ, R23 ;  /* 0x000000ffff077224 */ /* 0x000fe200078e0017 */
[----:B------:R0:W1:Y:S01]  /*12260*/  LDC.64 R8, c[0x4][R34] ;  /* 0x0100000022087b82 */ /* 0x0000620000000a00 */
[----:B------:R-:W-:Y:S02]  /*12270*/  VIADD R6, R33, 0xffffffff ;  /* 0xffffffff21067836 */ /* 0x000fe40000000000 */
[----:B------:R-:W-:Y:S02]  /*12280*/  IMAD.MOV.U32 R42, RZ, RZ, R4 ;  /* 0x000000ffff2a7224 */ /* 0x000fe400078e0004 */
[----:B------:R-:W-:Y:S02]  /*12290*/  IMAD.MOV.U32 R43, RZ, RZ, R5 ;  /* 0x000000ffff2b7224 */ /* 0x000fe400078e0005 */
[----:B------:R-:W-:Y:S02]  /*122a0*/  IMAD.MOV.U32 R4, RZ, RZ, 0x20 ;  /* 0x00000020ff047424 */ /* 0x000fe400078e00ff */
[----:B------:R-:W-:Y:S01]  /*122b0*/  IMAD.MOV.U32 R5, RZ, RZ, RZ ;  /* 0x000000ffff057224 */ /* 0x000fe200078e00ff */
[----:B------:R0:W-:Y:S04]  /*122c0*/  ST.E.64 desc[UR36][R42.64+0x8], R6 ;  /* 0x000008062a007985 */ /* 0x0001e8000c101b24 */
[----:B------:R0:W-:Y:S04]  /*122d0*/  ST.E.64 desc[UR36][R42.64+0x10], RZ ;  /* 0x000010ff2a007985 */ /* 0x0001e8000c101b24 */
[----:B------:R0:W-:Y:S04]  /*122e0*/  ST.E.64 desc[UR36][R42.64], R16 ;  /* 0x000000102a007985 */ /* 0x0001e8000c101b24 */
[----:B------:R0:W-:Y:S04]  /*122f0*/  ST.E.64 desc[UR36][R42.64+0x18], R36 ;  /* 0x000018242a007985 */ /* 0x0001e8000c101b24 */
[----:B------:R0:W-:Y:S01]  /*12300*/  ST.E.64 desc[UR36][R40.64+0x10], R42 ;  /* 0x0000102a28007985 */ /* 0x0001e2000c101b24 */
[----:B------:R-:W-:Y:S05]  /*12310*/  BMOV.32.CLEAR RZ, B0 ;  /* 0x0000000000ff7355 */ /* 0x000fea0000100000 */
[----:B------:R-:W-:-:S07]  /*12320*/  LEPC R20, `(.L_x_752) ;  /* 0x000000001014794e */ /* 0x000fce0000000000 */
[----:B01----:R-:W-:Y:S05]  /*12330*/  CALL.ABS.NOINC R8 ;  /* 0x0000000008007343 */ /* 0x003fea0003c00000 */
.L_x_752:
[----:B------:R-:W-:Y:S02]  /*12340*/  VIADD R23, R35, 0xffffffff ;  /* 0xffffffff23177836 */ /* 0x000fe40000000000 */
[----:B------:R-:W-:Y:S01]  /*12350*/  IMAD.MOV.U32 R44, RZ, RZ, R4 ;  /* 0x000000ffff2c7224 */ /* 0x000fe200078e0004 */
[----:B------:R-:W0:Y:S01]  /*12360*/  LDC.64 R34, c[0x4][R34] ;  /* 0x0100000022227b82 */ /* 0x000e220000000a00 */
        /* <DEDUP_REMOVED lines=11> */
.L_x_753:
[----:B------:R-:W-:Y:S01]  /*12420*/  VIADD R22, R33, 0xffffffff ;  /* 0xffffffff21167836 */ /* 0x000fe20000000000 */
[----:B------:R-:W-:Y:S05]  /*12430*/  BMOV.32.CLEAR RZ, B0 ;  /* 0x0000000000ff7355 */ /* 0x000fea0000100000 */
[----:B------:R-:W-:Y:S01]  /*12440*/  IMAD.MOV.U32 R42, RZ, RZ, R4 ;  /* 0x000000ffff2a7224 */ /* 0x000fe200078e0004 */
[----:B------:R-:W-:Y:S01]  /*12450*/  BSSY.RECONVERGENT B0, `(.L_x_754) ;  /* 0x00003ec000007945 */ /* 0x000fe20003800200 */
[----:B------:R-:W-:Y:S02]  /*12460*/  IMAD.MOV.U32 R43, RZ, RZ, R5 ;  /* 0x000000ffff2b7224 */ /* 0x000fe400078e0005 */
[----:B------:R-:W-:-:S03]  /*12470*/  IMAD.MOV.U32 R34, RZ, RZ, 0x2 ;  /* 0x00000002ff227424 */ /* 0x000fc600078e00ff */
[----:B------:R0:W-:Y:S01]  /*12480*/  ST.E.64 desc[UR36][R42.64+0x8], R22 ;  /* 0x000008162a007985 */ /* 0x0001e2000c101b24 */
[----:B------:R-:W1:Y:S05]  /*12490*/  BMOV.32.CLEAR R35, B0 ;  /* 0x0000000000237355 */ /* 0x000e6a0000100000 */
[----:B------:R0:W-:Y:S04]  /*124a0*/  ST.E.64 desc[UR36][R42.64+0x10], RZ ;  /* 0x000010ff2a007985 */ /* 0x0001e8000c101b24 */
[----:B------:R0:W-:Y:S04]  /*124b0*/  ST.E.64 desc[UR36][R42.64], R16 ;  /* 0x000000102a007985 */ /* 0x0001e8000c101b24 */
[----:B------:R0:W-:Y:S04]  /*124c0*/  ST.E.64 desc[UR36][R42.64+0x18], R36 ;  /* 0x000018242a007985 */ /* 0x0001e8000c101b24 */
[----:B-1----:R0:W-:Y:S02]  /*124d0*/  ST.E.64 desc[UR36][R44.64+0x10], R42 ;  /* 0x0000102a2c007985 */ /* 0x0021e4000c101b24 */
.L_x_883:
[----:B0-----:R-:W-:Y:S01]  /*124e0*/  LOP3.LUT R23, R26, 0x7, RZ, 0xc0, !PT ;  /* 0x000000071a177812 */ /* 0x001fe200078ec0ff */
[----:B------:R-:W-:-:S04]  /*124f0*/  IMAD.IADD R22, R29, 0x1, R30 ;  /* 0x000000011d167824 */ /* 0x000fc800078e021e */
[----:B------:R-:W-:-:S04]  /*12500*/  IMAD.IADD R3, R23, 0x1, -R30 ;  /* 0x0000000117037824 */ /* 0x000fc800078e0a1e */
[----:B------:R-:W-:-:S04]  /*12510*/  IMAD R3, R22, 0x8, R3 ;  /* 0x0000000816037824 */ /* 0x000fc800078e0203 */
[----:B------:R-:W-:-:S05]  /*12520*/  IMAD.WIDE.U32 R4, R3, 0x4, R38 ;  /* 0x0000000403047825 */ /* 0x000fca00078e0026 */
[----:B------:R-:W2:Y:S01]  /*12530*/  LD.E R0, desc[UR36][R4.64] ;  /* 0x0000002404007980 */ /* 0x000ea2000c101900 */
[----:B------:R-:W-:Y:S05]  /*12540*/  BMOV.32.CLEAR RZ, B0 ;  /* 0x0000000000ff7355 */ /* 0x000fea0000100000 */
[----:B------:R-:W-:Y:S01]  /*12550*/  BSSY.RECONVERGENT B0, `(.L_x_755) ;  /* 0x000000d000007945 */ /* 0x000fe20003800200 */
[--C-:B------:R-:W-:Y:S02]  /*12560*/  IMAD.IADD R3, R16, 0x1, R34.reuse ;  /* 0x0000000110037824 */ /* 0x100fe400078e0222 */
[----:B------:R-:W-:Y:S01]  /*12570*/  IMAD.IADD R8, R17, 0x1, R34 ;  /* 0x0000000111087824 */ /* 0x000fe200078e0222 */
        /* <DEDUP_REMOVED lines=9> */
.L_x_756:
[----:B------:R-:W-:-:S07]  /*12610*/  IMAD.MOV.U32 R6, RZ, RZ, 0x1 ;  /* 0x00000001ff067424 */ /* 0x000fce00078e00ff */
.L_x_757:
[----:B------:R-:W-:Y:S05]  /*12620*/  BSYNC.RECONVERGENT B0 ;  /* 0x0000000000007941 */ /* 0x000fea0003800200 */
.L_x_755:
        /* <DEDUP_REMOVED lines=14> */
.L_x_761:
[----:B------:R-:W-:-:S07]  /*12710*/  IMAD.MOV.U32 R5, RZ, RZ, 0x1 ;  /* 0x00000001ff057424 */ /* 0x000fce00078e00ff */
.L_x_762:
[----:B------:R-:W-:Y:S05]  /*12720*/  BSYNC.RECONVERGENT B0 ;  /* 0x0000000000007941 */ /* 0x000fea0003800200 */
.L_x_760:
        /* <DEDUP_REMOVED lines=8> */
[----:B------:R-:W-:Y:S02]  /*127b0*/  ISETP.EQ.AND P0, PT, R6, 0x1, PT ;  /* 0x000000010600780c */ /* 0x000fe40003f02270 */
[----:B------:R-:W-:-:S13]  /*127c0*/  ISETP.NE.AND P2, PT, R0, 0xb, PT ;  /* 0x0000000b0000780c */ /* 0x000fda0003f45270 */
[----:B------:R-:W-:Y:S05]  /*127d0*/  @P2 BRA P0, `(.L_x_759) ;  /* 0x0000000c00082947 */ /* 0x000fea0000000000 */
[C---:B------:R-:W-:Y:S01]  /*127e0*/  ISETP.NE.AND P3, PT, R0.reuse, 0x16, PT ;  /* 0x000000160000780c */ /* 0x040fe20003f65270 */
[----:B------:R-:W-:Y:S01]  /*127f0*/  BSSY.RELIABLE B9, `(.L_x_763) ;  /* 0x0000053000097945 */ /* 0x000fe20003800100 */
[----:B------:R-:W-:-:S11]  /*12800*/  ISETP.NE.AND P0, PT, R0, 0x16, PT ;  /* 0x000000160000780c */ /* 0x000fd60003f05270 */
[----:B------:R-:W-:Y:S05]  /*12810*/  @P2 BRA P3, `(.L_x_764) ;  /* 0x0000000000cc2947 */ /* 0x000fea0001800000 */
[C---:B------:R-:W-:Y:S01]  /*12820*/  ISETP.NE.AND P2, PT, R0.reuse, 0xb, PT ;  /* 0x0000000b0000780c */ /* 0x040fe20003f45270 */
[----:B------:R-:W-:Y:S01]  /*12830*/  BSSY.RELIABLE B10, `(.L_x_765) ;  /* 0x000002e0000a7945 */ /* 0x000fe20003800100 */
[----:B------:R-:W-:Y:S01]  /*12840*/  VIADD R6, R33, 0x1 ;  /* 0x0000000121067836 */ /* 0x000fe20000000000 */
[----:B------:R-:W-:Y:S01]  /*12850*/  PRMT R7, RZ, 0x7610, R7 ;  /* 0x00007610ff077816 */ /* 0x000fe20000000007 */
[----:B------:R-:W-:Y:S01]  /*12860*/  IMAD.MOV.U32 R9, RZ, RZ, R17 ;  /* 0x000000ffff097224 */ /* 0x000fe200078e0011 */
[----:B------:R-:W-:Y:S02]  /*12870*/  SEL R4, RZ, 0x1, P2 ;  /* 0x00000001ff047807 */ /* 0x000fe40001000000 */
[----:B------:R-:W-:Y:S02]  /*12880*/  ISETP.NE.AND P2, PT, R0, 0x2, PT ;  /* 0x000000020000780c */ /* 0x000fe40003f45270 */
[----:B------:R-:W-:-:S04]  /*12890*/  SEL R4, R4, 0x2, P0 ;  /* 0x0000000204047807 */ /* 0x000fc80000000000 */
[----:B------:R-:W-:-:S07]  /*128a0*/  SEL R11, R4, 0x2, P2 ;  /* 0x00000002040b7807 */ /* 0x000fce0001000000 */
.L_x_772:
[----:B------:R-:W-:-:S04]  /*128b0*/  IMAD R5, R6, 0x8, R9 ;  /* 0x0000000806057824 */ /* 0x000fc800078e0209 */
[----:B------:R-:W-:-:S05]  /*128c0*/  IMAD.WIDE.U32 R4, R5, 0x4, R38 ;  /* 0x0000000405047825 */ /* 0x000fca00078e0026 */
[----:B------:R0:W2:Y:S01]  /*128d0*/  LD.E R8, desc[UR36][R4.64+0x4] ;  /* 0x0000042404087980 */ /* 0x0000a2000c101900 */
[----:B------:R-:W-:Y:S05]  /*128e0*/  BMOV.32.CLEAR RZ, B11 ;  /* 0x000000000bff7355 */ /* 0x000fea0000100000 */
[----:B------:R-:W-:Y:S01]  /*128f0*/  BSSY.RELIABLE B11, `(.L_x_766) ;  /* 0x000001c0000b7945 */ /* 0x000fe20003800100 */
[----:B0-----:R-:W-:Y:S02]  /*12900*/  PRMT R5, RZ, 0x7610, R5 ;  /* 0x00007610ff057816 */ /* 0x001fe40000000005 */
[----:B--2---:R-:W-:-:S13]  /*12910*/  ISETP.NE.AND P0, PT, R8, RZ, PT ;  /* 0x000000ff0800720c */ /* 0x004fda0003f05270 */
[----:B------:R-:W-:Y:S05]  /*12920*/  @!P0 BRA `(.L_x_767) ;  /* 0x0000000000608947 */ /* 0x000fea0003800000 */
[----:B------:R-:W-:-:S13]  /*12930*/  LOP3.LUT P0, RZ, R7, 0xff, RZ, 0xc0, !PT ;  /* 0x000000ff07ff7812 */ /* 0x000fda000780c0ff */
[----:B------:R-:W-:Y:S05]  /*12940*/  @P0 BREAK.RELIABLE B11 ;  /* 0x00000000000b0942 */ /* 0x000fea0003800100 */
[----:B------:R-:W-:Y:S05]  /*12950*/  @P0 BREAK.RELIABLE B10 ;  /* 0x00000000000a0942 */ /* 0x000fea0003800100 */
        /* <DEDUP_REMOVED lines=13> */
.L_x_770:
[----:B------:R-:W-:-:S07]  /*12a30*/  IMAD.MOV.U32 R4, RZ, RZ, 0x1 ;  /* 0x00000001ff047424 */ /* 0x000fce00078e00ff */
.L_x_771:
[----:B------:R-:W-:Y:S05]  /*12a40*/  BSYNC.RECONVERGENT B0 ;  /* 0x0000000000007941 */ /* 0x000fea0003800200 */
.L_x_769:
[----:B------:R-:W-:-:S13]  /*12a50*/  ISETP.NE.AND P0, PT, R4, R11, PT ;  /* 0x0000000b0400720c */ /* 0x000fda0003f05270 */
[----:B------:R-:W-:Y:S05]  /*12a60*/  @!P0 BREAK.RELIABLE B11 ;  /* 0x00000000000b8942 */ /* 0x000fea0003800100 */
[----:B------:R-:W-:Y:S05]  /*12a70*/  @!P0 BREAK.RELIABLE B10 ;  /* 0x00000000000a8942 */ /* 0x000fea0003800100 */
[----:B------:R-:W-:Y:S05]  /*12a80*/  @!P0 BREAK.RELIABLE B9 ;  /* 0x0000000000098942 */ /* 0x000fea0003800100 */
[----:B------:R-:W-:Y:S05]  /*12a90*/  @!P0 BRA `(.L_x_768) ;  /* 0x0000000800348947 */ /* 0x000fea0003800000 */
[----:B------:R-:W-:-:S07]  /*12aa0*/  IMAD.MOV.U32 R5, RZ, RZ, 0x1 ;  /* 0x00000001ff057424 */ /* 0x000fce00078e00ff */
.L_x_767:
[----:B------:R-:W-:Y:S05]  /*12ab0*/  BSYNC.RELIABLE B11 ;  /* 0x00000000000b7941 */ /* 0x000fea0003800100 */
.L_x_766:
[----:B------:R-:W-:Y:S01]  /*12ac0*/  VIADD R6, R6, 0x1 ;  /* 0x0000000106067836 */ /* 0x000fe20000000000 */
[----:B------:R-:W-:Y:S01]  /*12ad0*/  PRMT R7, R5, 0x7610, R7 ;  /* 0x0000761005077816 */ /* 0x000fe20000000007 */
[----:B------:R-:W-:-:S03]  /*12ae0*/  VIADD R9, R9, 0x1 ;  /* 0x0000000109097836 */ /* 0x000fc60000000000 */
[----:B------:R-:W-:-:S13]  /*12af0*/  ISETP.NE.AND P0, PT, R6, R3, PT ;  /* 0x000000030600720c */ /* 0x000fda0003f05270 */
[----:B------:R-:W-:Y:S05]  /*12b00*/  @P0 BRA `(.L_x_772) ;  /* 0xfffffffc00680947 */ /* 0x000fea000383ffff */
[----:B------:R-:W-:Y:S05]  /*12b10*/  BSYNC.RELIABLE B10 ;  /* 0x00000000000a7941 */ /* 0x000fea0003800100 */
.L_x_765:
[----:B------:R-:W-:-:S04]  /*12b20*/  ISETP.NE.AND P0, PT, R0, 0x16, PT ;  /* 0x000000160000780c */ /* 0x000fc80003f05270 */
[----:B------:R-:W-:-:S13]  /*12b30*/  ISETP.EQ.OR P0, PT, R0, 0xb, !P0 ;  /* 0x0000000b0000780c */ /* 0x000fda0004702670 */
[----:B------:R-:W-:Y:S05]  /*12b40*/  @P0 BRA `(.L_x_773) ;  /* 0x0000000000740947 */ /* 0x000fea0003800000 */
.L_x_764:
[----:B------:R-:W-:-:S04]  /*12b50*/  IMAD.IADD R4, R16, 0x1, R3 ;  /* 0x0000000110047824 */ /* 0x000fc800078e0203 */
[----:B------:R-:W-:Y:S01]  /*12b60*/  IMAD.SHL.U32 R5, R4, 0x4, RZ ;  /* 0x0000000404057824 */ /* 0x000fe200078e00ff */
[----:B------:R-:W-:-:S04]  /*12b70*/  IADD3 R4, PT, PT, R17, R34, R17 ;  /* 0x0000002211047210 */ /* 0x000fc80007ffe011 */
        /* <DEDUP_REMOVED lines=18> */
.L_x_775:
[----:B------:R-:W-:-:S07]  /*12ca0*/  IMAD.MOV.U32 R4, RZ, RZ, 0x1 ;  /* 0x00000001ff047424 */ /* 0x000fce00078e00ff */
.L_x_776:
[----:B------:R-:W-:Y:S05]  /*12cb0*/  BSYNC.RECONVERGENT B0 ;  /* 0x0000000000007941 */ /* 0x000fea0003800200 */
.L_x_774:
[----:B------:R-:W-:Y:S02]  /*12cc0*/  ISETP.NE.AND P0, PT, R0, 0x2, PT ;  /* 0x000000020000780c */ /* 0x000fe40003f05270 */
[----:B------:R-:W-:-:S04]  /*12cd0*/  SEL R0, RZ, 0x1, P1 ;  /* 0x00000001ff007807 */ /* 0x000fc80000800000 */
[----:B------:R-:W-:-:S04]  /*12ce0*/  SEL R5, R0, 0x2, P0 ;  /* 0x0000000200057807 */ /* 0x000fc80000000000 */
[----:B------:R-:W-:-:S13]  /*12cf0*/  ISETP.NE.AND P0, PT, R5, R4, PT ;  /* 0x000000040500720c */ /* 0x000fda0003f05270 */
[----:B------:R-:W-:Y:S05]  /*12d00*/  @!P0 BREAK.RELIABLE B9 ;  /* 0x0000000000098942 */ /* 0x000fea0003800100 */
[----:B------:R-:W-:Y:S05]  /*12d10*/  @!P0 BRA `(.L_x_759) ;  /* 0x0000000400b88947 */ /* 0x000fea0003800000 */
.L_x_773:
[----:B------:R-:W-:Y:S05]  /*12d20*/  BSYNC.RELIABLE B9 ;  /* 0x0000000000097941 */ /* 0x000fea0003800100 */
.L_x_763:
[----:B------:R-:W-:Y:S01]  /*12d30*/  ISETP.GE.AND P0, PT, R16, R3, PT ;  /* 0x000000031000720c */ /* 0x000fe20003f06270 */
[----:B------:R-:W-:Y:S05]  /*12d40*/  BMOV.32.CLEAR RZ, B0 ;  /* 0x0000000000ff7355 */ /* 0x000fea0000100000 */
[----:B------:R-:W-:Y:S04]  /*12d50*/  BSSY.RECONVERGENT B0, `(.L_x_777) ;  /* 0x000004d000007945 */ /* 0x000fe80003800200 */
[----:B------:R-:W-:Y:S01]  /*12d60*/  BSSY.RELIABLE B1, `(.L_x_778) ;  /* 0x0000040000017945 */ /* 0x000fe20003800100 */
[----:B------:R-:W-:-:S02]  /*12d70*/  IMAD.MOV.U32 R10, RZ, RZ, RZ ;  /* 0x000000ffff0a7224 */ /* 0x000fc400078e00ff */
[----:B------:R-:W-:Y:S02]  /*12d80*/  IMAD.MOV.U32 R12, RZ, RZ, R16 ;  /* 0x000000ffff0c7224 */ /* 0x000fe400078e0010 */
[----:B------:R-:W-:Y:S01]  /*12d90*/  IMAD.MOV.U32 R0, RZ, RZ, R17 ;  /* 0x000000ffff007224 */ /* 0x000fe200078e0011 */
[----:B------:R-:W-:Y:S06]  /*12da0*/  @P0 BRA `(.L_x_779) ;  /* 0x0000000000ec0947 */ /* 0x000fec0003800000 */
[----:B------:R-:W-:Y:S01]  /*12db0*/  IMAD.IADD R4, R3, 0x1, -R12 ;  /* 0x0000000103047824 */ /* 0x000fe200078e0a0c */
[----:B------:R-:W-:Y:S01]  /*12dc0*/  BSSY.RECONVERGENT B2, `(.L_x_780) ;  /* 0x0000022000027945 */ /* 0x000fe20003800200 */
[----:B------:R-:W-:-:S03]  /*12dd0*/  PLOP3.LUT P0, PT, PT, PT, PT, 0x80, 0x8 ;  /* 0x000000000008781c */ /* 0x000fc60003f0f070 */
[----:B------:R-:W-:-:S13]  /*12de0*/  ISETP.GT.AND P1, PT, R4, 0x3, PT ;  /* 0x000000030400780c */ /* 0x000fda0003f24270 */
[----:B------:R-:W-:Y:S05]  /*12df0*/  @!P1 BRA `(.L_x_781) ;  /* 0x0000000000789947 */ /* 0x000fea0003800000 */
[----:B------:R-:W-:Y:S01]  /*12e00*/  PLOP3.LUT P0, PT, PT, PT, PT, 0x8, 0x80 ;  /* 0x000000000080781c */ /* 0x000fe20003f0e170 */
[----:B------:R-:W-:-:S12]  /*12e10*/  VIADD R11, R3, 0xfffffffd ;  /* 0xfffffffd030b7836 */ /* 0x000fd80000000000 */
.L_x_782:
[----:B------:R-:W-:-:S04]  /*12e20*/  IMAD R5, R12, 0x8, R0 ;  /* 0x000000080c057824 */ /* 0x000fc800078e0200 */
[----:B------:R-:W-:-:S04]  /*12e30*/  IMAD.WIDE.U32 R14, R5, 0x4, R38 ;  /* 0x00000004050e7825 */ /* 0x000fc800078e0026 */
[C---:B------:R-:W-:Y:S02]  /*12e40*/  VIADD R9, R5.reuse, 0x9 ;  /* 0x0000000905097836 */ /* 0x040fe40000000000 */
[----:B------:R-:W2:Y:S01]  /*12e50*/  LD.E R14, desc[UR36][R14.64] ;  /* 0x000000240e0e7980 */ /* 0x000ea2000c101900 */
[----:B------:R-:W-:Y:S02]  /*12e60*/  VIADD R7, R5, 0x12 ;  /* 0x0000001205077836 */ /* 0x000fe40000000000 */
[----:B------:R-:W-:-:S04]  /*12e70*/  IMAD.WIDE.U32 R8, R9, 0x4, R38 ;  /* 0x0000000409087825 */ /* 0x000fc800078e0026 */
[--C-:B------:R-:W-:Y:S02]  /*12e80*/  IMAD.WIDE.U32 R6, R7, 0x4, R38.reuse ;  /* 0x0000000407067825 */ /* 0x100fe400078e0026 */
[----:B------:R-:W3:Y:S02]  /*12e90*/  LD.E R8, desc[UR36][R8.64] ;  /* 0x0000002408087980 */ /* 0x000ee4000c101900 */
[----:B------:R-:W-:Y:S02]  /*12ea0*/  VIADD R5, R5, 0x1b ;  /* 0x0000001b05057836 */ /* 0x000fe40000000000 */
[----:B------:R-:W4:Y:S02]  /*12eb0*/  LD.E R6, desc[UR36][R6.64] ;  /* 0x0000002406067980 */ /* 0x000f24000c101900 */
[----:B------:R-:W-:-:S06]  /*12ec0*/  IMAD.WIDE.U32 R4, R5, 0x4, R38 ;  /* 0x0000000405047825 */ /* 0x000fcc00078e0026 */
[----:B------:R-:W5:Y:S01]  /*12ed0*/  LD.E R4, desc[UR36][R4.64] ;  /* 0x0000002404047980 */ /* 0x000f62000c101900 */
[----:B------:R-:W-:Y:S02]  /*12ee0*/  VIADD R13, R10, 0x1 ;  /* 0x000000010a0d7836 */ /* 0x000fe40000000000 */
[----:B------:R-:W-:Y:S02]  /*12ef0*/  VIADD R12, R12, 0x4 ;  /* 0x000000040c0c7836 */ /* 0x000fe40000000000 */
[----:B------:R-:W-:Y:S01]  /*12f00*/  VIADD R0, R0, 0x4 ;  /* 0x0000000400007836 */ /* 0x000fe20000000000 */
[----:B--2---:R-:W-:Y:S02]  /*12f10*/  ISETP.NE.AND P1, PT, R14, RZ, PT ;  /* 0x000000ff0e00720c */ /* 0x004fe40003f25270 */
[----:B---3--:R-:W-:-:S11]  /*12f20*/  ISETP.NE.AND P2, PT, R8, RZ, PT ;  /* 0x000000ff0800720c */ /* 0x008fd60003f45270 */
[----:B------:R-:W-:Y:S01]  /*12f30*/  @!P1 IMAD.MOV R13, RZ, RZ, R10 ;  /* 0x000000ffff0d9224 */ /* 0x000fe200078e020a */
[----:B----4-:R-:W-:-:S03]  /*12f40*/  ISETP.NE.AND P1, PT, R6, RZ, PT ;  /* 0x000000ff0600720c */ /* 0x010fc60003f25270 */
[----:B------:R-:W-:Y:S02]  /*12f50*/  VIADD R8, R13, 0x1 ;  /* 0x000000010d087836 */ /* 0x000fe40000000000 */
[----:B------:R-:W-:Y:S01]  /*12f60*/  @!P2 IMAD.MOV R8, RZ, RZ, R13 ;  /* 0x000000ffff08a224 */ /* 0x000fe200078e020d */
[----:B-----5:R-:W-:-:S03]  /*12f70*/  ISETP.NE.AND P2, PT, R4, RZ, PT ;  /* 0x000000ff0400720c */ /* 0x020fc60003f45270 */
[----:B------:R-:W-:-:S04]  /*12f80*/  VIADD R6, R8, 0x1 ;  /* 0x0000000108067836 */ /* 0x000fc80000000000 */
[----:B------:R-:W-:Y:S01]  /*12f90*/  @!P1 IMAD.MOV R6, RZ, RZ, R8 ;  /* 0x000000ffff069224 */ /* 0x000fe200078e0208 */
[----:B------:R-:W-:-:S03]  /*12fa0*/  ISETP.GE.AND P1, PT, R12, R11, PT ;  /* 0x0000000b0c00720c */ /* 0x000fc60003f26270 */
[----:B------:R-:W-:Y:S02]  /*12fb0*/  VIADD R10, R6, 0x1 ;  /* 0x00000001060a7836 */ /* 0x000fe40000000000 */
[----:B------:R-:W-:-:S08]  /*12fc0*/  @!P2 IMAD.MOV R10, RZ, RZ, R6 ;  /* 0x000000ffff0aa224 */ /* 0x000fd000078e0206 */
[----:B------:R-:W-:Y:S05]  /*12fd0*/  @!P1 BRA `(.L_x_782) ;  /* 0xfffffffc00909947 */ /* 0x000fea000383ffff */
.L_x_781:
[----:B------:R-:W-:Y:S05]  /*12fe0*/  BSYNC.RECONVERGENT B2 ;  /* 0x0000000000027941 */ /* 0x000fea0003800200 */
.L_x_780:
[----:B------:R-:W-:Y:S01]  /*12ff0*/  IMAD.IADD R4, R3, 0x1, -R12 ;  /* 0x0000000103047824 */ /* 0x000fe200078e0a0c */
[----:B------:R-:W-:Y:S04]  /*13000*/  BSSY.RECONVERGENT B2, `(.L_x_783) ;  /* 0x0000012000027945 */ /* 0x000fe80003800200 */
[----:B------:R-:W-:-:S13]  /*13010*/  ISETP.GT.AND P1, PT, R4, 0x1, PT ;  /* 0x000000010400780c */ /* 0x000fda0003f24270 */
[----:B------:R-:W-:Y:S05]  /*13020*/  @!P1 BRA `(.L_x_784) ;  /* 0x00000000003c9947 */ /* 0x000fea0003800000 */
[----:B------:R-:W-:-:S04]  /*13030*/  IMAD R5, R12, 0x8, R0 ;  /* 0x000000080c057824 */ /* 0x000fc800078e0200 */
[----:B------:R-:W-:-:S04]  /*13040*/  IMAD.WIDE.U32 R6, R5, 0x4, R38 ;  /* 0x0000000405067825 */ /* 0x000fc800078e0026 */
[----:B------:R-:W-:Y:S02]  /*13050*/  VIADD R5, R5, 0x9 ;  /* 0x0000000905057836 */ /* 0x000fe40000000000 */
[----:B------:R-:W2:Y:S02]  /*13060*/  LD.E R6, desc[UR36][R6.64] ;  /* 0x0000002406067980 */ /* 0x000ea4000c101900 */
[----:B------:R-:W-:-:S06]  /*13070*/  IMAD.WIDE.U32 R4, R5, 0x4, R38 ;  /* 0x0000000405047825 */ /* 0x000fcc00078e0026 */
[----:B------:R-:W3:Y:S01]  /*13080*/  LD.E R4, desc[UR36][R4.64] ;  /* 0x0000002404047980 */ /* 0x000ee2000c101900 */
[----:B------:R-:W-:Y:S02]  /*13090*/  VIADD R8, R10, 0x1 ;  /* 0x000000010a087836 */ /* 0x000fe40000000000 */
[----:B------:R-:W-:Y:S02]  /*130a0*/  VIADD R12, R12, 0x2 ;  /* 0x000000020c0c7836 */ /* 0x000fe40000000000 */
[----:B------:R-:W-:Y:S01]  /*130b0*/  VIADD R0, R0, 0x2 ;  /* 0x0000000200007836 */ /* 0x000fe20000000000 */
[----:B--2---:R-:W-:Y:S02]  /*130c0*/  ISETP.NE.AND P0, PT, R6, RZ, PT ;  /* 0x000000ff0600720c */ /* 0x004fe40003f05270 */
[----:B---3--:R-:W-:-:S11]  /*130d0*/  ISETP.NE.AND P1, PT, R4, RZ, PT ;  /* 0x000000ff0400720c */ /* 0x008fd60003f25270 */
[----:B------:R-:W-:Y:S01]  /*130e0*/  @!P0 IMAD.MOV R8, RZ, RZ, R10 ;  /* 0x000000ffff088224 */ /* 0x000fe200078e020a */
[----:B------:R-:W-:-:S03]  /*130f0*/  PLOP3.LUT P0, PT, PT, PT, PT, 0x8, 0x80 ;  /* 0x000000000080781c */ /* 0x000fc60003f0e170 */
[----:B------:R-:W-:Y:S02]  /*13100*/  VIADD R10, R8, 0x1 ;  /* 0x00000001080a7836 */ /* 0x000fe40000000000 */
[----:B------:R-:W-:-:S08]  /*13110*/  @!P1 IMAD.MOV R10, RZ, RZ, R8 ;  /* 0x000000ffff0a9224 */ /* 0x000fd000078e0208 */
.L_x_784:
[----:B------:R-:W-:Y:S05]  /*13120*/  BSYNC.RECONVERGENT B2 ;  /* 0x0000000000027941 */ /* 0x000fea0003800200 */
.L_x_783:
[----:B------:R-:W-:-:S13]  /*13130*/  ISETP.NE.OR P0, PT, R12, R3, P0 ;  /* 0x000000030c00720c */ /* 0x000fda0000705670 */
[----:B------:R-:W-:Y:S05]  /*13140*/  @!P0 BREAK.RELIABLE B1 ;  /* 0x0000000000018942 */ /* 0x000fea0003800100 */
[----:B------:R-:W-:Y:S05]  /*13150*/  @!P0 BRA `(.L_x_785) ;  /* 0x0000000000308947 */ /* 0x000fea0003800000 */
.L_x_779:
[----:B------:R-:W-:Y:S05]  /*13160*/  BSYNC.RELIABLE B1 ;  /* 0x0000000000017941 */ /* 0x000fea0003800100 */
.L_x_778:
[----:B------:R-:W-:-:S04]  /*13170*/  IMAD R5, R12, 0x8, R0 ;  /* 0x000000080c057824 */ /* 0x000fc800078e0200 */
[----:B------:R-:W-:-:S06]  /*13180*/  IMAD.WIDE.U32 R4, R5, 0x4, R38 ;  /* 0x0000000405047825 */ /* 0x000fcc00078e0026 */
[----:B------:R-:W2:Y:S01]  /*13190*/  LD.E R4, desc[UR36][R4.64] ;  /* 0x0000002404047980 */ /* 0x000ea2000c101900 */
[----:B------:R-:W-:Y:S02]  /*131a0*/  VIADD R12, R12, 0x1 ;  /* 0x000000010c0c7836 */ /* 0x000fe40000000000 */
[----:B------:R-:W-:Y:S02]  /*131b0*/  VIADD R6, R10, 0x1 ;  /* 0x000000010a067836 */ /* 0x000fe40000000000 */
[----:B------:R-:W-:Y:S01]  /*131c0*/  VIADD R0, R0, 0x1 ;  /* 0x0000000100007836 */ /* 0x000fe20000000000 */
[----:B------:R-:W-:Y:S02]  /*131d0*/  ISETP.NE.AND P1, PT, R12, R3, PT ;  /* 0x000000030c00720c */ /* 0x000fe40003f25270 */
[----:B--2---:R-:W-:-:S13]  /*131e0*/  ISETP.NE.AND P0, PT, R4, RZ, PT ;  /* 0x000000ff0400720c */ /* 0x004fda0003f05270 */
[----:B------:R-:W-:-:S04]  /*131f0*/  @!P0 IMAD.MOV R6, RZ, RZ, R10 ;  /* 0x000000ffff068224 */ /* 0x000fc800078e020a */
[----:B------:R-:W-:Y:S01]  /*13200*/  IMAD.MOV.U32 R10, RZ, RZ, R6 ;  /* 0x000000ffff0a7224 */ /* 0x000fe200078e0006 */
[----:B------:R-:W-:Y:S06]  /*13210*/  @P1 BRA `(.L_x_778) ;  /* 0xfffffffc00d41947 */ /* 0x000fec000383ffff */
.L_x_785:
[----:B------:R-:W-:Y:S05]  /*13220*/  BSYNC.RECONVERGENT B0 ;  /* 0x0000000000007941 */ /* 0x000fea0003800200 */
.L_x_777:
[----:B------:R-:W-:-:S13]  /*13230*/  ISETP.NE.AND P0, PT, R10, RZ, PT ;  /* 0x000000ff0a00720c */ /* 0x000fda0003f05270 */
[----:B------:R-:W-:Y:S05]  /*13240*/  @!P0 BRA `(.L_x_759) ;  /* 0x00000000006c8947 */ /* 0x000fea0003800000 */
[----:B------:R-:W-:Y:S01]  /*13250*/  MOV R6, 0x30 ;  /* 0x0000003000067802 */ /* 0x000fe20000000f00 */
[----:B------:R-:W-:Y:S02]  /*13260*/  IMAD.MOV.U32 R4, RZ, RZ, 0x20 ;  /* 0x00000020ff047424 */ /* 0x000fe400078e00ff */
[----:B------:R-:W-:-:S03]  /*13270*/  IMAD.MOV.U32 R5, RZ, RZ, RZ ;  /* 0x000000ffff057224 */ /* 0x000fc600078e00ff */
[----:B------:R-:W0:Y:S01]  /*13280*/  LDC.64 R6, c[0x4][R6] ;  /* 0x0100000006067b82 */ /* 0x000e220000000a00 */
[----:B------:R-:W-:Y:S05]  /*13290*/  BMOV.32.CLEAR RZ, B0 ;  /* 0x0000000000ff7355 */ /* 0x000fea0000100000 */
[----:B------:R-:W-:-:S07]  /*132a0*/  LEPC R20, `(.L_x_786) ;  /* 0x000000001014794e */ /* 0x000fce0000000000 */
[----:B0-----:R-:W-:Y:S05]  /*132b0*/  CALL.ABS.NOINC R6 ;  /* 0x0000000006007343 */ /* 0x001fea0003c00000 */
.L_x_786:
[----:B------:R-:W-:Y:S01]  /*132c0*/  IMAD.IADD R23, R23, 0x1, -R30 ;  /* 0x0000000117177824 */ /* 0x000fe200078e0a1e */
[----:B------:R-:W-:Y:S01]  /*132d0*/  ST.E.64 desc[UR36][R4.64+0x18], R38 ;  /* 0x0000182604007985 */ /* 0x000fe2000c101b24 */
[--C-:B------:R-:W-:Y:S02]  /*132e0*/  IMAD.IADD R6, R22, 0x1, R34.reuse ;  /* 0x0000000116067824 */ /* 0x100fe400078e0222 */
[----:B------:R-:W-:Y:S01]  /*132f0*/  IMAD.IADD R7, R23, 0x1, R34 ;  /* 0x0000000117077824 */ /* 0x000fe200078e0222 */
[----:B------:R-:W-:Y:S04]  /*13300*/  ST.E.64 desc[UR36][R4.64], R22 ;  /* 0x0000001604007985 */ /* 0x000fe8000c101b24 */
[----:B------:R-:W-:Y:S04]  /*13310*/  ST.E.64 desc[UR36][R4.64+0x8], R6 ;  /* 0x0000080604007985 */ /* 0x000fe8000c101b24 */
[----:B------:R-:W-:Y:S04]  /*13320*/  ST.E.64 desc[UR36][R4.64+0x10], RZ ;  /* 0x000010ff04007985 */ /* 0x000fe8000c101b24 */
[----:B------:R0:W-:Y:S02]  /*13330*/  ST.E.64 desc[UR36][R42.64+0x10], R4 ;  /* 0x000010042a007985 */ /* 0x0001e4000c101b24 */
[----:B0-----:R-:W-:-:S02]  /*13340*/  IMAD.MOV.U32 R42, RZ, RZ, R4 ;  /* 0x000000ffff2a7224 */ /* 0x001fc400078e0004 */
[----:B------:R-:W-:Y:S01]  /*13350*/  IMAD.MOV.U32 R43, RZ, RZ, R5 ;  /* 0x000000ffff2b7224 */ /* 0x000fe200078e0005 */
[----:B------:R-:W-:Y:S06]  /*13360*/  BRA `(.L_x_759) ;  /* 0x0000000000247947 */ /* 0x000fec0003800000 */
.L_x_768:
[----:B------:R-:W-:Y:S01]  /*13370*/  MOV R8, 0x0 ;  /* 0x0000000000087802 */ /* 0x000fe20000000f00 */
[----:B------:R-:W0:Y:S01]  /*13380*/  LDCU.64 UR4, c[0x4][0x8] ;  /* 0x01000100ff0477ac */ /* 0x000e220008000a00 */
[----:B------:R-:W-:-:S04]  /*13390*/  CS2R R6, SRZ ;  /* 0x0000000000067805 */ /* 0x000fc8000001ff00 */
[----:B------:R-:W1:Y:S01]  /*133a0*/  LDC.64 R8, c[0x4][R8] ;  /* 0x0100000008087b82 */ /* 0x000e620000000a00 */
[----:B0-----:R-:W-:Y:S02]  /*133b0*/  IMAD.U32 R4, RZ, RZ, UR4 ;  /* 0x00000004ff047e24 */ /* 0x001fe4000f8e00ff */
[----:B------:R-:W-:Y:S01]  /*133c0*/  IMAD.U32 R5, RZ, RZ, UR5 ;  /* 0x00000005ff057e24 */ /* 0x000fe2000f8e00ff */
[----:B------:R-:W-:Y:S06]  /*133d0*/  BMOV.32.CLEAR RZ, B0 ;  /* 0x0000000000ff7355 */ /* 0x000fec0000100000 */
[----:B------:R-:W-:-:S07]  /*133e0*/  LEPC R20, `(.L_x_759) ;  /* 0x000000001014794e */ /* 0x000fce0000000000 */
[----:B-1----:R-:W-:Y:S05]  /*133f0*/  CALL.ABS.NOINC R8 ;  /* 0x0000000008007343 */ /* 0x002fea0003c00000 */
.L_x_759:
[----:B------:R-:W-:Y:S05]  /*13400*/  BSYNC.RECONVERGENT B8 ;  /* 0x0000000000087941 */ /* 0x000fea0003800200 */
.L_x_758:
[----:B------:R-:W-:Y:S01]  /*13410*/  LOP3.LUT R23, R26, 0x7, RZ, 0xc0, !PT ;  /* 0x000000071a177812 */ /* 0x000fe200078ec0ff */
[----:B------:R-:W-:Y:S02]  /*13420*/  IMAD.IADD R22, R29, 0x1, R30 ;  /* 0x000000011d167824 */ /* 0x000fe400078e021e */
[----:B------:R-:W-:Y:S02]  /*13430*/  IMAD.MOV.U32 R6, RZ, RZ, R38 ;  /* 0x000000ffff067224 */ /* 0x000fe400078e0026 */
[----:B------:R-:W-:Y:S02]  /*13440*/  IMAD.IADD R23, R23, 0x1, -R30 ;  /* 0x0000000117177824 */ /* 0x000fe400078e0a1e */
[----:B------:R-:W-:Y:S02]  /*13450*/  IMAD.MOV.U32 R7, RZ, RZ, R39 ;  /* 0x000000ffff077224 */ /* 0x000fe400078e0027 */
[----:B------:R-:W-:-:S04]  /*13460*/  IMAD R5, R22, 0x8, R23 ;  /* 0x0000000816057824 */ /* 0x000fc800078e0217 */
[----:B------:R-:W-:-:S05]  /*13470*/  IMAD.WIDE.U32 R4, R5, 0x4, R6 ;  /* 0x0000000405047825 */ /* 0x000fca00078e0006 */
[----:B------:R-:W2:Y:S01]  /*13480*/  LD.E R0, desc[UR36][R4.64] ;  /* 0x0000002404007980 */ /* 0x000ea2000c101900 */
[----:B------:R-:W-:Y:S05]  /*13490*/  BMOV.32.CLEAR RZ, B0 ;  /* 0x0000000000ff7355 */ /* 0x000fea0000100000 */
[----:B------:R-:W-:Y:S01]  /*134a0*/  BSSY.RECONVERGENT B0, `(.L_x_787) ;  /* 0x000000c000007945 */ /* 0x000fe20003800200 */
[----:B------:R-:W-:Y:S01]  /*134b0*/  IMAD.IADD R10, R23, 0x1, -R34 ;  /* 0x00000001170a7824 */ /* 0x000fe200078e0a22 */
        /* <DEDUP_REMOVED lines=9> */
.L_x_788:
[----:B------:R-:W-:-:S07]  /*13550*/  IMAD.MOV.U32 R8, RZ, RZ, 0x1 ;  /* 0x00000001ff087424 */ /* 0x000fce00078e00ff */
.L_x_789:
[----:B------:R-:W-:Y:S05]  /*13560*/  BSYNC.RECONVERGENT B0 ;  /* 0x0000000000007941 */ /* 0x000fea0003800200 */
.L_x_787:
[----:B------:R-:W-:Y:S01]  /*13570*/  IMAD.IADD R3, R22, 0x1, R34 ;  /* 0x0000000116037824 */ /* 0x000fe200078e0222 */
[----:B------:R-:W-:Y:S04]  /*13580*/  BSSY.RECONVERGENT B8, `(.L_x_790) ;  /* 0x00000e1000087945 */ /* 0x000fe80003800200 */
[----:B------:R-:W-:-:S04]  /*13590*/  VIMNMX.U32 R4, PT, PT, R3, R10, !PT ;  /* 0x0000000a03047248 */ /* 0x000fc80007fe0000 */
        /* <DEDUP_REMOVED lines=12> */
.L_x_793:
[----:B------:R-:W-:-:S07]  /*13660*/  IMAD.MOV.U32 R5, RZ, RZ, 0x1 ;  /* 0x00000001ff057424 */ /* 0x000fce00078e00ff */
.L_x_794:
[----:B------:R-:W-:Y:S05]  /*13670*/  BSYNC.RECONVERGENT B0 ;  /* 0x0000000000007941 */ /* 0x000fea0003800200 */
.L_x_792:
        /* <DEDUP_REMOVED lines=15> */
[----:B------:R-:W-:Y:S01]  /*13770*/  ISETP.NE.AND P2, PT, R0, 0xb, PT ;  /* 0x0000000b0000780c */ /* 0x000fe20003f45270 */
[----:B------:R-:W-:Y:S01]  /*13780*/  IMAD.IADD R8, R29, 0x1, R30 ;  /* 0x000000011d087824 */ /* 0x000fe200078e021e */
[----:B------:R-:W-:Y:S01]  /*13790*/  BSSY.RELIABLE B10, `(.L_x_797) ;  /* 0x00000300000a7945 */ /* 0x000fe20003800100 */
[----:B------:R-:W-:Y:S01]  /*137a0*/  PRMT R9, RZ, 0x7610, R9 ;  /* 0x00007610ff097816 */ /* 0x000fe20000000009 */
[----:B------:R-:W-:Y:S01]  /*137b0*/  IMAD.MOV.U32 R11, RZ, RZ, R23 ;  /* 0x000000ffff0b7224 */ /* 0x000fe200078e0017 */
[----:B------:R-:W-:Y:S01]  /*137c0*/  SEL R4, RZ, 0x1, P2 ;  /* 0x00000001ff047807 */ /* 0x000fe20001000000 */
[----:B------:R-:W-:Y:S01]  /*137d0*/  VIADD R8, R8, 0x1 ;  /* 0x0000000108087836 */ /* 0x000fe20000000000 */
[----:B------:R-:W-:Y:S02]  /*137e0*/  ISETP.NE.AND P2, PT, R0, 0x2, PT ;  /* 0x000000020000780c */ /* 0x000fe40003f45270 */
[----:B------:R-:W-:-:S04]  /*137f0*/  SEL R4, R4, 0x2, P0 ;  /* 0x0000000204047807 */ /* 0x000fc80000000000 */
[----:B------:R-:W-:-:S07]  /*13800*/  SEL R13, R4, 0x2, P2 ;  /* 0x00000002040d7807 */ /* 0x000fce0001000000 */
.L_x_804:
[----:B------:R-:W-:-:S04]  /*13810*/  LEA R5, P0, R8, R11, 0x3 ;  /* 0x0000000b08057211 */ /* 0x000fc800078018ff */
[----:B------:R-:W-:Y:S02]  /*13820*/  LEA.HI.X.SX32 R10, R11, RZ, 0x1, P0 ;  /* 0x000000ff0b0a7211 */ /* 0x000fe400000f0eff */
[----:B------:R-:W-:-:S04]  /*13830*/  LEA R4, P0, R5, R38, 0x2 ;  /* 0x0000002605047211 */ /* 0x000fc800078010ff */
[----:B------:R-:W-:-:S05]  /*13840*/  LEA.HI.X R5, R5, R39, R10, 0x2, P0 ;  /* 0x0000002705057211 */ /* 0x000fca00000f140a */
        /* <DEDUP_REMOVED lines=22> */
.L_x_802:
[----:B------:R-:W-:-:S07]  /*139b0*/  IMAD.MOV.U32 R4, RZ, RZ, 0x1 ;  /* 0x00000001ff047424 */ /* 0x000fce00078e00ff */
.L_x_803:
[----:B------:R-:W-:Y:S05]  /*139c0*/  BSYNC.RECONVERGENT B0 ;  /* 0x0000000000007941 */ /* 0x000fea0003800200 */
.L_x_801:
[----:B------:R-:W-:-:S13]  /*139d0*/  ISETP.NE.AND P0, PT, R4, R13, PT ;  /* 0x0000000d0400720c */ /* 0x000fda0003f05270 */
[----:B------:R-:W-:Y:S05]  /*139e0*/  @!P0 BREAK.RELIABLE B11 ;  /* 0x00000000000b8942 */ /* 0x000fea0003800100 */
[----:B------:R-:W-:Y:S05]  /*139f0*/  @!P0 BREAK.RELIABLE B10 ;  /* 0x00000000000a8942 */ /* 0x000fea0003800100 */
[----:B------:R-:W-:Y:S05]  /*13a00*/  @!P0 BREAK.RELIABLE B9 ;  /* 0x0000000000098942 */ /* 0x000fea0003800100 */
[----:B------:R-:W-:Y:S05]  /*13a10*/  @!P0 BRA `(.L_x_800) ;  /* 0x0000000800388947 */ /* 0x000fea0003800000 */
[----:B------:R-:W-:-:S07]  /*13a20*/  IMAD.MOV.U32 R5, RZ, RZ, 0x1 ;  /* 0x00000001ff057424 */ /* 0x000fce00078e00ff */
.L_x_799:
[----:B------:R-:W-:Y:S05]  /*13a30*/  BSYNC.RELIABLE B11 ;  /* 0x00000000000b7941 */ /* 0x000fea0003800100 */
.L_x_798:
[----:B------:R-:W-:Y:S01]  /*13a40*/  VIADD R8, R8, 0x1 ;  /* 0x0000000108087836 */ /* 0x000fe20000000000 */
[----:B------:R-:W-:Y:S01]  /*13a50*/  PRMT R9, R5, 0x7610, R9 ;  /* 0x0000761005097816 */ /* 0x000fe20000000009 */
[----:B------:R-:W-:-:S03]  /*13a60*/  VIADD R11, R11, 0xffffffff ;  /* 0xffffffff0b0b7836 */ /* 0x000fc60000000000 */
[----:B------:R-:W-:-:S13]  /*13a70*/  ISETP.NE.AND P0, PT, R8, R3, PT ;  /* 0x000000030800720c */ /* 0x000fda0003f05270 */
[----:B------:R-:W-:Y:S05]  /*13a80*/  @P0 BRA `(.L_x_804) ;  /* 0xfffffffc00600947 */ /* 0x000fea000383ffff */
[----:B------:R-:W-:Y:S05]  /*13a90*/  BSYNC.RELIABLE B10 ;  /* 0x00000000000a7941 */ /* 0x000fea0003800100 */
.L_x_797:
[----:B------:R-:W-:-:S04]  /*13aa0*/  ISETP.NE.AND P0, PT, R0, 0x16, PT ;  /* 0x000000160000780c */ /* 0x000fc80003f05270 */
[----:B------:R-:W-:-:S13]  /*13ab0*/  ISETP.EQ.OR P0, PT, R0, 0xb, !P0 ;  /* 0x0000000b0000780c */ /* 0x000fda0004702670 */
[----:B------:R-:W-:Y:S05]  /*13ac0*/  @P0 BRA `(.L_x_805) ;  /* 0x0000000000740947 */ /* 0x000fea0003800000 */
.L_x_796:
[----:B------:R-:W-:-:S04]  /*13ad0*/  IMAD.IADD R4, R22, 0x1, R3 ;  /* 0x0000000116047824 */ /* 0x000fc800078e0203 */
[----:B------:R-:W-:Y:S01]  /*13ae0*/  IMAD.SHL.U32 R5, R4, 0x4, RZ ;  /* 0x0000000404057824 */ /* 0x000fe200078e00ff */
[----:B------:R-:W-:-:S04]  /*13af0*/  IADD3 R4, PT, PT, R23, R23, -R34 ;  /* 0x0000001717047210 */ /* 0x000fc80007ffe822 */
        /* <DEDUP_REMOVED lines=18> */
.L_x_807:
[----:B------:R-:W-:-:S07]  /*13c20*/  IMAD.MOV.U32 R4, RZ, RZ, 0x1 ;  /* 0x00000001ff047424 */ /* 0x000fce00078e00ff */
.L_x_808:
[----:B------:R-:W-:Y:S05]  /*13c30*/  BSYNC.RECONVERGENT B0 ;  /* 0x0000000000007941 */ /* 0x000fea0003800200 */
.L_x_806:
[----:B------:R-:W-:Y:S02]  /*13c40*/  ISETP.NE.AND P0, PT, R0, 0x2, PT ;  /* 0x000000020000780c */ /* 0x000fe40003f05270 */
[----:B------:R-:W-:-:S04]  /*13c50*/  SEL R0, RZ, 0x1, P1 ;  /* 0x00000001ff007807 */ /* 0x000fc80000800000 */
[----:B------:R-:W-:-:S04]  /*13c60*/  SEL R5, R0, 0x2, P0 ;  /* 0x0000000200057807 */ /* 0x000fc80000000000 */
[----:B------:R-:W-:-:S13]  /*13c70*/  ISETP.NE.AND P0, PT, R5, R4, PT ;  /* 0x000000040500720c */ /* 0x000fda0003f05270 */
[----:B------:R-:W-:Y:S05]  /*13c80*/  @!P0 BREAK.RELIABLE B9 ;  /* 0x0000000000098942 */ /* 0x000fea0003800100 */
[----:B------:R-:W-:Y:S05]  /*13c90*/  @!P0 BRA `(.L_x_791) ;  /* 0x0000000400bc8947 */ /* 0x000fea0003800000 */
.L_x_805:
[----:B------:R-:W-:Y:S05]  /*13ca0*/  BSYNC.RELIABLE B9 ;  /* 0x0000000000097941 */ /* 0x000fea0003800100 */
.L_x_795:
        /* <DEDUP_REMOVED lines=15> */
.L_x_814:
[----:B------:R-:W-:-:S04]  /*13da0*/  IMAD R11, R14, 0x8, R0 ;  /* 0x000000080e0b7824 */ /* 0x000fc800078e0200 */
[----:B------:R-:W-:-:S04]  /*13db0*/  IMAD.WIDE R20, R11, 0x4, R6 ;  /* 0x000000040b147825 */ /* 0x000fc800078e0206 */
[C---:B------:R-:W-:Y:S02]  /*13dc0*/  VIADD R5, R11.reuse, 0x7 ;  /* 0x000000070b057836 */ /* 0x040fe40000000000 */
[----:B------:R-:W2:Y:S01]  /*13dd0*/  LD.E R20, desc[UR36][R20.64] ;  /* 0x0000002414147980 */ /* 0x000ea2000c101900 */
[----:B------:R-:W-:Y:S02]  /*13de0*/  VIADD R9, R11, 0xe ;  /* 0x0000000e0b097836 */ /* 0x000fe40000000000 */
[----:B------:R-:W-:-:S04]  /*13df0*/  IMAD.WIDE R4, R5, 0x4, R6 ;  /* 0x0000000405047825 */ /* 0x000fc800078e0206 */
[--C-:B------:R-:W-:Y:S02]  /*13e00*/  IMAD.WIDE R8, R9, 0x4, R6.reuse ;  /* 0x0000000409087825 */ /* 0x100fe400078e0206 */
[----:B------:R-:W3:Y:S02]  /*13e10*/  LD.E R4, desc[UR36][R4.64] ;  /* 0x0000002404047980 */ /* 0x000ee4000c101900 */
[----:B------:R-:W-:Y:S02]  /*13e20*/  VIADD R11, R11, 0x15 ;  /* 0x000000150b0b7836 */ /* 0x000fe40000000000 */
[----:B------:R-:W4:Y:S02]  /*13e30*/  LD.E R8, desc[UR36][R8.64] ;  /* 0x0000002408087980 */ /* 0x000f24000c101900 */
[----:B------:R-:W-:-:S06]  /*13e40*/  IMAD.WIDE R10, R11, 0x4, R6 ;  /* 0x000000040b0a7825 */ /* 0x000fcc00078e0206 */
        /* <DEDUP_REMOVED lines=17> */
.L_x_813:
[----:B------:R-:W-:Y:S05]  /*13f60*/  BSYNC.RECONVERGENT B2 ;  /* 0x0000000000027941 */ /* 0x000fea0003800200 */
.L_x_812:
[----:B------:R-:W-:Y:S01]  /*13f70*/  IMAD.IADD R4, R3, 0x1, -R14 ;  /* 0x0000000103047824 */ /* 0x000fe200078e0a0e */
[----:B------:R-:W-:Y:S04]  /*13f80*/  BSSY.RECONVERGENT B2, `(.L_x_815) ;  /* 0x0000012000027945 */ /* 0x000fe80003800200 */
[----:B------:R-:W-:-:S13]  /*13f90*/  ISETP.GT.AND P1, PT, R4, 0x1, PT ;  /* 0x000000010400780c */ /* 0x000fda0003f24270 */
[----:B------:R-:W-:Y:S05]  /*13fa0*/  @!P1 BRA `(.L_x_816) ;  /* 0x00000000003c9947 */ /* 0x000fea0003800000 */
[----:B------:R-:W-:-:S04]  /*13fb0*/  IMAD R9, R14, 0x8, R0 ;  /* 0x000000080e097824 */ /* 0x000fc800078e0200 */
[----:B------:R-:W-:-:S04]  /*13fc0*/  IMAD.WIDE R4, R9, 0x4, R6 ;  /* 0x0000000409047825 */ /* 0x000fc800078e0206 */
[----:B------:R-:W-:Y:S02]  /*13fd0*/  VIADD R9, R9, 0x7 ;  /* 0x0000000709097836 */ /* 0x000fe40000000000 */
[----:B------:R-:W2:Y:S02]  /*13fe0*/  LD.E R4, desc[UR36][R4.64] ;  /* 0x0000002404047980 */ /* 0x000ea4000c101900 */
[----:B------:R-:W-:-:S06]  /*13ff0*/  IMAD.WIDE R8, R9, 0x4, R6 ;  /* 0x0000000409087825 */ /* 0x000fcc00078e0206 */
        /* <DEDUP_REMOVED lines=10> */
.L_x_816:
[----:B------:R-:W-:Y:S05]  /*140a0*/  BSYNC.RECONVERGENT B2 ;  /* 0x0000000000027941 */ /* 0x000fea0003800200 */
.L_x_815:
[----:B------:R-:W-:-:S13]  /*140b0*/  ISETP.NE.OR P0, PT, R14, R3, P0 ;  /* 0x000000030e00720c */ /* 0x000fda0000705670 */
[----:B------:R-:W-:Y:S05]  /*140c0*/  @!P0 BREAK.RELIABLE B1 ;  /* 0x0000000000018942 */ /* 0x000fea0003800100 */
[----:B------:R-:W-:Y:S05]  /*140d0*/  @!P0 BRA `(.L_x_817) ;  /* 0x0000000000308947 */ /* 0x000fea0003800000 */
.L_x_811:
[----:B------:R-:W-:Y:S05]  /*140e0*/  BSYNC.RELIABLE B1 ;  /* 0x0000000000017941 */ /* 0x000fea0003800100 */
.L_x_810:
[----:B------:R-:W-:-:S04]  /*140f0*/  IMAD R5, R14, 0x8, R0 ;  /* 0x000000080e057824 */ /* 0x000fc800078e0200 */
[----:B------:R-:W-:-:S06]  /*14100*/  IMAD.WIDE R4, R5, 0x4, R6 ;  /* 0x0000000405047825 */ /* 0x000fcc00078e0206 */
        /* <DEDUP_REMOVED lines=9> */
.L_x_817:
[----:B------:R-:W-:Y:S05]  /*141a0*/  BSYNC.RECONVERGENT B0 ;  /* 0x0000000000007941 */ /* 0x000fea0003800200 */
.L_x_809:
        /* <DEDUP_REMOVED lines=9> */
.L_x_818:
[--C-:B------:R-:W-:Y:S01]  /*14240*/  IMAD.IADD R6, R22, 0x1, R34.reuse ;  /* 0x0000000116067824 */ /* 0x100fe200078e0222 */
[----:B------:R-:W-:Y:S01]  /*14250*/  ST.E.64 desc[UR36][R4.64], R22 ;  /* 0x0000001604007985 */ /* 0x000fe2000c101b24 */
[----:B------:R-:W-:Y:S02]  /*14260*/  IMAD.IADD R7, R23, 0x1, -R34 ;  /* 0x0000000117077824 */ /* 0x000fe400078e0a22 */
[----:B------:R-:W-:Y:S01]  /*14270*/  IMAD.MOV.U32 R8, RZ, RZ, R38 ;  /* 0x000000ffff087224 */ /* 0x000fe200078e0026 */
[----:B------:R-:W-:Y:S01]  /*14280*/  ST.E.64 desc[UR36][R4.64+0x10], RZ ;  /* 0x000010ff04007985 */ /* 0x000fe2000c101b24 */
[----:B------:R-:W-:-:S03]  /*14290*/  IMAD.MOV.U32 R9, RZ, RZ, R39 ;  /* 0x000000ffff097224 */ /* 0x000fc600078e0027 */
[----:B------:R-:W-:Y:S04]  /*142a0*/  ST.E.64 desc[UR36][R4.64+0x8], R6 ;  /* 0x0000080604007985 */ /* 0x000fe8000c101b24 */
[----:B------:R-:W-:Y:S04]  /*142b0*/  ST.E.64 desc[UR36][R4.64+0x18], R8 ;  /* 0x0000180804007985 */ /* 0x000fe8000c101b24 */
[----:B------:R0:W-:Y:S02]  /*142c0*/  ST.E.64 desc[UR36][R42.64+0x10], R4 ;  /* 0x000010042a007985 */ /* 0x0001e4000c101b24 */
[----:B0-----:R-:W-:-:S02]  /*142d0*/  IMAD.MOV.U32 R42, RZ, RZ, R4 ;  /* 0x000000ffff2a7224 */ /* 0x001fc400078e0004 */
[----:B------:R-:W-:Y:S01]  /*142e0*/  IMAD.MOV.U32 R43, RZ, RZ, R5 ;  /* 0x000000ffff2b7224 */ /* 0x000fe200078e0005 */
[----:B------:R-:W-:Y:S06]  /*142f0*/  BRA `(.L_x_791) ;  /* 0x0000000000247947 */ /* 0x000fec0003800000 */
.L_x_800:
        /* <DEDUP_REMOVED lines=9> */
.L_x_791:
[----:B------:R-:W-:Y:S05]  /*14390*/  BSYNC.RECONVERGENT B8 ;  /* 0x0000000000087941 */ /* 0x000fea0003800200 */
.L_x_790:
        /* <DEDUP_REMOVED lines=20> */
.L_x_820:
[----:B------:R-:W-:-:S07]  /*144e0*/  IMAD.MOV.U32 R8, RZ, RZ, 0x1 ;  /* 0x00000001ff087424 */ /* 0x000fce00078e00ff */
.L_x_821:
[----:B------:R-:W-:Y:S05]  /*144f0*/  BSYNC.RECONVERGENT B0 ;  /* 0x0000000000007941 */ /* 0x000fea0003800200 */
.L_x_819:
[----:B------:R-:W-:Y:S01]  /*14500*/  VIADDMNMX.U32 R4, R34, R23, R3, !PT ;  /* 0x0000001722047246 */ /* 0x000fe20007800003 */
        /* <DEDUP_REMOVED lines=13> */
.L_x_825:
[----:B------:R-:W-:-:S07]  /*145e0*/  IMAD.MOV.U32 R5, RZ, RZ, 0x1 ;  /* 0x00000001ff057424 */ /* 0x000fce00078e00ff */
.L_x_826:
[----:B------:R-:W-:Y:S05]  /*145f0*/  BSYNC.RECONVERGENT B0 ;  /* 0x0000000000007941 */ /* 0x000fea0003800200 */
.L_x_824:
[----:B------:R-:W-:-:S04]  /*14600*/  ISETP.NE.AND P0, PT, R5, R8, PT ;  /* 0x000000080500720c */ /* 0x000fc80003f05270 */
[----:B------:R-:W-:-:S13]  /*14610*/  ISETP.EQ.OR P0, PT, R5, RZ, P0 ;  /* 0x000000ff0500720c */ /* 0x000fda0000702670 */
[----:B------:R-:W-:Y:S05]  /*14620*/  @P0 BRA `(.L_x_823) ;  /* 0x0000000c003c0947 */ /* 0x000fea0003800000 */
[----:B------:R-:W-:-:S04]  /*14630*/  IMAD.IADD R4, R23, 0x1, R34 ;  /* 0x0000000117047824 */ /* 0x000fc800078e0222 */
        /* <DEDUP_REMOVED lines=21> */
.L_x_836:
[----:B------:R-:W-:-:S05]  /*14790*/  IMAD.SHL.U32 R5, R10, 0x8, RZ ;  /* 0x000000080a057824 */ /* 0x000fca00078e00ff */
[----:B------:R-:W-:-:S04]  /*147a0*/  IADD3 R11, P0, PT, R5, R8, RZ ;  /* 0x00000008050b7210 */ /* 0x000fc80007f1e0ff */
        /* <DEDUP_REMOVED lines=25> */
.L_x_834:
[----:B------:R-:W-:-:S07]  /*14940*/  IMAD.MOV.U32 R4, RZ, RZ, 0x1 ;  /* 0x00000001ff047424 */ /* 0x000fce00078e00ff */
.L_x_835:
[----:B------:R-:W-:Y:S05]  /*14950*/  BSYNC.RECONVERGENT B0 ;  /* 0x0000000000007941 */ /* 0x000fea0003800200 */
.L_x_833:
[----:B------:R-:W-:-:S13]  /*14960*/  ISETP.NE.AND P0, PT, R4, R13, PT ;  /* 0x0000000d0400720c */ /* 0x000fda0003f05270 */
[----:B------:R-:W-:Y:S05]  /*14970*/  @!P0 BREAK.RELIABLE B11 ;  /* 0x00000000000b8942 */ /* 0x000fea0003800100 */
[----:B------:R-:W-:Y:S05]  /*14980*/  @!P0 BREAK.RELIABLE B10 ;  /* 0x00000000000a8942 */ /* 0x000fea0003800100 */
[----:B------:R-:W-:Y:S05]  /*14990*/  @!P0 BREAK.RELIABLE B9 ;  /* 0x0000000000098942 */ /* 0x000fea0003800100 */
[----:B------:R-:W-:Y:S05]  /*149a0*/  @!P0 BRA `(.L_x_832) ;  /* 0x0000000800388947 */ /* 0x000fea0003800000 */
[----:B------:R-:W-:-:S07]  /*149b0*/  IMAD.MOV.U32 R5, RZ, RZ, 0x1 ;  /* 0x00000001ff057424 */ /* 0x000fce00078e00ff */
.L_x_831:
[----:B------:R-:W-:Y:S05]  /*149c0*/  BSYNC.RELIABLE B11 ;  /* 0x00000000000b7941 */ /* 0x000fea0003800100 */
.L_x_830:
[----:B------:R-:W-:Y:S01]  /*149d0*/  VIADD R10, R10, 0xffffffff ;  /* 0xffffffff0a0a7836 */ /* 0x000fe20000000000 */
[----:B------:R-:W-:Y:S01]  /*149e0*/  PRMT R9, R5, 0x7610, R9 ;  /* 0x0000761005097816 */ /* 0x000fe20000000009 */
[----:B------:R-:W-:-:S03]  /*149f0*/  VIADD R8, R8, 0x1 ;  /* 0x0000000108087836 */ /* 0x000fc60000000000 */
[----:B------:R-:W-:-:S13]  /*14a00*/  ISETP.NE.AND P0, PT, R10, R3, PT ;  /* 0x000000030a00720c */ /* 0x000fda0003f05270 */
[----:B------:R-:W-:Y:S05]  /*14a10*/  @P0 BRA `(.L_x_836) ;  /* 0xfffffffc005c0947 */ /* 0x000fea000383ffff */
[----:B------:R-:W-:Y:S05]  /*14a20*/  BSYNC.RELIABLE B10 ;  /* 0x00000000000a7941 */ /* 0x000fea0003800100 */
.L_x_829:
[----:B------:R-:W-:-:S04]  /*14a30*/  ISETP.NE.AND P0, PT, R0, 0x16, PT ;  /* 0x000000160000780c */ /* 0x000fc80003f05270 */
[----:B------:R-:W-:-:S13]  /*14a40*/  ISETP.EQ.OR P0, PT, R0, 0xb, !P0 ;  /* 0x0000000b0000780c */ /* 0x000fda0004702670 */
[----:B------:R-:W-:Y:S05]  /*14a50*/  @P0 BRA `(.L_x_837) ;  /* 0x0000000000740947 */ /* 0x000fea0003800000 */
.L_x_828:
[----:B------:R-:W-:Y:S01]  /*14a60*/  IMAD.IADD R4, R22, 0x1, R3 ;  /* 0x0000000116047824 */ /* 0x000fe200078e0203 */
[----:B------:R-:W-:-:S03]  /*14a70*/  IADD3 R5, PT, PT, R23, R34, R23 ;  /* 0x0000002217057210 */ /* 0x000fc60007ffe017 */
[----:B------:R-:W-:-:S05]  /*14a80*/  IMAD.SHL.U32 R4, R4, 0x4, RZ ;  /* 0x0000000404047824 */ /* 0x000fca00078e00ff */
        /* <DEDUP_REMOVED lines=18> */
.L_x_839:
[----:B------:R-:W-:-:S07]  /*14bb0*/  IMAD.MOV.U32 R4, RZ, RZ, 0x1 ;  /* 0x00000001ff047424 */ /* 0x000fce00078e00ff */
.L_x_840:
[----:B------:R-:W-:Y:S05]  /*14bc0*/  BSYNC.RECONVERGENT B0 ;  /* 0x0000000000007941 */ /* 0x000fea0003800200 */
.L_x_838:
[----:B------:R-:W-:Y:S02]  /*14bd0*/  ISETP.NE.AND P0, PT, R0, 0x2, PT ;  /* 0x000000020000780c */ /* 0x000fe40003f05270 */
[----:B------:R-:W-:-:S04]  /*14be0*/  SEL R0, RZ, 0x1, P1 ;  /* 0x00000001ff007807 */ /* 0x000fc80000800000 */
[----:B------:R-:W-:-:S04]  /*14bf0*/  SEL R5, R0, 0x2, P0 ;  /* 0x0000000200057807 */ /* 0x000fc80000000000 */
[----:B------:R-:W-:-:S13]  /*14c00*/  ISETP.NE.AND P0, PT, R5, R4, PT ;  /* 0x000000040500720c */ /* 0x000fda0003f05270 */
[----:B------:R-:W-:Y:S05]  /*14c10*/  @!P0 BREAK.RELIABLE B9 ;  /* 0x0000000000098942 */ /* 0x000fea0003800100 */
[----:B------:R-:W-:Y:S05]  /*14c20*/  @!P0 BRA `(.L_x_823) ;  /* 0x0000000400bc8947 */ /* 0x000fea0003800000 */
.L_x_837:
[----:B------:R-:W-:Y:S05]  /*14c30*/  BSYNC.RELIABLE B9 ;  /* 0x0000000000097941 */ /* 0x000fea0003800100 */
.L_x_827:
[----:B------:R-:W-:Y:S01]  /*14c40*/  ISETP.GT.AND P0, PT, R22, R3, PT ;  /* 0x000000031600720c */ /* 0x000fe20003f04270 */
[----:B------:R-:W-:Y:S05]  /*14c50*/  BMOV.32.CLEAR RZ, B0 ;  /* 0x0000000000ff7355 */ /* 0x000fea0000100000 */
[----:B------:R-:W-:Y:S04]  /*14c60*/  BSSY.RECONVERGENT B0, `(.L_x_841) ;  /* 0x000004d000007945 */ /* 0x000fe80003800200 */
[----:B------:R-:W-:Y:S01]  /*14c70*/  BSSY.RELIABLE B1, `(.L_x_842) ;  /* 0x0000040000017945 */ /* 0x000fe20003800100 */
[----:B------:R-:W-:-:S02]  /*14c80*/  IMAD.MOV.U32 R12, RZ, RZ, RZ ;  /* 0x000000ffff0c7224 */ /* 0x000fc400078e00ff */
[----:B------:R-:W-:Y:S02]  /*14c90*/  IMAD.MOV.U32 R14, RZ, RZ, R22 ;  /* 0x000000ffff0e7224 */ /* 0x000fe400078e0016 */
[----:B------:R-:W-:Y:S01]  /*14ca0*/  IMAD.MOV.U32 R0, RZ, RZ, R23 ;  /* 0x000000ffff007224 */ /* 0x000fe200078e0017 */
[----:B------:R-:W-:Y:S06]  /*14cb0*/  @!P0 BRA `(.L_x_843) ;  /* 0x0000000000ec8947 */ /* 0x000fec0003800000 */
[----:B------:R-:W-:Y:S01]  /*14cc0*/  IMAD.IADD R4, R14, 0x1, -R3 ;  /* 0x000000010e047824 */ /* 0x000fe200078e0a03 */
[----:B------:R-:W-:Y:S01]  /*14cd0*/  BSSY.RECONVERGENT B2, `(.L_x_844) ;  /* 0x0000022000027945 */ /* 0x000fe20003800200 */
[----:B------:R-:W-:-:S03]  /*14ce0*/  PLOP3.LUT P0, PT, PT, PT, PT, 0x80, 0x8 ;  /* 0x000000000008781c */ /* 0x000fc60003f0f070 */
[----:B------:R-:W-:-:S13]  /*14cf0*/  ISETP.GT.AND P1, PT, R4, 0x3, PT ;  /* 0x000000030400780c */ /* 0x000fda0003f24270 */
[----:B------:R-:W-:Y:S05]  /*14d00*/  @!P1 BRA `(.L_x_845) ;  /* 0x0000000000789947 */ /* 0x000fea0003800000 */
[----:B------:R-:W-:Y:S01]  /*14d10*/  PLOP3.LUT P0, PT, PT, PT, PT, 0x8, 0x80 ;  /* 0x000000000080781c */ /* 0x000fe20003f0e170 */
[----:B------:R-:W-:-:S12]  /*14d20*/  VIADD R13, R3, 0x3 ;  /* 0x00000003030d7836 */ /* 0x000fd80000000000 */
.L_x_846:
        /* <DEDUP_REMOVED lines=24> */
[----:B------:R-:W-:-:S03]  /*14eb0*/  ISETP.GT.AND P1, PT, R14, R13, PT ;  /* 0x0000000d0e00720c */ /* 0x000fc60003f24270 */
[----:B------:R-:W-:Y:S02]  /*14ec0*/  VIADD R12, R5, 0x1 ;  /* 0x00000001050c7836 */ /* 0x000fe40000000000 */
[----:B------:R-:W-:-:S08]  /*14ed0*/  @!P2 IMAD.MOV R12, RZ, RZ, R5 ;  /* 0x000000ffff0ca224 */ /* 0x000fd000078e0205 */
[----:B------:R-:W-:Y:S05]  /*14ee0*/  @P1 BRA `(.L_x_846) ;  /* 0xfffffffc00901947 */ /* 0x000fea000383ffff */
.L_x_845:
[----:B------:R-:W-:Y:S05]  /*14ef0*/  BSYNC.RECONVERGENT B2 ;  /* 0x0000000000027941 */ /* 0x000fea0003800200 */
.L_x_844:
        /* <DEDUP_REMOVED lines=19> */
.L_x_848:
[----:B------:R-:W-:Y:S05]  /*15030*/  BSYNC.RECONVERGENT B2 ;  /* 0x0000000000027941 */ /* 0x000fea0003800200 */
.L_x_847:
[----:B------:R-:W-:-:S13]  /*15040*/  ISETP.NE.OR P0, PT, R14, R3, P0 ;  /* 0x000000030e00720c */ /* 0x000fda0000705670 */
[----:B------:R-:W-:Y:S05]  /*15050*/  @!P0 BREAK.RELIABLE B1 ;  /* 0x0000000000018942 */ /* 0x000fea0003800100 */
[----:B------:R-:W-:Y:S05]  /*15060*/  @!P0 BRA `(.L_x_849) ;  /* 0x0000000000308947 */ /* 0x000fea0003800000 */
.L_x_843:
[----:B------:R-:W-:Y:S05]  /*15070*/  BSYNC.RELIABLE B1 ;  /* 0x0000000000017941 */ /* 0x000fea0003800100 */
.L_x_842:
        /* <DEDUP_REMOVED lines=11> */
.L_x_849:
[----:B------:R-:W-:Y:S05]  /*15130*/  BSYNC.RECONVERGENT B0 ;  /* 0x0000000000007941 */ /* 0x000fea0003800200 */
.L_x_841:
        /* <DEDUP_REMOVED lines=9> */
.L_x_850:
[--C-:B------:R-:W-:Y:S01]  /*151d0*/  IMAD.IADD R6, R22, 0x1, -R34.reuse ;  /* 0x0000000116067824 */ /* 0x100fe200078e0a22 */
[----:B------:R-:W-:Y:S01]  /*151e0*/  ST.E.64 desc[UR36][R4.64], R22 ;  /* 0x0000001604007985 */ /* 0x000fe2000c101b24 */
[----:B------:R-:W-:Y:S02]  /*151f0*/  IMAD.IADD R7, R23, 0x1, R34 ;  /* 0x0000000117077824 */ /* 0x000fe400078e0222 */
        /* <DEDUP_REMOVED lines=9> */
.L_x_832:
        /* <DEDUP_REMOVED lines=9> */
.L_x_823:
[----:B------:R-:W-:Y:S05]  /*15320*/  BSYNC.RECONVERGENT B8 ;  /* 0x0000000000087941 */ /* 0x000fea0003800200 */
.L_x_822:
        /* <DEDUP_REMOVED lines=19> */
.L_x_852:
[----:B------:R-:W-:-:S07]  /*15460*/  IMAD.MOV.U32 R8, RZ, RZ, 0x1 ;  /* 0x00000001ff087424 */ /* 0x000fce00078e00ff */
.L_x_853:
[----:B------:R-:W-:Y:S05]  /*15470*/  BSYNC.RECONVERGENT B0 ;  /* 0x0000000000007941 */ /* 0x000fea0003800200 */
.L_x_851:
[----:B------:R-:W-:Y:S01]  /*15480*/  IMAD.IADD R3, R22, 0x1, -R34 ;  /* 0x0000000116037824 */ /* 0x000fe200078e0a22 */
[----:B------:R-:W-:Y:S04]  /*15490*/  BSSY.RECONVERGENT B8, `(.L_x_854) ;  /* 0x00000e3000087945 */ /* 0x000fe80003800200 */
[----:B------:R-:W-:-:S04]  /*154a0*/  VIADDMNMX.U32 R4, R23, -R34, R3, !PT ;  /* 0x8000002217047246 */ /* 0x000fc80007800003 */
        /* <DEDUP_REMOVED lines=12> */
.L_x_857:
[----:B------:R-:W-:-:S07]  /*15570*/  IMAD.MOV.U32 R5, RZ, RZ, 0x1 ;  /* 0x00000001ff057424 */ /* 0x000fce00078e00ff */
.L_x_858:
[----:B------:R-:W-:Y:S05]  /*15580*/  BSYNC.RECONVERGENT B0 ;  /* 0x0000000000007941 */ /* 0x000fea0003800200 */
.L_x_856:
[----:B------:R-:W-:-:S04]  /*15590*/  ISETP.NE.AND P0, PT, R5, R8, PT ;  /* 0x000000080500720c */ /* 0x000fc80003f05270 */
[----:B------:R-:W-:-:S13]  /*155a0*/  ISETP.EQ.OR P0, PT, R5, RZ, P0 ;  /* 0x000000ff0500720c */ /* 0x000fda0000702670 */
[----:B------:R-:W-:Y:S05]  /*155b0*/  @P0 BRA `(.L_x_855) ;  /* 0x0000000c00400947 */ /* 0x000fea0003800000 */
[----:B------:R-:W-:-:S04]  /*155c0*/  IMAD.IADD R4, R23, 0x1, -R34 ;  /* 0x0000000117047824 */ /* 0x000fc800078e0a22 */
        /* <DEDUP_REMOVED lines=21> */
.L_x_868:
[----:B------:R-:W-:Y:S01]  /*15720*/  IMAD.SHL.U32 R5, R10, 0x8, RZ ;  /* 0x000000080a057824 */ /* 0x000fe200078e00ff */
[----:B------:R-:W-:-:S04]  /*15730*/  SHF.R.S32.HI R4, RZ, 0x1f, R8 ;  /* 0x0000001fff047819 */ /* 0x000fc80000011408 */
[----:B------:R-:W-:-:S04]  /*15740*/  IADD3 R11, P0, PT, R5, R8, RZ ;  /* 0x00000008050b7210 */ /* 0x000fc80007f1e0ff */
[----:B------:R-:W-:Y:S02]  /*15750*/  LEA.HI.X.SX32 R5, R5, R4, 0x1, P0 ;  /* 0x0000000405057211 */ /* 0x000fe400000f0eff */
        /* <DEDUP_REMOVED lines=24> */
.L_x_866:
[----:B------:R-:W-:-:S07]  /*158e0*/  IMAD.MOV.U32 R4, RZ, RZ, 0x1 ;  /* 0x00000001ff047424 */ /* 0x000fce00078e00ff */
.L_x_867:
[----:B------:R-:W-:Y:S05]  /*158f0*/  BSYNC.RECONVERGENT B0 ;  /* 0x0000000000007941 */ /* 0x000fea0003800200 */
.L_x_865:
[----:B------:R-:W-:-:S13]  /*15900*/  ISETP.NE.AND P0, PT, R4, R13, PT ;  /* 0x0000000d0400720c */ /* 0x000fda0003f05270 */
[----:B------:R-:W-:Y:S05]  /*15910*/  @!P0 BREAK.RELIABLE B11 ;  /* 0x00000000000b8942 */ /* 0x000fea0003800100 */
[----:B------:R-:W-:Y:S05]  /*15920*/  @!P0 BREAK.RELIABLE B10 ;  /* 0x00000000000a8942 */ /* 0x000fea0003800100 */
[----:B------:R-:W-:Y:S05]  /*15930*/  @!P0 BREAK.RELIABLE B9 ;  /* 0x0000000000098942 */ /* 0x000fea0003800100 */
[----:B------:R-:W-:Y:S05]  /*15940*/  @!P0 BRA `(.L_x_864) ;  /* 0x0000000800388947 */ /* 0x000fea0003800000 */
[----:B------:R-:W-:-:S07]  /*15950*/  IMAD.MOV.U32 R5, RZ, RZ, 0x1 ;  /* 0x00000001ff057424 */ /* 0x000fce00078e00ff */
.L_x_863:
[----:B------:R-:W-:Y:S05]  /*15960*/  BSYNC.RELIABLE B11 ;  /* 0x00000000000b7941 */ /* 0x000fea0003800100 */
.L_x_862:
[----:B------:R-:W-:Y:S01]  /*15970*/  VIADD R10, R10, 0xffffffff ;  /* 0xffffffff0a0a7836 */ /* 0x000fe20000000000 */
[----:B------:R-:W-:Y:S01]  /*15980*/  PRMT R9, R5, 0x7610, R9 ;  /* 0x0000761005097816 */ /* 0x000fe20000000009 */
[----:B------:R-:W-:-:S03]  /*15990*/  VIADD R8, R8, 0xffffffff ;  /* 0xffffffff08087836 */ /* 0x000fc60000000000 */
[----:B------:R-:W-:-:S13]  /*159a0*/  ISETP.NE.AND P0, PT, R10, R3, PT ;  /* 0x000000030a00720c */ /* 0x000fda0003f05270 */
[----:B------:R-:W-:Y:S05]  /*159b0*/  @P0 BRA `(.L_x_868) ;  /* 0xfffffffc00580947 */ /* 0x000fea000383ffff */
[----:B------:R-:W-:Y:S05]  /*159c0*/  BSYNC.RELIABLE B10 ;  /* 0x00000000000a7941 */ /* 0x000fea0003800100 */
.L_x_861:
[----:B------:R-:W-:-:S04]  /*159d0*/  ISETP.NE.AND P0, PT, R0, 0x16, PT ;  /* 0x000000160000780c */ /* 0x000fc80003f05270 */
[----:B------:R-:W-:-:S13]  /*159e0*/  ISETP.EQ.OR P0, PT, R0, 0xb, !P0 ;  /* 0x0000000b0000780c */ /* 0x000fda0004702670 */
[----:B------:R-:W-:Y:S05]  /*159f0*/  @P0 BRA `(.L_x_869) ;  /* 0x0000000000740947 */ /* 0x000fea0003800000 */
.L_x_860:
[----:B------:R-:W-:Y:S01]  /*15a00*/  IMAD.IADD R4, R22, 0x1, R3 ;  /* 0x0000000116047824 */ /* 0x000fe200078e0203 */
[----:B------:R-:W-:-:S03]  /*15a10*/  IADD3 R5, PT, PT, R23, R23, -R34 ;  /* 0x0000001717057210 */ /* 0x000fc60007ffe822 */
        /* <DEDUP_REMOVED lines=19> */
.L_x_871:
[----:B------:R-:W-:-:S07]  /*15b50*/  IMAD.MOV.U32 R4, RZ, RZ, 0x1 ;  /* 0x00000001ff047424 */ /* 0x000fce00078e00ff */
.L_x_872:
[----:B------:R-:W-:Y:S05]  /*15b60*/  BSYNC.RECONVERGENT B0 ;  /* 0x0000000000007941 */ /* 0x000fea0003800200 */
.L_x_870:
[----:B------:R-:W-:Y:S02]  /*15b70*/  ISETP.NE.AND P0, PT, R0, 0x2, PT ;  /* 0x000000020000780c */ /* 0x000fe40003f05270 */
[----:B------:R-:W-:-:S04]  /*15b80*/  SEL R0, RZ, 0x1, P1 ;  /* 0x00000001ff007807 */ /* 0x000fc80000800000 */
[----:B------:R-:W-:-:S04]  /*15b90*/  SEL R5, R0, 0x2, P0 ;  /* 0x0000000200057807 */ /* 0x000fc80000000000 */
[----:B------:R-:W-:-:S13]  /*15ba0*/  ISETP.NE.AND P0, PT, R5, R4, PT ;  /* 0x000000040500720c */ /* 0x000fda0003f05270 */
[----:B------:R-:W-:Y:S05]  /*15bb0*/  @!P0 BREAK.RELIABLE B9 ;  /* 0x0000000000098942 */ /* 0x000fea0003800100 */
[----:B------:R-:W-:Y:S05]  /*15bc0*/  @!P0 BRA `(.L_x_855) ;  /* 0x0000000400bc8947 */ /* 0x000fea0003800000 */
.L_x_869:
[----:B------:R-:W-:Y:S05]  /*15bd0*/  BSYNC.RELIABLE B9 ;  /* 0x0000000000097941 */ /* 0x000fea0003800100 */
.L_x_859:
        /* <DEDUP_REMOVED lines=15> */
.L_x_878:
        /* <DEDUP_REMOVED lines=28> */
.L_x_877:
[----:B------:R-:W-:Y:S05]  /*15e90*/  BSYNC.RECONVERGENT B2 ;  /* 0x0000000000027941 */ /* 0x000fea0003800200 */
.L_x_876:
        /* <DEDUP_REMOVED lines=19> */
.L_x_880:
[----:B------:R-:W-:Y:S05]  /*15fd0*/  BSYNC.RECONVERGENT B2 ;  /* 0x0000000000027941 */ /* 0x000fea0003800200 */
.L_x_879:
[----:B------:R-:W-:-:S13]  /*15fe0*/  ISETP.NE.OR P0, PT, R14, R3, P0 ;  /* 0x000000030e00720c */ /* 0x000fda0000705670 */
[----:B------:R-:W-:Y:S05]  /*15ff0*/  @!P0 BREAK.RELIABLE B1 ;  /* 0x0000000000018942 */ /* 0x000fea0003800100 */
[----:B------:R-:W-:Y:S05]  /*16000*/  @!P0 BRA `(.L_x_881) ;  /* 0x0000000000308947 */ /* 0x000fea0003800000 */
.L_x_875:
[----:B------:R-:W-:Y:S05]  /*16010*/  BSYNC.RELIABLE B1 ;  /* 0x0000000000017941 */ /* 0x000fea0003800100 */
.L_x_874:
        /* <DEDUP_REMOVED lines=11> */
.L_x_881:
[----:B------:R-:W-:Y:S05]  /*160d0*/  BSYNC.RECONVERGENT B0 ;  /* 0x0000000000007941 */ /* 0x000fea0003800200 */
.L_x_873:
        /* <DEDUP_REMOVED lines=9> */
.L_x_882:
[--C-:B------:R-:W-:Y:S01]  /*16170*/  IMAD.IADD R6, R22, 0x1, -R34.reuse ;  /* 0x0000000116067824 */ /* 0x100fe200078e0a22 */
        /* <DEDUP_REMOVED lines=11> */
.L_x_864:
        /* <DEDUP_REMOVED lines=9> */
.L_x_855:
[----:B------:R-:W-:Y:S05]  /*162c0*/  BSYNC.RECONVERGENT B8 ;  /* 0x0000000000087941 */ /* 0x000fea0003800200 */
.L_x_854:
[----:B------:R-:W-:-:S05]  /*162d0*/  VIADD R34, R34, 0x1 ;  /* 0x0000000122227836 */ /* 0x000fca0000000000 */
[----:B------:R-:W-:-:S13]  /*162e0*/  ISETP.NE.AND P0, PT, R34, 0x8, PT ;  /* 0x000000082200780c */ /* 0x000fda0003f05270 */
[----:B------:R-:W-:Y:S05]  /*162f0*/  @P0 BRA `(.L_x_883) ;  /* 0xffffffc000780947 */ /* 0x000fea000383ffff */
[----:B------:R0:W-:Y:S05]  /*16300*/  BMOV.32 B0, R35 ;  /* 0x0000002300007356 */ /* 0x0001ea0000000000 */
[----:B------:R-:W-:Y:S05]  /*16310*/  BSYNC.RECONVERGENT B0 ;  /* 0x0000000000007941 */ /* 0x000fea0003800200 */
.L_x_754:
[----:B------:R-:W2:Y:S01]  /*16320*/  LD.E.64 R4, desc[UR36][R42.64+0x10] ;  /* 0x000010242a047980 */ /* 0x000ea2000c101b00 */
[----:B------:R-:W-:Y:S05]  /*16330*/  BMOV.32.CLEAR RZ, B0 ;  /* 0x0000000000ff7355 */ /* 0x000fea0000100000 */
[----:B------:R-:W-:Y:S01]  /*16340*/  BSSY.RECONVERGENT B0, `(.L_x_884) ;  /* 0x000000c000007945 */ /* 0x000fe20003800200 */
[----:B--2---:R-:W-:-:S04]  /*16350*/  ISETP.NE.U32.AND P0, PT, R4, RZ, PT ;  /* 0x000000ff0400720c */ /* 0x004fc80003f05070 */
[----:B------:R-:W-:-:S13]  /*16360*/  ISETP.NE.AND.EX P0, PT, R5, RZ, PT, P0 ;  /* 0x000000ff0500720c */ /* 0x000fda0003f05300 */
[----:B------:R-:W-:Y:S05]  /*16370*/  @!P0 BRA `(.L_x_885) ;  /* 0x0000000000208947 */ /* 0x000fea0003800000 */
[----:B------:R-:W-:Y:S01]  /*16380*/  BSSY.RECONVERGENT B1, `(.L_x_885) ;  /* 0x0000007000017945 */ /* 0x000fe20003800200 */
.L_x_886:
[----:B------:R-:W-:Y:S02]  /*16390*/  IMAD.MOV.U32 R42, RZ, RZ, R4 ;  /* 0x000000ffff2a7224 */ /* 0x000fe400078e0004 */
[----:B------:R-:W-:-:S05]  /*163a0*/  IMAD.MOV.U32 R43, RZ, RZ, R5 ;  /* 0x000000ffff2b7224 */ /* 0x000fca00078e0005 */
[----:B------:R-:W2:Y:S02]  /*163b0*/  LD.E.64 R4, desc[UR36][R42.64+0x10] ;  /* 0x000010242a047980 */ /* 0x000ea4000c101b00 */
[----:B--2---:R-:W-:-:S04]  /*163c0*/  ISETP.NE.U32.AND P0, PT, R4, RZ, PT ;  /* 0x000000ff0400720c */ /* 0x004fc80003f05070 */
[----:B------:R-:W-:-:S13]  /*163d0*/  ISETP.NE.AND.EX P0, PT, R5, RZ, PT, P0 ;  /* 0x000000ff0500720c */ /* 0x000fda0003f05300 */
[----:B------:R-:W-:Y:S05]  /*163e0*/  @P0 BRA `(.L_x_886) ;  /* 0xfffffffc00e80947 */ /* 0x000fea000383ffff */
[----:B------:R-:W-:Y:S05]  /*163f0*/  BSYNC.RECONVERGENT B1 ;  /* 0x0000000000017941 */ /* 0x000fea0003800200 */
.L_x_885:
[----:B------:R-:W-:Y:S05]  /*16400*/  BSYNC.RECONVERGENT B0 ;  /* 0x0000000000007941 */ /* 0x000fea0003800200 */
.L_x_884:
[----:B------:R-:W-:Y:S02]  /*16410*/  IMAD.MOV.U32 R16, RZ, RZ, R40 ;  /* 0x000000ffff107224 */ /* 0x000fe400078e0028 */
[----:B------:R-:W-:-:S06]  /*16420*/  IMAD.MOV.U32 R17, RZ, RZ, R41 ;  /* 0x000000ffff117224 */ /* 0x000fcc00078e0029 */
[----:B------:R-:W5:Y:S01]  /*16430*/  LD.E.64 R16, desc[UR36][R16.64+0x10] ;  /* 0x0000102410107980 */ /* 0x000f62000c101b00 */
[----:B------:R-:W-:Y:S01]  /*16440*/  MOV R0, 0x38 ;  /* 0x0000003800007802 */ /* 0x000fe20000000f00 */
[----:B------:R-:W-:Y:S02]  /*16450*/  IMAD.MOV.U32 R4, RZ, RZ, R40 ;  /* 0x000000ffff047224 */ /* 0x000fe400078e0028 */
[----:B------:R-:W-:Y:S01]  /*16460*/  IMAD.MOV.U32 R5, RZ, RZ, R41 ;  /* 0x000000ffff057224 */ /* 0x000fe200078e0029 */
[----:B------:R1:W2:Y:S01]  /*16470*/  LDC.64 R6, c[0x4][R0] ;  /* 0x0100000000067b82 */ /* 0x0002a20000000a00 */
[----:B------:R-:W-:Y:S05]  /*16480*/  BMOV.32.CLEAR RZ, B0 ;  /* 0x0000000000ff7355 */ /* 0x000fea0000100000 */
[----:B------:R-:W-:-:S07]  /*16490*/  LEPC R20, `(.L_x_887) ;  /* 0x000000001014794e */ /* 0x000fce0000000000 */
[----:B012--5:R-:W-:Y:S05]  /*164a0*/  CALL.ABS.NOINC R6 ;  /* 0x0000000006007343 */ /* 0x027fea0003c00000 */
.L_x_887:
[----:B------:R-:W-:Y:S01]  /*164b0*/  ISETP.NE.U32.AND P0, PT, R16, RZ, PT ;  /* 0x000000ff1000720c */ /* 0x000fe20003f05070 */
[----:B------:R-:W-:Y:S02]  /*164c0*/  IMAD.MOV.U32 R40, RZ, RZ, R16 ;  /* 0x000000ffff287224 */ /* 0x000fe400078e0010 */
[----:B------:R-:W-:Y:S01]  /*164d0*/  IMAD.MOV.U32 R41, RZ, RZ, R17 ;  /* 0x000000ffff297224 */ /* 0x000fe200078e0011 */
[----:B------:R-:W-:-:S13]  /*164e0*/  ISETP.NE.AND.EX P0, PT, R17, RZ, PT, P0 ;  /* 0x000000ff1100720c */ /* 0x000fda0003f05300 */
[----:B------:R-:W-:Y:S05]  /*164f0*/  @P0 BRA `(.L_x_754) ;  /* 0xfffffffc00880947 */ /* 0x000fea000383ffff */
.L_x_747:
[----:B-1----:R1:W-:Y:S05]  /*16500*/  BMOV.32 B0, R32 ;  /* 0x0000002000007356 */ /* 0x0023ea0000000000 */
[----:B------:R-:W-:Y:S05]  /*16510*/  BSYNC.RECONVERGENT B0 ;  /* 0x0000000000007941 */ /* 0x000fea0003800200 */
.L_x_746:
[----:B------:R-:W-:Y:S05]  /*16520*/  BRA `(.L_x_717) ;  /* 0x0000000000247947 */ /* 0x000fea0003800000 */
.L_x_725:
[----:B------:R-:W-:Y:S01]  /*16530*/  MOV R0, 0x0 ;  /* 0x0000000000007802 */ /* 0x000fe20000000f00 */
[----:B------:R-:W2:Y:S01]  /*16540*/  LDCU.64 UR4, c[0x4][0x8] ;  /* 0x01000100ff0477ac */ /* 0x000ea20008000a00 */
[----:B------:R-:W-:Y:S02]  /*16550*/  CS2R R6, SRZ ;  /* 0x0000000000067805 */ /* 0x000fe4000001ff00 */
[----:B------:R3:W4:Y:S01]  /*16560*/  LDC.64 R8, c[0x4][R0] ;  /* 0x0100000000087b82 */ /* 0x0007220000000a00 */
[----:B--2---:R-:W-:Y:S02]  /*16570*/  IMAD.U32 R4, RZ, RZ, UR4 ;  /* 0x00000004ff047e24 */ /* 0x004fe4000f8e00ff */
[----:B------:R-:W-:Y:S01]  /*16580*/  IMAD.U32 R5, RZ, RZ, UR5 ;  /* 0x00000005ff057e24 */ /* 0x000fe2000f8e00ff */
[----:B---3--:R-:W-:Y:S06]  /*16590*/  BMOV.32.CLEAR RZ, B0 ;  /* 0x0000000000ff7355 */ /* 0x008fec0000100000 */
[----:B------:R-:W-:-:S07]  /*165a0*/  LEPC R20, `(.L_x_717) ;  /* 0x000000001014794e */ /* 0x000fce0000000000 */
[----:B01--4-:R-:W-:Y:S05]  /*165b0*/  CALL.ABS.NOINC R8 ;  /* 0x0000000008007343 */ /* 0x013fea0003c00000 */
.L_x_717:
[----:B------:R-:W-:Y:S05]  /*165c0*/  BSYNC.RECONVERGENT B7 ;  /* 0x0000000000077941 */ /* 0x000fea0003800200 */
.L_x_716:
        /* <DEDUP_REMOVED lines=21> */
.L_x_889:
[----:B------:R-:W-:-:S07]  /*16720*/  IMAD.MOV.U32 R3, RZ, RZ, 0x1 ;  /* 0x00000001ff037424 */ /* 0x000fce00078e00ff */
.L_x_890:
[----:B------:R-:W-:Y:S05]  /*16730*/  BSYNC.RECONVERGENT B0 ;  /* 0x0000000000007941 */ /* 0x000fea0003800200 */
.L_x_888:
        /* <DEDUP_REMOVED lines=15> */
.L_x_894:
[----:B------:R-:W-:-:S07]  /*16830*/  IMAD.MOV.U32 R4, RZ, RZ, 0x1 ;  /* 0x00000001ff047424 */ /* 0x000fce00078e00ff */
.L_x_895:
[----:B------:R-:W-:Y:S05]  /*16840*/  BSYNC.RECONVERGENT B0 ;  /* 0x0000000000007941 */ /* 0x000fea0003800200 */
.L_x_893:
        /* <DEDUP_REMOVED lines=16> */
[C---:B------:R-:W-:Y:S01]  /*16950*/  ISETP.NE.AND P1, PT, R0.reuse, 0xb, PT ;  /* 0x0000000b0000780c */ /* 0x040fe20003f25270 */
[----:B------:R-:W-:Y:S01]  /*16960*/  VIADD R7, R29, 0x1 ;  /* 0x000000011d077836 */ /* 0x000fe20000000000 */
[----:B------:R-:W-:Y:S01]  /*16970*/  PRMT R6, RZ, 0x7610, R6 ;  /* 0x00007610ff067816 */ /* 0x000fe20000000006 */
[----:B------:R-:W-:Y:S01]  /*16980*/  IMAD.MOV.U32 R8, RZ, RZ, R17 ;  /* 0x000000ffff087224 */ /* 0x000fe200078e0011 */
[----:B------:R-:W-:Y:S02]  /*16990*/  SEL R3, RZ, 0x1, P1 ;  /* 0x00000001ff037807 */ /* 0x000fe40000800000 */
[----:B------:R-:W-:Y:S02]  /*169a0*/  ISETP.NE.AND P1, PT, R0, 0x2, PT ;  /* 0x000000020000780c */ /* 0x000fe40003f25270 */
[----:B------:R-:W-:-:S04]  /*169b0*/  SEL R3, R3, 0x2, P0 ;  /* 0x0000000203037807 */ /* 0x000fc80000000000 */
[----:B------:R-:W-:-:S07]  /*169c0*/  SEL R10, R3, 0x2, P1 ;  /* 0x00000002030a7807 */ /* 0x000fce0000800000 */
.L_x_904:
[----:B------:R-:W-:-:S04]  /*169d0*/  IMAD R5, R7, 0x8, R8 ;  /* 0x0000000807057824 */ /* 0x000fc800078e0208 */
[----:B------:R-:W-:-:S06]  /*169e0*/  IMAD.WIDE.U32 R4, R5, 0x4, R40 ;  /* 0x0000000405047825 */ /* 0x000fcc00078e0028 */
        /* <DEDUP_REMOVED lines=19> */
.L_x_902:
[----:B------:R-:W-:-:S07]  /*16b20*/  IMAD.MOV.U32 R3, RZ, RZ, 0x1 ;  /* 0x00000001ff037424 */ /* 0x000fce00078e00ff */
.L_x_903:
[----:B------:R-:W-:Y:S05]  /*16b30*/  BSYNC.RECONVERGENT B0 ;  /* 0x0000000000007941 */ /* 0x000fea0003800200 */
.L_x_901:
[----:B------:R-:W-:-:S13]  /*16b40*/  ISETP.NE.AND P0, PT, R3, R10, PT ;  /* 0x0000000a0300720c */ /* 0x000fda0003f05270 */
[----:B------:R-:W-:Y:S05]  /*16b50*/  @!P0 BREAK.RELIABLE B6 ;  /* 0x0000000000068942 */ /* 0x000fea0003800100 */
[----:B------:R-:W-:Y:S05]  /*16b60*/  @!P0 BRA `(.L_x_900) ;  /* 0x0000005400a88947 */ /* 0x000fea0003800000 */
[----:B------:R-:W-:-:S07]  /*16b70*/  IMAD.MOV.U32 R3, RZ, RZ, 0x1 ;  /* 0x00000001ff037424 */ /* 0x000fce00078e00ff */
.L_x_899:
[----:B------:R-:W-:Y:S05]  /*16b80*/  BSYNC.RELIABLE B6 ;  /* 0x0000000000067941 */ /* 0x000fea0003800100 */
.L_x_898:
[----:B------:R-:W-:Y:S01]  /*16b90*/  VIADD R7, R7, 0x1 ;  /* 0x0000000107077836 */ /* 0x000fe20000000000 */
[----:B------:R-:W-:Y:S01]  /*16ba0*/  PRMT R6, R3, 0x7610, R6 ;  /* 0x0000761003067816 */ /* 0x000fe20000000006 */
[----:B------:R-:W-:-:S03]  /*16bb0*/  VIADD R8, R8, 0x1 ;  /* 0x0000000108087836 */ /* 0x000fc60000000000 */
[----:B------:R-:W-:-:S13]  /*16bc0*/  ISETP.NE.AND P0, PT, R7, R16, PT ;  /* 0x000000100700720c */ /* 0x000fda0003f05270 */
[----:B------:R-:W-:Y:S05]  /*16bd0*/  @P0 BRA `(.L_x_904) ;  /* 0xfffffffc007c0947 */ /* 0x000fea000383ffff */
.L_x_897:
[----:B------:R-:W-:-:S13]  /*16be0*/  ISETP.NE.AND P0, PT, R0, 0x16, PT ;  /* 0x000000160000780c */ /* 0x000fda0003f05270 */
[----:B------:R-:W-:Y:S05]  /*16bf0*/  @!P0 BRA `(.L_x_905) ;  /* 0x00000000008c8947 */ /* 0x000fea0003800000 */
.L_x_896:
        /* <DEDUP_REMOVED lines=24> */
.L_x_909:
[----:B------:R-:W-:-:S07]  /*16d80*/  IMAD.MOV.U32 R3, RZ, RZ, 0x1 ;  /* 0x00000001ff037424 */ /* 0x000fce00078e00ff */
.L_x_910:
[----:B------:R-:W-:Y:S05]  /*16d90*/  BSYNC.RECONVERGENT B0 ;  /* 0x0000000000007941 */ /* 0x000fea0003800200 */
.L_x_908:
[C---:B------:R-:W-:Y:S02]  /*16da0*/  ISETP.NE.AND P0, PT, R0.reuse, 0x1, PT ;  /* 0x000000010000780c */ /* 0x040fe40003f05270 */
[----:B------:R-:W-:Y:S02]  /*16db0*/  ISETP.NE.AND P1, PT, R0, 0x2, PT ;  /* 0x000000020000780c */ /* 0x000fe40003f25270 */
[----:B------:R-:W-:-:S04]  /*16dc0*/  SEL R0, RZ, 0x1, P0 ;  /* 0x00000001ff007807 */ /* 0x000fc80000000000 */
[----:B------:R-:W-:-:S04]  /*16dd0*/  SEL R0, R0, 0x2, P1 ;  /* 0x0000000200007807 */ /* 0x000fc80000800000 */
[----:B------:R-:W-:-:S13]  /*16de0*/  ISETP.NE.AND P0, PT, R0, R3, PT ;  /* 0x000000030000720c */ /* 0x000fda0003f05270 */
[----:B------:R-:W-:Y:S05]  /*16df0*/  @P0 BREAK.RELIABLE B6 ;  /* 0x0000000000060942 */ /* 0x000fea0003800100 */
[----:B------:R-:W-:Y:S05]  /*16e00*/  @P0 BRA `(.L_x_905) ;  /* 0x0000000000080947 */ /* 0x000fea0003800000 */
.L_x_907:
[----:B------:R-:W-:Y:S05]  /*16e10*/  BSYNC.RELIABLE B6 ;  /* 0x0000000000067941 */ /* 0x000fea0003800100 */
.L_x_906:
[----:B------:R-:W-:Y:S05]  /*16e20*/  BRA `(.L_x_892) ;  /* 0x00000054001c7947 */ /* 0x000fea0003800000 */
.L_x_905:
[----:B------:R-:W-:Y:S01]  /*16e30*/  LOP3.LUT P0, RZ, R25, 0xff, RZ, 0xc0, !PT ;  /* 0x000000ff19ff7812 */ /* 0x000fe2000780c0ff */
[----:B------:R-:W-:Y:S01]  /*16e40*/  BSSY.RECONVERGENT B8, `(.L_x_911) ;  /* 0x0000029000087945 */ /* 0x000fe20003800200 */
[----:B------:R-:W-:-:S11]  /*16e50*/  IMAD.MOV.U32 R23, RZ, RZ, 0x3b9aca00 ;  /* 0x3b9aca00ff177424 */ /* 0x000fd600078e00ff */
        /* <DEDUP_REMOVED lines=8> */
.L_x_913:
[----:B------:R-:W-:Y:S01]  /*16ee0*/  IMAD.MOV.U32 R22, RZ, RZ, -0x3b9aca00 ;  /* 0xc4653600ff167424 */ /* 0x000fe200078e00ff */
[----:B------:R-:W-:Y:S04]  /*16ef0*/  ST.E.64 desc[UR36][R4.64+0x108], RZ ;  /* 0x000108ff04007985 */ /* 0x000fe8000c101b24 */
[----:B------:R-:W-:Y:S04]  /*16f00*/  ST.E.64 desc[UR36][R4.64+0x130], R22 ;  /* 0x0001301604007985 */ /* 0x000fe8000c101b24 */
[----:B------:R-:W-:Y:S04]  /*16f10*/  ST.E.64 desc[UR36][R4.64+0x110], RZ ;  /* 0x000110ff04007985 */ /* 0x000fe8000c101b24 */
[----:B------:R-:W-:Y:S04]  /*16f20*/  ST.E.64 desc[UR36][R4.64+0x118], RZ ;  /* 0x000118ff04007985 */ /* 0x000fe8000c101b24 */
[----:B------:R-:W-:Y:S04]  /*16f30*/  ST.E.64 desc[UR36][R36.64+0x108], R4 ;  /* 0x0001080424007985 */ /* 0x000fe8000c101b24 */
[----:B------:R0:W-:Y:S04]  /*16f40*/  ST.E.64 desc[UR36][R4.64+0x120], R36 ;  /* 0x0001202404007985 */ /* 0x0001e8000c101b24 */
[----:B------:R-:W2:Y:S04]  /*16f50*/  LD.E.64 R6, desc[UR36][R36.64+0x108] ;  /* 0x0001082424067980 */ /* 0x000ea8000c101b00 */
[----:B--2---:R1:W-:Y:S04]  /*16f60*/  ST.E.64 desc[UR36][R6.64+0x118], RZ ;  /* 0x000118ff06007985 */ /* 0x0043e8000c101b24 */
[----:B0-----:R-:W5:Y:S01]  /*16f70*/  LD.E.64 R36, desc[UR36][R36.64+0x108] ;  /* 0x0001082424247980 */ /* 0x001f62000c101b00 */
[----:B------:R-:W-:Y:S05]  /*16f80*/  BRA `(.L_x_914) ;  /* 0x0000000000507947 */ /* 0x000fea0003800000 */
.L_x_912:
[----:B------:R-:W-:Y:S01]  /*16f90*/  MOV R0, 0x30 ;  /* 0x0000003000007802 */ /* 0x000fe20000000f00 */
[----:B------:R-:W-:Y:S02]  /*16fa0*/  IMAD.MOV.U32 R4, RZ, RZ, 0x140 ;  /* 0x00000140ff047424 */ /* 0x000fe400078e00ff */
[----:B------:R-:W-:Y:S01]  /*16fb0*/  IMAD.MOV.U32 R5, RZ, RZ, RZ ;  /* 0x000000ffff057224 */ /* 0x000fe200078e00ff */
[----:B------:R0:W2:Y:S01]  /*16fc0*/  LDC.64 R6, c[0x4][R0] ;  /* 0x0100000000067b82 */ /* 0x0000a20000000a00 */
[----:B------:R-:W-:Y:S05]  /*16fd0*/  BMOV.32.CLEAR RZ, B0 ;  /* 0x0000000000ff7355 */ /* 0x000fea0000100000 */
[----:B------:R-:W-:-:S07]  /*16fe0*/  LEPC R20, `(.L_x_915) ;  /* 0x000000001014794e */ /* 0x000fce0000000000 */
[----:B012---:R-:W-:Y:S05]  /*16ff0*/  CALL.ABS.NOINC R6 ;  /* 0x0000000006007343 */ /* 0x007fea0003c00000 */
.L_x_915:
[----:B------:R-:W-:Y:S01]  /*17000*/  IMAD.MOV.U32 R10, RZ, RZ, -0x3b9aca00 ;  /* 0xc4653600ff0a7424 */ /* 0x000fe200078e00ff */
[----:B------:R-:W-:Y:S01]  /*17010*/  ST.E.64 desc[UR36][R4.64+0x108], RZ ;  /* 0x000108ff04007985 */ /* 0x000fe2000c101b24 */
[----:B------:R-:W-:-:S03]  /*17020*/  IMAD.MOV.U32 R11, RZ, RZ, 0x3b9aca00 ;  /* 0x3b9aca00ff0b7424 */ /* 0x000fc600078e00ff */
[----:B------:R-:W-:Y:S04]  /*17030*/  ST.E.64 desc[UR36][R4.64+0x110], RZ ;  /* 0x000110ff04007985 */ /* 0x000fe8000c101b24 */
[----:B------:R-:W-:Y:S04]  /*17040*/  ST.E.64 desc[UR36][R4.64+0x130], R10 ;  /* 0x0001300a04007985 */ /* 0x000fe8000c101b24 */
[----:B------:R-:W-:Y:S04]  /*17050*/  ST.E.64 desc[UR36][R4.64+0x118], RZ ;  /* 0x000118ff04007985 */ /* 0x000fe8000c101b24 */
[----:B------:R-:W-:Y:S04]  /*17060*/  ST.E.64 desc[UR36][R4.64+0x120], RZ ;  /* 0x000120ff04007985 */ /* 0x000fe8000c101b24 */
[----:B------:R-:W2:Y:S04]  /*17070*/  LD.E.64 R6, desc[UR36][R36.64+0x120] ;  /* 0x0001202424067980 */ /* 0x000ea8000c101b00 */
[----:B------:R-:W-:Y:S04]  /*17080*/  ST.E.64 desc[UR36][R36.64+0x110], R4 ;  /* 0x0001100424007985 */ /* 0x000fe8000c101b24 */
[----:B--2---:R-:W-:Y:S04]  /*17090*/  ST.E.64 desc[UR36][R4.64+0x120], R6 ;  /* 0x0001200604007985 */ /* 0x004fe8000c101b24 */
[----:B------:R-:W2:Y:S04]  /*170a0*/  LD.E.64 R8, desc[UR36][R36.64+0x110] ;  /* 0x0001102424087980 */ /* 0x000ea8000c101b00 */
[----:B--2---:R0:W-:Y:S04]  /*170b0*/  ST.E.64 desc[UR36][R8.64+0x118], R36 ;  /* 0x0001182408007985 */ /* 0x0041e8000c101b24 */
[----:B0-----:R-:W5:Y:S02]  /*170c0*/  LD.E.64 R36, desc[UR36][R36.64+0x110] ;  /* 0x0001102424247980 */ /* 0x001f64000c101b00 */
.L_x_914:
[----:B------:R-:W-:Y:S05]  /*170d0*/  BSYNC.RECONVERGENT B8 ;  /* 0x0000000000087941 */ /* 0x000fea0003800200 */
.L_x_911:
[----:B-----5:R-:W2:Y:S04]  /*170e0*/  LD.E.64 R4, desc[UR36][R36.64+0x120] ;  /* 0x0001202424047980 */ /* 0x020ea8000c101b00 */
[----:B--2---:R-:W2:Y:S01]  /*170f0*/  LD.E.U8 R0, desc[UR36][R4.64+0x128] ;  /* 0x0001282404007980 */ /* 0x004ea2000c101100 */
[----:B------:R-:W-:Y:S02]  /*17100*/  IMAD.MOV.U32 R12, RZ, RZ, -0x3b9aca00 ;  /* 0xc4653600ff0c7424 */ /* 0x000fe400078e00ff */
[----:B------:R-:W-:Y:S01]  /*17110*/  IMAD.MOV.U32 R13, RZ, RZ, 0x3b9aca00 ;  /* 0x3b9aca00ff0d7424 */ /* 0x000fe200078e00ff */
[----:B------:R-:W-:Y:S04]  /*17120*/  ST.E desc[UR36][R36.64+0x100], RZ ;  /* 0x000100ff24007985 */ /* 0x000fe8000c101924 */
[----:B------:R0:W-:Y:S04]  /*17130*/  ST.E.64 desc[UR36][R36.64+0x130], R12 ;  /* 0x0001300c24007985 */ /* 0x0001e8000c101b24 */
[----:B------:R-:W-:Y:S04]  /*17140*/  ST.E.64 desc[UR36][R36.64+0x108], RZ ;  /* 0x000108ff24007985 */ /* 0x000fe8000c101b24 */
[----:B------:R-:W-:Y:S01]  /*17150*/  ST.E.64 desc[UR36][R36.64+0x110], RZ ;  /* 0x000110ff24007985 */ /* 0x000fe2000c101b24 */
[----:B--2---:R-:W-:-:S04]  /*17160*/  ISETP.NE.AND P0, PT, R0, RZ, PT ;  /* 0x000000ff0000720c */ /* 0x004fc80003f05270 */
[----:B------:R-:W-:-:S05]  /*17170*/  SEL R3, RZ, 0x1, P0 ;  /* 0x00000001ff037807 */ /* 0x000fca0000000000 */
[----:B------:R2:W-:Y:S04]  /*17180*/  ST.E.U8 desc[UR36][R36.64+0x128], R3 ;  /* 0x0001280324007985 */ /* 0x0005e8000c101124 */
[----:B-1----:R-:W3:Y:S04]  /*17190*/  LD.E R7, desc[UR36][R4.64] ;  /* 0x0000002404077980 */ /* 0x002ee8000c101900 */
[----:B---3--:R1:W-:Y:S04]  /*171a0*/  ST.E desc[UR36][R36.64], R7 ;  /* 0x0000000724007985 */ /* 0x0083e8000c101924 */
        /* <DEDUP_REMOVED lines=109> */
[----:B---3--:R-:W-:Y:S04]  /*17880*/  ST.E desc[UR36][R36.64+0xdc], R9 ;  /* 0x0000dc0924007985 */ /* 0x008fe8000c101924 */
[----:B------:R-:W3:Y:S04]  /*17890*/  LD.E R11, desc[UR36][R4.64+0xe0] ;  /* 0x0000e024040b7980 */ /* 0x000ee8000c101900 */
[----:B---3--:R3:W-:Y:S04]  /*178a0*/  ST.E desc[UR36][R36.64+0xe0], R11 ;  /* 0x0000e00b24007985 */ /* 0x0087e8000c101924 */
[----:B0-----:R-:W4:Y:S04]  /*178b0*/  LD.E R13, desc[UR36][R4.64+0xe4] ;  /* 0x0000e424040d7980 */ /* 0x001f28000c101900 */
[----:B----4-:R0:W-:Y:S04]  /*178c0*/  ST.E desc[UR36][R36.64+0xe4], R13 ;  /* 0x0000e40d24007985 */ /* 0x0101e8000c101924 */
[----:B------:R-:W4:Y:S04]  /*178d0*/  LD.E R3, desc[UR36][R4.64+0xe8] ;  /* 0x0000e82404037980 */ /* 0x000f28000c101900 */
[----:B----4-:R4:W-:Y:S04]  /*178e0*/  ST.E desc[UR36][R36.64+0xe8], R3 ;  /* 0x0000e80324007985 */ /* 0x0109e8000c101924 */
[----:B--2---:R-:W2:Y:S04]  /*178f0*/  LD.E R15, desc[UR36][R4.64+0xec] ;  /* 0x0000ec24040f7980 */ /* 0x004ea8000c101900 */
[----:B--2---:R2:W-:Y:S04]  /*17900*/  ST.E desc[UR36][R36.64+0xec], R15 ;  /* 0x0000ec0f24007985 */ /* 0x0045e8000c101924 */
[----:B-1----:R-:W3:Y:S04]  /*17910*/  LD.E R7, desc[UR36][R4.64+0xf0] ;  /* 0x0000f02404077980 */ /* 0x002ee8000c101900 */
[----:B---3--:R1:W-:Y:S04]  /*17920*/  ST.E desc[UR36][R36.64+0xf0], R7 ;  /* 0x0000f00724007985 */ /* 0x0083e8000c101924 */
[----:B------:R-:W3:Y:S04]  /*17930*/  LD.E R21, desc[UR36][R4.64+0xf4] ;  /* 0x0000f42404157980 */ /* 0x000ee8000c101900 */
[----:B---3--:R3:W-:Y:S04]  /*17940*/  ST.E desc[UR36][R36.64+0xf4], R21 ;  /* 0x0000f41524007985 */ /* 0x0087e8000c101924 */
[----:B------:R-:W4:Y:S04]  /*17950*/  LD.E R11, desc[UR36][R4.64+0xf8] ;  /* 0x0000f824040b7980 */ /* 0x000f28000c101900 */
[----:B----4-:R3:W-:Y:S04]  /*17960*/  ST.E desc[UR36][R36.64+0xf8], R11 ;  /* 0x0000f80b24007985 */ /* 0x0107e8000c101924 */
[----:B0-----:R-:W4:Y:S04]  /*17970*/  LD.E R13, desc[UR36][R4.64+0xfc] ;  /* 0x0000fc24040d7980 */ /* 0x001f28000c101900 */
[----:B----4-:R3:W-:Y:S04]  /*17980*/  ST.E desc[UR36][R36.64+0xfc], R13 ;  /* 0x0000fc0d24007985 */ /* 0x0107e8000c101924 */
[----:B------:R-:W4:Y:S01]  /*17990*/  LD.E R0, desc[UR36][R4.64+0x100] ;  /* 0x0001002404007980 */ /* 0x000f22000c101900 */
[----:B------:R-:W-:-:S04]  /*179a0*/  IMAD.WIDE.U32 R8, R35, 0x4, R36 ;  /* 0x0000000423087825 */ /* 0x000fc800078e0024 */
[----:B------:R-:W-:Y:S02]  /*179b0*/  IMAD.IADD R17, R17, 0x1, R30 ;  /* 0x0000000111117824 */ /* 0x000fe400078e021e */
[----:B----4-:R-:W-:-:S05]  /*179c0*/  VIADD R3, R0, 0x1 ;  /* 0x0000000100037836 */ /* 0x010fca0000000000 */
[----:B------:R3:W-:Y:S04]  /*179d0*/  ST.E desc[UR36][R4.64+0x100], R3 ;  /* 0x0001000304007985 */ /* 0x0007e8000c101924 */
[----:B--2---:R-:W2:Y:S01]  /*179e0*/  LD.E R15, desc[UR36][R8.64] ;  /* 0x00000024080f7980 */ /* 0x004ea2000c101900 */
[C---:B-1----:R-:W-:Y:S01]  /*179f0*/  IMAD R7, R16.reuse, 0x8, R17 ;  /* 0x0000000810077824 */ /* 0x042fe200078e0211 */
[C---:B------:R-:W-:Y:S01]  /*17a00*/  ISETP.NE.AND P2, PT, R16.reuse, RZ, PT ;  /* 0x000000ff1000720c */ /* 0x040fe20003f45270 */
[----:B------:R-:W-:Y:S05]  /*17a10*/  BMOV.32.CLEAR RZ, B0 ;  /* 0x0000000000ff7355 */ /* 0x000fea0000100000 */
[----:B------:R-:W-:Y:S01]  /*17a20*/  IMAD.WIDE.U32 R6, R7, 0x4, R36 ;  /* 0x0000000407067825 */ /* 0x000fe200078e0024 */
[C---:B------:R-:W-:Y:S01]  /*17a30*/  ISETP.NE.AND P0, PT, R16.reuse, 0x7, PT ;  /* 0x000000071000780c */ /* 0x040fe20003f05270 */
[----:B------:R-:W-:Y:S01]  /*17a40*/  BSSY.RECONVERGENT B0, `(.L_x_916) ;  /* 0x000001d000007945 */ /* 0x000fe20003800200 */
[----:B------:R-:W-:-:S02]  /*17a50*/  ISETP.NE.AND P1, PT, R16, 0x7, PT ;  /* 0x000000071000780c */ /* 0x000fc40003f25270 */
[----:B--2---:R3:W-:Y:S04]  /*17a60*/  ST.E desc[UR36][R6.64], R15 ;  /* 0x0000000f06007985 */ /* 0x0047e8000c101924 */
[----:B------:R3:W-:Y:S05]  /*17a70*/  ST.E desc[UR36][R8.64], RZ ;  /* 0x000000ff08007985 */ /* 0x0007ea000c101924 */
        /* <DEDUP_REMOVED lines=14> */
.L_x_919:
[----:B------:R-:W-:-:S06]  /*17b60*/  IMAD.WIDE.U32 R4, R17, 0x4, R36 ;  /* 0x0000000411047825 */ /* 0x000fcc00078e0024 */
[----:B------:R-:W2:Y:S02]  /*17b70*/  LD.E R4, desc[UR36][R4.64+0xe0] ;  /* 0x0000e02404047980 */ /* 0x000ea4000c101900 */
[----:B--2---:R-:W-:-:S13]  /*17b80*/  ISETP.NE.AND P0, PT, R4, 0x1, PT ;  /* 0x000000010400780c */ /* 0x004fda0003f05270 */
[----:B------:R-:W-:Y:S05]  /*17b90*/  @!P0 BREAK.RELIABLE B1 ;  /* 0x0000000000018942 */ /* 0x000fea0003800100 */
[----:B------:R-:W-:Y:S05]  /*17ba0*/  @!P0 BRA `(.L_x_917) ;  /* 0x0000000000188947 */ /* 0x000fea0003800000 */
.L_x_920:
[----:B------:R-:W-:Y:S05]  /*17bb0*/  BSYNC.RELIABLE B1 ;  /* 0x0000000000017941 */ /* 0x000fea0003800100 */
.L_x_918:
[----:B------:R-:W-:-:S13]  /*17bc0*/  ISETP.NE.AND P0, PT, R3, 0x1, PT ;  /* 0x000000010300780c */ /* 0x000fda0003f05270 */
[----:B------:R-:W-:Y:S02]  /*17bd0*/  @!P0 IMAD.MOV.U32 R3, RZ, RZ, 0xb ;  /* 0x0000000bff038424 */ /* 0x000fe400078e00ff */
[----:B------:R-:W-:-:S03]  /*17be0*/  @P0 IMAD.MOV.U32 R5, RZ, RZ, 0x16 ;  /* 0x00000016ff050424 */ /* 0x000fc600078e00ff */
[----:B------:R0:W-:Y:S04]  /*17bf0*/  @!P0 ST.E desc[UR36][R6.64], R3 ;  /* 0x0000000306008985 */ /* 0x0001e8000c101924 */
[----:B------:R0:W-:Y:S02]  /*17c00*/  @P0 ST.E desc[UR36][R6.64], R5 ;  /* 0x0000000506000985 */ /* 0x0001e4000c101924 */
.L_x_917:
[----:B------:R-:W-:Y:S05]  /*17c10*/  BSYNC.RECONVERGENT B0 ;  /* 0x0000000000007941 */ /* 0x000fea0003800200 */
.L_x_916:
[----:B------:R-:W-:Y:S01]  /*17c20*/  ISETP.NE.AND P0, PT, R30, RZ, PT ;  /* 0x000000ff1e00720c */ /* 0x000fe20003f05270 */
[----:B------:R-:W-:Y:S05]  /*17c30*/  BMOV.32.CLEAR RZ, B0 ;  /* 0x0000000000ff7355 */ /* 0x000fea0000100000 */
[----:B------:R-:W-:Y:S01]  /*17c40*/  BSSY.RECONVERGENT B0, `(.L_x_921) ;  /* 0x000045b000007945 */ /* 0x000fe20003800200 */
[----:B------:R-:W-:Y:S02]  /*17c50*/  IMAD.MOV.U32 R0, RZ, RZ, 0x1 ;  /* 0x00000001ff007424 */ /* 0x000fe400078e00ff */
[----:B------:R-:W-:Y:S01]  /*17c60*/  IMAD.MOV.U32 R25, RZ, RZ, 0x1 ;  /* 0x00000001ff197424 */ /* 0x000fe200078e00ff */
[----:B------:R-:W1:Y:S05]  /*17c70*/  BMOV.32.CLEAR R34, B0 ;  /* 0x0000000000227355 */ /* 0x000e6a0000100000 */
[----:B0--3--:R-:W-:Y:S01]  /*17c80*/  SEL R7, R0, 0xffffffff, !P0 ;  /* 0xffffffff00077807 */ /* 0x009fe20004000000 */
[----:B-1----:R-:W-:Y:S06]  /*17c90*/  @!P0 BRA `(.L_x_922) ;  /* 0x0000004400508947 */ /* 0x002fec0003800000 */
[----:B------:R-:W-:Y:S05]  /*17ca0*/  BMOV.32.CLEAR RZ, B0 ;  /* 0x0000000000ff7355 */ /* 0x000fea0000100000 */
[----:B------:R-:W-:Y:S01]  /*17cb0*/  BSSY.RECONVERGENT B0, `(.L_x_923) ;  /* 0x000000e000007945 */ /* 0x000fe20003800200 */
[----:B------:R-:W-:Y:S02]  /*17cc0*/  IMAD.MOV.U32 R0, RZ, RZ, RZ ;  /* 0x000000ffff007224 */ /* 0x000fe400078e00ff */
[----:B------:R-:W-:Y:S02]  /*17cd0*/  IMAD.MOV.U32 R6, RZ, RZ, R16 ;  /* 0x000000ffff067224 */ /* 0x000fe400078e0010 */
[----:B------:R-:W-:-:S07]  /*17ce0*/  IMAD.MOV.U32 R3, RZ, RZ, R17 ;  /* 0x000000ffff037224 */ /* 0x000fce00078e0011 */
.L_x_924:
[----:B0-----:R-:W-:-:S04]  /*17cf0*/  IMAD R5, R6, 0x8, R3 ;  /* 0x0000000806057824 */ /* 0x001fc800078e0203 */
[----:B------:R-:W-:-:S05]  /*17d00*/  IMAD.WIDE R4, R5, 0x4, R40 ;  /* 0x0000000405047825 */ /* 0x000fca00078e0228 */
[----:B------:R-:W2:Y:S01]  /*17d10*/  LD.E R8, desc[UR36][R4.64] ;  /* 0x0000002404087980 */ /* 0x000ea2000c101900 */
[C---:B------:R-:W-:Y:S02]  /*17d20*/  IMAD.IADD R6, R7.reuse, 0x1, R6 ;  /* 0x0000000107067824 */ /* 0x040fe400078e0206 */
[----:B------:R-:W-:-:S03]  /*17d30*/  IMAD.IADD R3, R7, 0x1, R3 ;  /* 0x0000000107037824 */ /* 0x000fc600078e0203 */
[----:B------:R-:W-:Y:S02]  /*17d40*/  ISETP.NE.AND P1, PT, R6, R29, PT ;  /* 0x0000001d0600720c */ /* 0x000fe40003f25270 */
[----:B--2---:R-:W-:-:S13]  /*17d50*/  ISETP.NE.AND P0, PT, R8, RZ, PT ;  /* 0x000000ff0800720c */ /* 0x004fda0003f05270 */
[----:B------:R0:W-:Y:S01]  /*17d60*/  @P0 ST.E desc[UR36][R4.64], RZ ;  /* 0x000000ff04000985 */ /* 0x0001e2000c101924 */
[----:B------:R-:W-:Y:S01]  /*17d70*/  @P0 VIADD R0, R0, 0x1 ;  /* 0x0000000100000836 */ /* 0x000fe20000000000 */
[----:B------:R-:W-:Y:S06]  /*17d80*/  @P1 BRA `(.L_x_924) ;  /* 0xfffffffc00d81947 */ /* 0x000fec000383ffff */
[----:B------:R-:W-:Y:S05]  /*17d90*/  BSYNC.RECONVERGENT B0 ;  /* 0x0000000000007941 */ /* 0x000fea0003800200 */
.L_x_923:
[----:B------:R-:W-:-:S13]  /*17da0*/  ISETP.GE.AND P0, PT, R0, 0x1, PT ;  /* 0x000000010000780c */ /* 0x000fda0003f06270 */
[----:B------:R-:W-:Y:S05]  /*17db0*/  @!P0 BRA `(.L_x_922) ;  /* 0x0000004400088947 */ /* 0x000fea0003800000 */
[----:B------:R-:W-:Y:S01]  /*17dc0*/  MOV R0, 0x30 ;  /* 0x0000003000007802 */ /* 0x000fe20000000f00 */
[----:B0-----:R-:W-:Y:S02]  /*17dd0*/  IMAD.MOV.U32 R4, RZ, RZ, 0x20 ;  /* 0x00000020ff047424 */ /* 0x001fe400078e00ff */
[----:B------:R-:W-:Y:S01]  /*17de0*/  IMAD.MOV.U32 R5, RZ, RZ, RZ ;  /* 0x000000ffff057224 */ /* 0x000fe200078e00ff */
[----:B------:R0:W1:Y:S01]  /*17df0*/  LDC.64 R6, c[0x4][R0] ;  /* 0x0100000000067b82 */ /* 0x0000620000000a00 */
[----:B------:R-:W-:Y:S05]  /*17e00*/  BMOV.32.CLEAR RZ, B0 ;  /* 0x0000000000ff7355 */ /* 0x000fea0000100000 */
[----:B------:R-:W-:-:S07]  /*17e10*/  LEPC R20, `(.L_x_925) ;  /* 0x000000001014794e */ /* 0x000fce0000000000 */
[----:B01----:R-:W-:Y:S05]  /*17e20*/  CALL.ABS.NOINC R6 ;  /* 0x0000000006007343 */ /* 0x003fea0003c00000 */
.L_x_925:
[----:B------:R-:W-:Y:S01]  /*17e30*/  IMAD.IADD R35, R29, 0x1, R30 ;  /* 0x000000011d237824 */ /* 0x000fe200078e021e */
[----:B------:R-:W-:Y:S01]  /*17e40*/  MOV R32, 0x30 ;  /* 0x0000003000207802 */ /* 0x000fe20000000f00 */
[----:B------:R-:W-:Y:S02]  /*17e50*/  IMAD.MOV.U32 R42, RZ, RZ, R4 ;  /* 0x000000ffff2a7224 */ /* 0x000fe400078e0004 */
[----:B------:R-:W-:Y:S01]  /*17e60*/  IMAD.MOV.U32 R43, RZ, RZ, R5 ;  /* 0x000000ffff2b7224 */ /* 0x000fe200078e0005 */
[----:B------:R0:W1:Y:S01]  /*17e70*/  LDC.64 R6, c[0x4][R32] ;  /* 0x0100000020067b82 */ /* 0x0000620000000a00 */
[----:B------:R-:W-:Y:S02]  /*17e80*/  VIADD R23, R33, 0x1 ;  /* 0x0000000121177836 */ /* 0x000fe40000000000 */
[----:B------:R-:W-:Y:S01]  /*17e90*/  VIADD R22, R35, 0x1 ;  /* 0x0000000123167836 */ /* 0x000fe20000000000 */
[----:B------:R0:W-:Y:S01]  /*17ea0*/  ST.E.64 desc[UR36][R42.64+0x10], RZ ;  /* 0x000010ff2a007985 */ /* 0x0001e2000c101b24 */
[----:B------:R-:W-:-:S02]  /*17eb0*/  IMAD.MOV.U32 R4, RZ, RZ, 0x20 ;  /* 0x00000020ff047424 */ /* 0x000fc400078e00ff */
[----:B------:R-:W-:Y:S01]  /*17ec0*/  IMAD.MOV.U32 R5, RZ, RZ, RZ ;  /* 0x000000ffff057224 */ /* 0x000fe200078e00ff */
[----:B------:R0:W-:Y:S04]  /*17ed0*/  ST.E.64 desc[UR36][R42.64], R16 ;  /* 0x000000102a007985 */ /* 0x0001e8000c101b24 */
[----:B------:R0:W-:Y:S04]  /*17ee0*/  ST.E.64 desc[UR36][R42.64+0x18], R36 ;  /* 0x000018242a007985 */ /* 0x0001e8000c101b24 */
[----:B------:R0:W-:Y:S01]  /*17ef0*/  ST.E.64 desc[UR36][R42.64+0x8], R22 ;  /* 0x000008162a007985 */ /* 0x0001e2000c101b24 */
[----:B------:R-:W-:Y:S05]  /*17f00*/  BMOV.32.CLEAR RZ, B0 ;  /* 0x0000000000ff7355 */ /* 0x000fea0000100000 */
[----:B------:R-:W-:-:S07]  /*17f10*/  LEPC R20, `(.L_x_926) ;  /* 0x000000001014794e */ /* 0x000fce0000000000 */
[----:B01----:R-:W-:Y:S05]  /*17f20*/  CALL.ABS.NOINC R6 ;  /* 0x0000000006007343 */ /* 0x003fea0003c00000 */
.L_x_926:
        /* <DEDUP_REMOVED lines=15> */
.L_x_927:
        /* <DEDUP_REMOVED lines=14> */
.L_x_928:
        /* <DEDUP_REMOVED lines=12> */
.L_x_1058:
[----:B0-----:R-:W-:Y:S01]  /*181c0*/  LOP3.LUT R23, R26, 0x7, RZ, 0xc0, !PT ;  /* 0x000000071a177812 */ /* 0x001fe200078ec0ff */
[----:B------:R-:W-:Y:S02]  /*181d0*/  IMAD.IADD R22, R29, 0x1, R30 ;  /* 0x000000011d167824 */ /* 0x000fe400078e021e */
[----:B------:R-:W-:Y:S02]  /*181e0*/  IMAD.MOV.U32 R6, RZ, RZ, R40 ;  /* 0x000000ffff067224 */ /* 0x000fe400078e0028 */
[----:B------:R-:W-:Y:S02]  /*181f0*/  IMAD.IADD R23, R23, 0x1, R30 ;  /* 0x0000000117177824 */ /* 0x000fe400078e021e */
[----:B------:R-:W-:Y:S02]  /*18200*/  IMAD.MOV.U32 R7, RZ, RZ, R41 ;  /* 0x000000ffff077224 */ /* 0x000fe400078e0029 */
        /* <DEDUP_REMOVED lines=16> */
.L_x_931:
[----:B------:R-:W-:-:S07]  /*18310*/  IMAD.MOV.U32 R8, RZ, RZ, 0x1 ;  /* 0x00000001ff087424 */ /* 0x000fce00078e00ff */
.L_x_932:
[----:B------:R-:W-:Y:S05]  /*18320*/  BSYNC.RECONVERGENT B0 ;  /* 0x0000000000007941 */ /* 0x000fea0003800200 */
.L_x_930:
        /* <DEDUP_REMOVED lines=14> */
.L_x_936:
[----:B------:R-:W-:-:S07]  /*18410*/  IMAD.MOV.U32 R5, RZ, RZ, 0x1 ;  /* 0x00000001ff057424 */ /* 0x000fce00078e00ff */
.L_x_937:
[----:B------:R-:W-:Y:S05]  /*18420*/  BSYNC.RECONVERGENT B0 ;  /* 0x0000000000007941 */ /* 0x000fea0003800200 */
.L_x_935:
        /* <DEDUP_REMOVED lines=24> */
.L_x_947:
        /* <DEDUP_REMOVED lines=24> */
.L_x_945:
[----:B------:R-:W-:-:S07]  /*18730*/  IMAD.MOV.U32 R4, RZ, RZ, 0x1 ;  /* 0x00000001ff047424 */ /* 0x000fce00078e00ff */
.L_x_946:
[----:B------:R-:W-:Y:S05]  /*18740*/  BSYNC.RECONVERGENT B0 ;  /* 0x0000000000007941 */ /* 0x000fea0003800200 */
.L_x_944:
[----:B------:R-:W-:-:S13]  /*18750*/  ISETP.NE.AND P0, PT, R4, R13, PT ;  /* 0x0000000d0400720c */ /* 0x000fda0003f05270 */
[----:B------:R-:W-:Y:S05]  /*18760*/  @!P0 BREAK.RELIABLE B11 ;  /* 0x00000000000b8942 */ /* 0x000fea0003800100 */
[----:B------:R-:W-:Y:S05]  /*18770*/  @!P0 BREAK.RELIABLE B10 ;  /* 0x00000000000a8942 */ /* 0x000fea0003800100 */
[----:B------:R-:W-:Y:S05]  /*18780*/  @!P0 BREAK.RELIABLE B9 ;  /* 0x0000000000098942 */ /* 0x000fea0003800100 */
[----:B------:R-:W-:Y:S05]  /*18790*/  @!P0 BRA `(.L_x_943) ;  /* 0x0000000800388947 */ /* 0x000fea0003800000 */
[----:B------:R-:W-:-:S07]  /*187a0*/  IMAD.MOV.U32 R5, RZ, RZ, 0x1 ;  /* 0x00000001ff057424 */ /* 0x000fce00078e00ff */
.L_x_942:
[----:B------:R-:W-:Y:S05]  /*187b0*/  BSYNC.RELIABLE B11 ;  /* 0x00000000000b7941 */ /* 0x000fea0003800100 */
.L_x_941:
[----:B------:R-:W-:Y:S01]  /*187c0*/  VIADD R8, R8, 0x1 ;  /* 0x0000000108087836 */ /* 0x000fe20000000000 */
[----:B------:R-:W-:Y:S01]  /*187d0*/  PRMT R9, R5, 0x7610, R9 ;  /* 0x0000761005097816 */ /* 0x000fe20000000009 */
[----:B------:R-:W-:-:S03]  /*187e0*/  VIADD R11, R11, 0x1 ;  /* 0x000000010b0b7836 */ /* 0x000fc60000000000 */
[----:B------:R-:W-:-:S13]  /*187f0*/  ISETP.NE.AND P0, PT, R8, R3, PT ;  /* 0x000000030800720c */ /* 0x000fda0003f05270 */
[----:B------:R-:W-:Y:S05]  /*18800*/  @P0 BRA `(.L_x_947) ;  /* 0xfffffffc00680947 */ /* 0x000fea000383ffff */
[----:B------:R-:W-:Y:S05]  /*18810*/  BSYNC.RELIABLE B10 ;  /* 0x00000000000a7941 */ /* 0x000fea0003800100 */
.L_x_940:
[----:B------:R-:W-:-:S04]  /*18820*/  ISETP.NE.AND P0, PT, R0, 0x16, PT ;  /* 0x000000160000780c */ /* 0x000fc80003f05270 */
[----:B------:R-:W-:-:S13]  /*18830*/  ISETP.EQ.OR P0, PT, R0, 0xb, !P0 ;  /* 0x0000000b0000780c */ /* 0x000fda0004702670 */
[----:B------:R-:W-:Y:S05]  /*18840*/  @P0 BRA `(.L_x_948) ;  /* 0x0000000000740947 */ /* 0x000fea0003800000 */
.L_x_939:
        /* <DEDUP_REMOVED lines=21> */
.L_x_950:
[----:B------:R-:W-:-:S07]  /*189a0*/  IMAD.MOV.U32 R4, RZ, RZ, 0x1 ;  /* 0x00000001ff047424 */ /* 0x000fce00078e00ff */
.L_x_951:
[----:B------:R-:W-:Y:S05]  /*189b0*/  BSYNC.RECONVERGENT B0 ;  /* 0x0000000000007941 */ /* 0x000fea0003800200 */
.L_x_949:
[----:B------:R-:W-:Y:S02]  /*189c0*/  ISETP.NE.AND P0, PT, R0, 0x2, PT ;  /* 0x000000020000780c */ /* 0x000fe40003f05270 */
[----:B------:R-:W-:-:S04]  /*189d0*/  SEL R0, RZ, 0x1, P1 ;  /* 0x00000001ff007807 */ /* 0x000fc80000800000 */
[----:B------:R-:W-:-:S04]  /*189e0*/  SEL R5, R0, 0x2, P0 ;  /* 0x0000000200057807 */ /* 0x000fc80000000000 */
[----:B------:R-:W-:-:S13]  /*189f0*/  ISETP.NE.AND P0, PT, R5, R4, PT ;  /* 0x000000040500720c */ /* 0x000fda0003f05270 */
[----:B------:R-:W-:Y:S05]  /*18a00*/  @!P0 BREAK.RELIABLE B9 ;  /* 0x0000000000098942 */ /* 0x000fea0003800100 */
[----:B------:R-:W-:Y:S05]  /*18a10*/  @!P0 BRA `(.L_x_934) ;  /* 0x0000000400bc8947 */ /* 0x000fea0003800000 */
.L_x_948:
[----:B------:R-:W-:Y:S05]  /*18a20*/  BSYNC.RELIABLE B9 ;  /* 0x0000000000097941 */ /* 0x000fea0003800100 */
.L_x_938:
        /* <DEDUP_REMOVED lines=15> */
.L_x_957:
        /* <DEDUP_REMOVED lines=28> */
.L_x_956:
[----:B------:R-:W-:Y:S05]  /*18ce0*/  BSYNC.RECONVERGENT B2 ;  /* 0x0000000000027941 */ /* 0x000fea0003800200 */
.L_x_955:
        /* <DEDUP_REMOVED lines=19> */
.L_x_959:
[----:B------:R-:W-:Y:S05]  /*18e20*/  BSYNC.RECONVERGENT B2 ;  /* 0x0000000000027941 */ /* 0x000fea0003800200 */
.L_x_958:
[----:B------:R-:W-:-:S13]  /*18e30*/  ISETP.NE.OR P0, PT, R14, R3, P0 ;  /* 0x000000030e00720c */ /* 0x000fda0000705670 */
[----:B------:R-:W-:Y:S05]  /*18e40*/  @!P0 BREAK.RELIABLE B1 ;  /* 0x0000000000018942 */ /* 0x000fea0003800100 */
[----:B------:R-:W-:Y:S05]  /*18e50*/  @!P0 BRA `(.L_x_960) ;  /* 0x0000000000308947 */ /* 0x000fea0003800000 */
.L_x_954:
[----:B------:R-:W-:Y:S05]  /*18e60*/  BSYNC.RELIABLE B1 ;  /* 0x0000000000017941 */ /* 0x000fea0003800100 */
.L_x_953:
        /* <DEDUP_REMOVED lines=11> */
.L_x_960:
[----:B------:R-:W-:Y:S05]  /*18f20*/  BSYNC.RECONVERGENT B0 ;  /* 0x0000000000007941 */ /* 0x000fea0003800200 */
.L_x_952:
        /* <DEDUP_REMOVED lines=9> */
.L_x_961:
[--C-:B------:R-:W-:Y:S01]  /*18fc0*/  IMAD.IADD R6, R22, 0x1, R38.reuse ;  /* 0x0000000116067824 */ /* 0x100fe200078e0226 */
        /* <DEDUP_REMOVED lines=11> */
.L_x_943:
        /* <DEDUP_REMOVED lines=9> */
.L_x_934:
[----:B------:R-:W-:Y:S05]  /*19110*/  BSYNC.RECONVERGENT B8 ;  /* 0x0000000000087941 */ /* 0x000fea0003800200 */
.L_x_933:
[----:B------:R-:W-:Y:S01]  /*19120*/  LOP3.LUT R23, R26, 0x7, RZ, 0xc0, !PT ;  /* 0x000000071a177812 */ /* 0x000fe200078ec0ff */
        /* <DEDUP_REMOVED lines=19> */
.L_x_963:
[----:B------:R-:W-:-:S07]  /*19260*/  IMAD.MOV.U32 R6, RZ, RZ, 0x1 ;  /* 0x00000001ff067424 */ /* 0x000fce00078e00ff */
.L_x_964:
[----:B------:R-:W-:Y:S05]  /*19270*/  BSYNC.RECONVERGENT B0 ;  /* 0x0000000000007941 */ /* 0x000fea0003800200 */
.L_x_962:
        /* <DEDUP_REMOVED lines=15> */
.L_x_968:
[----:B------:R-:W-:-:S07]  /*19370*/  IMAD.MOV.U32 R5, RZ, RZ, 0x1 ;  /* 0x00000001ff057424 */ /* 0x000fce00078e00ff */
.L_x_969:
[----:B------:R-:W-:Y:S05]  /*19380*/  BSYNC.RECONVERGENT B0 ;  /* 0x0000000000007941 */ /* 0x000fea0003800200 */
.L_x_967:
        /* <DEDUP_REMOVED lines=25> */
.L_x_979:
        /* <DEDUP_REMOVED lines=26> */
.L_x_977:
[----:B------:R-:W-:-:S07]  /*196c0*/  IMAD.MOV.U32 R4, RZ, RZ, 0x1 ;  /* 0x00000001ff047424 */ /* 0x000fce00078e00ff */
.L_x_978:
[----:B------:R-:W-:Y:S05]  /*196d0*/  BSYNC.RECONVERGENT B0 ;  /* 0x0000000000007941 */ /* 0x000fea0003800200 */
.L_x_976:
[----:B------:R-:W-:-:S13]  /*196e0*/  ISETP.NE.AND P0, PT, R4, R13, PT ;  /* 0x0000000d0400720c */ /* 0x000fda0003f05270 */
[----:B------:R-:W-:Y:S05]  /*196f0*/  @!P0 BREAK.RELIABLE B11 ;  /* 0x00000000000b8942 */ /* 0x000fea0003800100 */
[----:B------:R-:W-:Y:S05]  /*19700*/  @!P0 BREAK.RELIABLE B10 ;  /* 0x00000000000a8942 */ /* 0x000fea0003800100 */
[----:B------:R-:W-:Y:S05]  /*19710*/  @!P0 BREAK.RELIABLE B9 ;  /* 0x0000000000098942 */ /* 0x000fea0003800100 */
[----:B------:R-:W-:Y:S05]  /*19720*/  @!P0 BRA `(.L_x_975) ;  /* 0x0000000800308947 */ /* 0x000fea0003800000 */
[----:B------:R-:W-:-:S07]  /*19730*/  IMAD.MOV.U32 R5, RZ, RZ, 0x1 ;  /* 0x00000001ff057424 */ /* 0x000fce00078e00ff */
.L_x_974:
[----:B------:R-:W-:Y:S05]  /*19740*/  BSYNC.RELIABLE B11 ;  /* 0x00000000000b7941 */ /* 0x000fea0003800100 */
.L_x_973:
[----:B------:R-:W-:Y:S01]  /*19750*/  VIADD R7, R7, 0x1 ;  /* 0x0000000107077836 */ /* 0x000fe20000000000 */
[----:B------:R-:W-:Y:S01]  /*19760*/  PRMT R8, R5, 0x7610, R8 ;  /* 0x0000761005087816 */ /* 0x000fe20000000008 */
[----:B------:R-:W-:-:S03]  /*19770*/  VIADD R6, R6, 0xffffffff ;  /* 0xffffffff06067836 */ /* 0x000fc60000000000 */
[----:B------:R-:W-:-:S13]  /*19780*/  ISETP.NE.AND P0, PT, R7, R3, PT ;  /* 0x000000030700720c */ /* 0x000fda0003f05270 */
[----:B------:R-:W-:Y:S05]  /*19790*/  @P0 BRA `(.L_x_979) ;  /* 0xfffffffc00600947 */ /* 0x000fea000383ffff */
[----:B------:R-:W-:Y:S05]  /*197a0*/  BSYNC.RELIABLE B10 ;  /* 0x00000000000a7941 */ /* 0x000fea0003800100 */
.L_x_972:
[----:B------:R-:W-:-:S04]  /*197b0*/  ISETP.NE.AND P0, PT, R0, 0x16, PT ;  /* 0x000000160000780c */ /* 0x000fc80003f05270 */
[----:B------:R-:W-:-:S13]  /*197c0*/  ISETP.EQ.OR P0, PT, R0, 0xb, !P0 ;  /* 0x0000000b0000780c */ /* 0x000fda0004702670 */
[----:B------:R-:W-:Y:S05]  /*197d0*/  @P0 BRA `(.L_x_980) ;  /* 0x0000000000740947 */ /* 0x000fea0003800000 */
.L_x_971:
        /* <DEDUP_REMOVED lines=21> */
.L_x_982:
[----:B------:R-:W-:-:S07]  /*19930*/  IMAD.MOV.U32 R4, RZ, RZ, 0x1 ;  /* 0x00000001ff047424 */ /* 0x000fce00078e00ff */
.L_x_983:
[----:B------:R-:W-:Y:S05]  /*19940*/  BSYNC.RECONVERGENT B0 ;  /* 0x0000000000007941 */ /* 0x000fea0003800200 */
.L_x_981:
[----:B------:R-:W-:Y:S02]  /*19950*/  ISETP.NE.AND P0, PT, R0, 0x2, PT ;  /* 0x000000020000780c */ /* 0x000fe40003f05270 */
[----:B------:R-:W-:-:S04]  /*19960*/  SEL R0, RZ, 0x1, P1 ;  /* 0x00000001ff007807 */ /* 0x000fc80000800000 */
[----:B------:R-:W-:-:S04]  /*19970*/  SEL R5, R0, 0x2, P0 ;  /* 0x0000000200057807 */ /* 0x000fc80000000000 */
[----:B------:R-:W-:-:S13]  /*19980*/  ISETP.NE.AND P0, PT, R5, R4, PT ;  /* 0x000000040500720c */ /* 0x000fda0003f05270 */
[----:B------:R-:W-:Y:S05]  /*19990*/  @!P0 BREAK.RELIABLE B9 ;  /* 0x0000000000098942 */ /* 0x000fea0003800100 */
[----:B------:R-:W-:Y:S05]  /*199a0*/  @!P0 BRA `(.L_x_966) ;  /* 0x0000000400b48947 */ /* 0x000fea0003800000 */
.L_x_980:
[----:B------:R-:W-:Y:S05]  /*199b0*/  BSYNC.RELIABLE B9 ;  /* 0x0000000000097941 */ /* 0x000fea0003800100 */
.L_x_970:
[----:B------:R-:W-:Y:S01]  /*199c0*/  ISETP.GE.AND P0, PT, R22, R3, PT ;  /* 0x000000031600720c */ /* 0x000fe20003f06270 */
[----:B------:R-:W-:Y:S05]  /*199d0*/  BMOV.32.CLEAR RZ, B0 ;  /* 0x0000000000ff7355 */ /* 0x000fea0000100000 */
[----:B------:R-:W-:Y:S04]  /*199e0*/  BSSY.RECONVERGENT B0, `(.L_x_984) ;  /* 0x000004c000007945 */ /* 0x000fe80003800200 */
[----:B------:R-:W-:Y:S01]  /*199f0*/  BSSY.RELIABLE B1, `(.L_x_985) ;  /* 0x000003f000017945 */ /* 0x000fe20003800100 */
[----:B------:R-:W-:-:S02]  /*19a00*/  IMAD.MOV.U32 R10, RZ, RZ, RZ ;  /* 0x000000ffff0a7224 */ /* 0x000fc400078e00ff */
        /* <DEDUP_REMOVED lines=9> */
.L_x_989:
        /* <DEDUP_REMOVED lines=13> */
[----:B------:R-:W-:Y:S01]  /*19b70*/  VIADD R11, R11, 0xfffffffc ;  /* 0xfffffffc0b0b7836 */ /* 0x000fe20000000000 */
[----:B--2---:R-:W-:Y:S01]  /*19b80*/  ISETP.NE.AND P1, PT, R12, RZ, PT ;  /* 0x000000ff0c00720c */ /* 0x004fe20003f25270 */
[----:B------:R-:W-:Y:S01]  /*19b90*/  VIADD R12, R10, 0x1 ;  /* 0x000000010a0c7836 */ /* 0x000fe20000000000 */
        /* <DEDUP_REMOVED lines=12> */
.L_x_988:
[----:B------:R-:W-:Y:S05]  /*19c60*/  BSYNC.RECONVERGENT B2 ;  /* 0x0000000000027941 */ /* 0x000fea0003800200 */
.L_x_987:
        /* <DEDUP_REMOVED lines=19> */
.L_x_991:
[----:B------:R-:W-:Y:S05]  /*19da0*/  BSYNC.RECONVERGENT B2 ;  /* 0x0000000000027941 */ /* 0x000fea0003800200 */
.L_x_990:
[----:B------:R-:W-:-:S13]  /*19db0*/  ISETP.NE.OR P0, PT, R0, R3, P0 ;  /* 0x000000030000720c */ /* 0x000fda0000705670 */
[----:B------:R-:W-:Y:S05]  /*19dc0*/  @!P0 BREAK.RELIABLE B1 ;  /* 0x0000000000018942 */ /* 0x000fea0003800100 */
[----:B------:R-:W-:Y:S05]  /*19dd0*/  @!P0 BRA `(.L_x_992) ;  /* 0x0000000000308947 */ /* 0x000fea0003800000 */
.L_x_986:
[----:B------:R-:W-:Y:S05]  /*19de0*/  BSYNC.RELIABLE B1 ;  /* 0x0000000000017941 */ /* 0x000fea0003800100 */
.L_x_985:
        /* <DEDUP_REMOVED lines=11> */
.L_x_992:
[----:B------:R-:W-:Y:S05]  /*19ea0*/  BSYNC.RECONVERGENT B0 ;  /* 0x0000000000007941 */ /* 0x000fea0003800200 */
.L_x_984:
        /* <DEDUP_REMOVED lines=9> */
.L_x_993:
[----:B------:R-:W-:Y:S01]  /*19f40*/  IMAD.IADD R23, R23, 0x1, R30 ;  /* 0x0000000117177824 */ /* 0x000fe200078e021e */
[----:B------:R-:W-:Y:S01]  /*19f50*/  ST.E.64 desc[UR36][R4.64+0x18], R32 ;  /* 0x0000182004007985 */ /* 0x000fe2000c101b24 */
[--C-:B------:R-:W-:Y:S02]  /*19f60*/  IMAD.IADD R6, R22, 0x1, R38.reuse ;  /* 0x0000000116067824 */ /* 0x100fe400078e0226 */
[----:B------:R-:W-:Y:S01]  /*19f70*/  IMAD.IADD R7, R23, 0x1, -R38 ;  /* 0x0000000117077824 */ /* 0x000fe200078e0a26 */
[----:B------:R-:W-:Y:S04]  /*19f80*/  ST.E.64 desc[UR36][R4.64], R22 ;  /* 0x0000001604007985 */ /* 0x000fe8000c101b24 */
[----:B------:R-:W-:Y:S04]  /*19f90*/  ST.E.64 desc[UR36][R4.64+0x8], R6 ;  /* 0x0000080604007985 */ /* 0x000fe8000c101b24 */
[----:B------:R-:W-:Y:S04]  /*19fa0*/  ST.E.64 desc[UR36][R4.64+0x10], RZ ;  /* 0x000010ff04007985 */ /* 0x000fe8000c101b24 */
[----:B------:R0:W-:Y:S02]  /*19fb0*/  ST.E.64 desc[UR36][R44.64+0x10], R4 ;  /* 0x000010042c007985 */ /* 0x0001e4000c101b24 */
[----:B0-----:R-:W-:-:S02]  /*19fc0*/  IMAD.MOV.U32 R44, RZ, RZ, R4 ;  /* 0x000000ffff2c7224 */ /* 0x001fc400078e0004 */
[----:B------:R-:W-:Y:S01]  /*19fd0*/  IMAD.MOV.U32 R45, RZ, RZ, R5 ;  /* 0x000000ffff2d7224 */ /* 0x000fe200078e0005 */
[----:B------:R-:W-:Y:S06]  /*19fe0*/  BRA `(.L_x_966) ;  /* 0x0000000000247947 */ /* 0x000fec0003800000 */
.L_x_975:
        /* <DEDUP_REMOVED lines=9> */
.L_x_966:
[----:B------:R-:W-:Y:S05]  /*1a080*/  BSYNC.RECONVERGENT B8 ;  /* 0x0000000000087941 */ /* 0x000fea0003800200 */
.L_x_965:
        /* <DEDUP_REMOVED lines=20> */
.L_x_995:
[----:B------:R-:W-:-:S07]  /*1a1d0*/  IMAD.MOV.U32 R8, RZ, RZ, 0x1 ;  /* 0x00000001ff087424 */ /* 0x000fce00078e00ff */
.L_x_996:
[----:B------:R-:W-:Y:S05]  /*1a1e0*/  BSYNC.RECONVERGENT B0 ;  /* 0x0000000000007941 */ /* 0x000fea0003800200 */
.L_x_994:
        /* <DEDUP_REMOVED lines=15> */
.L_x_1000:
[----:B------:R-:W-:-:S07]  /*1a2e0*/  IMAD.MOV.U32 R5, RZ, RZ, 0x1 ;  /* 0x00000001ff057424 */ /* 0x000fce00078e00ff */
.L_x_1001:
[----:B------:R-:W-:Y:S05]  /*1a2f0*/  BSYNC.RECONVERGENT B0 ;  /* 0x0000000000007941 */ /* 0x000fea0003800200 */
.L_x_999:
        /* <DEDUP_REMOVED lines=24> */
.L_x_1011:
        /* <DEDUP_REMOVED lines=27> */
.L_x_1009:
[----:B------:R-:W-:-:S07]  /*1a630*/  IMAD.MOV.U32 R4, RZ, RZ, 0x1 ;  /* 0x00000001ff047424 */ /* 0x000fce00078e00ff */
.L_x_1010:
[----:B------:R-:W-:Y:S05]  /*1a640*/  BSYNC.RECONVERGENT B0 ;  /* 0x0000000000007941 */ /* 0x000fea0003800200 */
.L_x_1008:
[----:B------:R-:W-:-:S13]  /*1a650*/  ISETP.NE.AND P0, PT, R4, R13, PT ;  /* 0x0000000d0400720c */ /* 0x000fda0003f05270 */
[----:B------:R-:W-:Y:S05]  /*1a660*/  @!P0 BREAK.RELIABLE B11 ;  /* 0x00000000000b8942 */ /* 0x000fea0003800100 */
[----:B------:R-:W-:Y:S05]  /*1a670*/  @!P0 BREAK.RELIABLE B10 ;  /* 0x00000000000a8942 */ /* 0x000fea0003800100 */
[----:B------:R-:W-:Y:S05]  /*1a680*/  @!P0 BREAK.RELIABLE B9 ;  /* 0x0000000000098942 */ /* 0x000fea0003800100 */
[----:B------:R-:W-:Y:S05]  /*1a690*/  @!P0 BRA `(.L_x_1007) ;  /* 0x0000000800388947 */ /* 0x000fea0003800000 */
[----:B------:R-:W-:-:S07]  /*1a6a0*/  IMAD.MOV.U32 R5, RZ, RZ, 0x1 ;  /* 0x00000001ff057424 */ /* 0x000fce00078e00ff */
.L_x_1006:
[----:B------:R-:W-:Y:S05]  /*1a6b0*/  BSYNC.RELIABLE B11 ;  /* 0x00000000000b7941 */ /* 0x000fea0003800100 */
.L_x_1005:
[----:B------:R-:W-:Y:S01]  /*1a6c0*/  VIADD R10, R10, 0xffffffff ;  /* 0xffffffff0a0a7836 */ /* 0x000fe20000000000 */
[----:B------:R-:W-:Y:S01]  /*1a6d0*/  PRMT R9, R5, 0x7610, R9 ;  /* 0x0000761005097816 */ /* 0x000fe20000000009 */
[----:B------:R-:W-:-:S03]  /*1a6e0*/  VIADD R8, R8, 0x1 ;  /* 0x0000000108087836 */ /* 0x000fc60000000000 */
[----:B------:R-:W-:-:S13]  /*1a6f0*/  ISETP.NE.AND P0, PT, R10, R3, PT ;  /* 0x000000030a00720c */ /* 0x000fda0003f05270 */
[----:B------:R-:W-:Y:S05]  /*1a700*/  @P0 BRA `(.L_x_1011) ;  /* 0xfffffffc005c0947 */ /* 0x000fea000383ffff */
[----:B------:R-:W-:Y:S05]  /*1a710*/  BSYNC.RELIABLE B10 ;  /* 0x00000000000a7941 */ /* 0x000fea0003800100 */
.L_x_1004:
[----:B------:R-:W-:-:S04]  /*1a720*/  ISETP.NE.AND P0, PT, R0, 0x16, PT ;  /* 0x000000160000780c */ /* 0x000fc80003f05270 */
[----:B------:R-:W-:-:S13]  /*1a730*/  ISETP.EQ.OR P0, PT, R0, 0xb, !P0 ;  /* 0x0000000b0000780c */ /* 0x000fda0004702670 */
[----:B------:R-:W-:Y:S05]  /*1a740*/  @P0 BRA `(.L_x_1012) ;  /* 0x0000000000740947 */ /* 0x000fea0003800000 */
.L_x_1003:
        /* <DEDUP_REMOVED lines=21> */
.L_x_1014:
[----:B------:R-:W-:-:S07]  /*1a8a0*/  IMAD.MOV.U32 R4, RZ, RZ, 0x1 ;  /* 0x00000001ff047424 */ /* 0x000fce00078e00ff */
.L_x_1015:
[----:B------:R-:W-:Y:S05]  /*1a8b0*/  BSYNC.RECONVERGENT B0 ;  /* 0x0000000000007941 */ /* 0x000fea0003800200 */
.L_x_1013:
[----:B------:R-:W-:Y:S02]  /*1a8c0*/  ISETP.NE.AND P0, PT, R0, 0x2, PT ;  /* 0x000000020000780c */ /* 0x000fe40003f05270 */
[----:B------:R-:W-:-:S04]  /*1a8d0*/  SEL R0, RZ, 0x1, P1 ;  /* 0x00000001ff007807 */ /* 0x000fc80000800000 */
[----:B------:R-:W-:-:S04]  /*1a8e0*/  SEL R5, R0, 0x2, P0 ;  /* 0x0000000200057807 */ /* 0x000fc80000000000 */
[----:B------:R-:W-:-:S13]  /*1a8f0*/  ISETP.NE.AND P0, PT, R5, R4, PT ;  /* 0x000000040500720c */ /* 0x000fda0003f05270 */
[----:B------:R-:W-:Y:S05]  /*1a900*/  @!P0 BREAK.RELIABLE B9 ;  /* 0x0000000000098942 */ /* 0x000fea0003800100 */
[----:B------:R-:W-:Y:S05]  /*1a910*/  @!P0 BRA `(.L_x_998) ;  /* 0x0000000400bc8947 */ /* 0x000fea0003800000 */
.L_x_1012:
[----:B------:R-:W-:Y:S05]  /*1a920*/  BSYNC.RELIABLE B9 ;  /* 0x0000000000097941 */ /* 0x000fea0003800100 */
.L_x_1002:
        /* <DEDUP_REMOVED lines=15> */
.L_x_1021:
        /* <DEDUP_REMOVED lines=28> */
.L_x_1020:
[----:B------:R-:W-:Y:S05]  /*1abe0*/  BSYNC.RECONVERGENT B2 ;  /* 0x0000000000027941 */ /* 0x000fea0003800200 */
.L_x_1019:
        /* <DEDUP_REMOVED lines=19> */
.L_x_1023:
[----:B------:R-:W-:Y:S05]  /*1ad20*/  BSYNC.RECONVERGENT B2 ;  /* 0x0000000000027941 */ /* 0x000fea0003800200 */
.L_x_1022:
[----:B------:R-:W-:-:S13]  /*1ad30*/  ISETP.NE.OR P0, PT, R14, R3, P0 ;  /* 0x000000030e00720c */ /* 0x000fda0000705670 */
[----:B------:R-:W-:Y:S05]  /*1ad40*/  @!P0 BREAK.RELIABLE B1 ;  /* 0x0000000000018942 */ /* 0x000fea0003800100 */
[----:B------:R-:W-:Y:S05]  /*1ad50*/  @!P0 BRA `(.L_x_1024) ;  /* 0x0000000000308947 */ /* 0x000fea0003800000 */
.L_x_1018:
[----:B------:R-:W-:Y:S05]  /*1ad60*/  BSYNC.RELIABLE B1 ;  /* 0x0000000000017941 */ /* 0x000fea0003800100 */
.L_x_1017:
        /* <DEDUP_REMOVED lines=11> */
.L_x_1024:
[----:B------:R-:W-:Y:S05]  /*1ae20*/  BSYNC.RECONVERGENT B0 ;  /* 0x0000000000007941 */ /* 0x000fea0003800200 */
.L_x_1016:
        /* <DEDUP_REMOVED lines=9> */
.L_x_1025:
        /* <DEDUP_REMOVED lines=12> */
.L_x_1007:
        /* <DEDUP_REMOVED lines=9> */
.L_x_998:
[----:B------:R-:W-:Y:S05]  /*1b010*/  BSYNC.RECONVERGENT B8 ;  /* 0x0000000000087941 */ /* 0x000fea0003800200 */
.L_x_997:
        /* <DEDUP_REMOVED lines=19> */
.L_x_1027:
[----:B------:R-:W-:-:S07]  /*1b150*/  IMAD.MOV.U32 R8, RZ, RZ, 0x1 ;  /* 0x00000001ff087424 */ /* 0x000fce00078e00ff */
.L_x_1028:
[----:B------:R-:W-:Y:S05]  /*1b160*/  BSYNC.RECONVERGENT B0 ;  /* 0x0000000000007941 */ /* 0x000fea0003800200 */
.L_x_1026:
        /* <DEDUP_REMOVED lines=15> */
.L_x_1032:
[----:B------:R-:W-:-:S07]  /*1b260*/  IMAD.MOV.U32 R5, RZ, RZ, 0x1 ;  /* 0x00000001ff057424 */ /* 0x000fce00078e00ff */
.L_x_1033:
[----:B------:R-:W-:Y:S05]  /*1b270*/  BSYNC.RECONVERGENT B0 ;  /* 0x0000000000007941 */ /* 0x000fea0003800200 */
.L_x_1031:
        /* <DEDUP_REMOVED lines=25> */
.L_x_1043:
        /* <DEDUP_REMOVED lines=28> */
.L_x_1041:
[----:B------:R-:W-:-:S07]  /*1b5d0*/  IMAD.MOV.U32 R4, RZ, RZ, 0x1 ;  /* 0x00000001ff047424 */ /* 0x000fce00078e00ff */
.L_x_1042:
[----:B------:R-:W-:Y:S05]  /*1b5e0*/  BSYNC.RECONVERGENT B0 ;  /* 0x0000000000007941 */ /* 0x000fea0003800200 */
.L_x_1040:
[----:B------:R-:W-:-:S13]  /*1b5f0*/  ISETP.NE.AND P0, PT, R4, R11, PT ;  /* 0x0000000b0400720c */ /* 0x000fda0003f05270 */
[----:B------:R-:W-:Y:S05]  /*1b600*/  @!P0 BREAK.RELIABLE B11 ;  /* 0x00000000000b8942 */ /* 0x000fea0003800100 */
[----:B------:R-:W-:Y:S05]  /*1b610*/  @!P0 BREAK.RELIABLE B10 ;  /* 0x00000000000a8942 */ /* 0x000fea0003800100 */
[----:B------:R-:W-:Y:S05]  /*1b620*/  @!P0 BREAK.RELIABLE B9 ;  /* 0x0000000000098942 */ /* 0x000fea0003800100 */
[----:B------:R-:W-:Y:S05]  /*1b630*/  @!P0 BRA `(.L_x_1039) ;  /* 0x0000000800348947 */ /* 0x000fea0003800000 */
[----:B------:R-:W-:-:S07]  /*1b640*/  IMAD.MOV.U32 R5, RZ, RZ, 0x1 ;  /* 0x00000001ff057424 */ /* 0x000fce00078e00ff */
.L_x_1038:
[----:B------:R-:W-:Y:S05]  /*1b650*/  BSYNC.RELIABLE B11 ;  /* 0x00000000000b7941 */ /* 0x000fea0003800100 */
.L_x_1037:
[----:B------:R-:W-:Y:S01]  /*1b660*/  VIADD R9, R9, 0xffffffff ;  /* 0xffffffff09097836 */ /* 0x000fe20000000000 */
[----:B------:R-:W-:Y:S01]  /*1b670*/  PRMT R10, R5, 0x7610, R10 ;  /* 0x00007610050a7816 */ /* 0x000fe2000000000a */
[----:B------:R-:W-:-:S03]  /*1b680*/  VIADD R8, R8, 0xffffffff ;  /* 0xffffffff08087836 */ /* 0x000fc60000000000 */
[----:B------:R-:W-:-:S13]  /*1b690*/  ISETP.NE.AND P0, PT, R9, R32, PT ;  /* 0x000000200900720c */ /* 0x000fda0003f05270 */
[----:B------:R-:W-:Y:S05]  /*1b6a0*/  @P0 BRA `(.L_x_1043) ;  /* 0xfffffffc00580947 */ /* 0x000fea000383ffff */
[----:B------:R-:W-:Y:S05]  /*1b6b0*/  BSYNC.RELIABLE B10 ;  /* 0x00000000000a7941 */ /* 0x000fea0003800100 */
.L_x_1036:
[----:B------:R-:W-:-:S04]  /*1b6c0*/  ISETP.NE.AND P0, PT, R3, 0x16, PT ;  /* 0x000000160300780c */ /* 0x000fc80003f05270 */
[----:B------:R-:W-:-:S13]  /*1b6d0*/  ISETP.EQ.OR P0, PT, R3, 0xb, !P0 ;  /* 0x0000000b0300780c */ /* 0x000fda0004702670 */
[----:B------:R-:W-:Y:S05]  /*1b6e0*/  @P0 BRA `(.L_x_1044) ;  /* 0x0000000000740947 */ /* 0x000fea0003800000 */
.L_x_1035:
        /* <DEDUP_REMOVED lines=21> */
.L_x_1046:
[----:B------:R-:W-:-:S07]  /*1b840*/  IMAD.MOV.U32 R4, RZ, RZ, 0x1 ;  /* 0x00000001ff047424 */ /* 0x000fce00078e00ff */
.L_x_1047:
[----:B------:R-:W-:Y:S05]  /*1b850*/  BSYNC.RECONVERGENT B0 ;  /* 0x0000000000007941 */ /* 0x000fea0003800200 */
.L_x_1045:
[----:B------:R-:W-:Y:S02]  /*1b860*/  ISETP.NE.AND P0, PT, R3, 0x2, PT ;  /* 0x000000020300780c */ /* 0x000fe40003f05270 */
[----:B------:R-:W-:-:S04]  /*1b870*/  SEL R3, RZ, 0x1, P1 ;  /* 0x00000001ff037807 */ /* 0x000fc80000800000 */
[----:B------:R-:W-:-:S04]  /*1b880*/  SEL R3, R3, 0x2, P0 ;  /* 0x0000000203037807 */ /* 0x000fc80000000000 */
[----:B------:R-:W-:-:S13]  /*1b890*/  ISETP.NE.AND P0, PT, R3, R4, PT ;  /* 0x000000040300720c */ /* 0x000fda0003f05270 */
[----:B------:R-:W-:Y:S05]  /*1b8a0*/  @!P0 BREAK.RELIABLE B9 ;  /* 0x0000000000098942 */ /* 0x000fea0003800100 */
[----:B------:R-:W-:Y:S05]  /*1b8b0*/  @!P0 BRA `(.L_x_1030) ;  /* 0x0000000400b88947 */ /* 0x000fea0003800000 */
.L_x_1044:
[----:B------:R-:W-:Y:S05]  /*1b8c0*/  BSYNC.RELIABLE B9 ;  /* 0x0000000000097941 */ /* 0x000fea0003800100 */
.L_x_1034:
[----:B------:R-:W-:Y:S01]  /*1b8d0*/  ISETP.GT.AND P0, PT, R22, R32, PT ;  /* 0x000000201600720c */ /* 0x000fe20003f04270 */
[----:B------:R-:W-:Y:S05]  /*1b8e0*/  BMOV.32.CLEAR RZ, B0 ;  /* 0x0000000000ff7355 */ /* 0x000fea0000100000 */
[----:B------:R-:W-:Y:S04]  /*1b8f0*/  BSSY.RECONVERGENT B0, `(.L_x_1048) ;  /* 0x000004c000007945 */ /* 0x000fe80003800200 */
[----:B------:R-:W-:Y:S01]  /*1b900*/  BSSY.RELIABLE B1, `(.L_x_1049) ;  /* 0x000003f000017945 */ /* 0x000fe20003800100 */
[----:B------:R-:W-:-:S02]  /*1b910*/  IMAD.MOV.U32 R12, RZ, RZ, RZ ;  /* 0x000000ffff0c7224 */ /* 0x000fc400078e00ff */
        /* <DEDUP_REMOVED lines=9> */
.L_x_1053:
        /* <DEDUP_REMOVED lines=28> */
.L_x_1052:
[----:B------:R-:W-:Y:S05]  /*1bb70*/  BSYNC.RECONVERGENT B2 ;  /* 0x0000000000027941 */ /* 0x000fea0003800200 */
.L_x_1051:
        /* <DEDUP_REMOVED lines=19> */
.L_x_1055:
[----:B------:R-:W-:Y:S05]  /*1bcb0*/  BSYNC.RECONVERGENT B2 ;  /* 0x0000000000027941 */ /* 0x000fea0003800200 */
.L_x_1054:
[----:B------:R-:W-:-:S13]  /*1bcc0*/  ISETP.NE.OR P0, PT, R3, R32, P0 ;  /* 0x000000200300720c */ /* 0x000fda0000705670 */
[----:B------:R-:W-:Y:S05]  /*1bcd0*/  @!P0 BREAK.RELIABLE B1 ;  /* 0x0000000000018942 */ /* 0x000fea0003800100 */
[----:B------:R-:W-:Y:S05]  /*1bce0*/  @!P0 BRA `(.L_x_1056) ;  /* 0x0000000000308947 */ /* 0x000fea0003800000 */
.L_x_1050:
[----:B------:R-:W-:Y:S05]  /*1bcf0*/  BSYNC.RELIABLE B1 ;  /* 0x0000000000017941 */ /* 0x000fea0003800100 */
.L_x_1049:
        /* <DEDUP_REMOVED lines=11> */
.L_x_1056:
[----:B------:R-:W-:Y:S05]  /*1bdb0*/  BSYNC.RECONVERGENT B0 ;  /* 0x0000000000007941 */ /* 0x000fea0003800200 */
.L_x_1048:
        /* <DEDUP_REMOVED lines=9> */
.L_x_1057:
[----:B------:R-:W-:Y:S01]  /*1be50*/  IMAD.IADD R23, R23, 0x1, R30 ;  /* 0x0000000117177824 */ /* 0x000fe200078e021e */
[----:B------:R-:W-:Y:S01]  /*1be60*/  ST.E.64 desc[UR36][R4.64+0x10], RZ ;  /* 0x000010ff04007985 */ /* 0x000fe2000c101b24 */
[----:B------:R-:W-:Y:S02]  /*1be70*/  IMAD.MOV.U32 R6, RZ, RZ, R40 ;  /* 0x000000ffff067224 */ /* 0x000fe400078e0028 */
[----:B------:R-:W-:Y:S01]  /*1be80*/  IMAD.IADD R33, R23, 0x1, -R38 ;  /* 0x0000000117217824 */ /* 0x000fe200078e0a26 */
[----:B------:R-:W-:Y:S01]  /*1be90*/  ST.E.64 desc[UR36][R4.64], R22 ;  /* 0x0000001604007985 */ /* 0x000fe2000c101b24 */
[----:B------:R-:W-:-:S03]  /*1bea0*/  IMAD.MOV.U32 R7, RZ, RZ, R41 ;  /* 0x000000ffff077224 */ /* 0x000fc600078e0029 */
[----:B------:R-:W-:Y:S04]  /*1beb0*/  ST.E.64 desc[UR36][R4.64+0x8], R32 ;  /* 0x0000082004007985 */ /* 0x000fe8000c101b24 */
[----:B------:R-:W-:Y:S04]  /*1bec0*/  ST.E.64 desc[UR36][R4.64+0x18], R6 ;  /* 0x0000180604007985 */ /* 0x000fe8000c101b24 */
[----:B------:R0:W-:Y:S02]  /*1bed0*/  ST.E.64 desc[UR36][R44.64+0x10], R4 ;  /* 0x000010042c007985 */ /* 0x0001e4000c101b24 */
[----:B0-----:R-:W-:-:S02]  /*1bee0*/  IMAD.MOV.U32 R44, RZ, RZ, R4 ;  /* 0x000000ffff2c7224 */ /* 0x001fc400078e0004 */
[----:B------:R-:W-:Y:S01]  /*1bef0*/  IMAD.MOV.U32 R45, RZ, RZ, R5 ;  /* 0x000000ffff2d7224 */ /* 0x000fe200078e0005 */
[----:B------:R-:W-:Y:S06]  /*1bf00*/  BRA `(.L_x_1030) ;  /* 0x0000000000247947 */ /* 0x000fec0003800000 */
.L_x_1039:
        /* <DEDUP_REMOVED lines=9> */
.L_x_1030:
[----:B------:R-:W-:Y:S05]  /*1bfa0*/  BSYNC.RECONVERGENT B8 ;  /* 0x0000000000087941 */ /* 0x000fea0003800200 */
.L_x_1029:
[----:B------:R-:W-:-:S05]  /*1bfb0*/  VIADD R38, R38, 0x1 ;  /* 0x0000000126267836 */ /* 0x000fca0000000000 */
[----:B------:R-:W-:-:S13]  /*1bfc0*/  ISETP.NE.AND P0, PT, R38, 0x8, PT ;  /* 0x000000082600780c */ /* 0x000fda0003f05270 */
[----:B------:R-:W-:Y:S05]  /*1bfd0*/  @P0 BRA `(.L_x_1058) ;  /* 0xffffffc000780947 */ /* 0x000fea000383ffff */
[----:B------:R0:W-:Y:S05]  /*1bfe0*/  BMOV.32 B0, R39 ;  /* 0x0000002700007356 */ /* 0x0001ea0000000000 */
[----:B------:R-:W-:Y:S05]  /*1bff0*/  BSYNC.RECONVERGENT B0 ;  /* 0x0000000000007941 */ /* 0x000fea0003800200 */
.L_x_929:
[----:B------:R-:W2:Y:S01]  /*1c000*/  LD.E.64 R4, desc[UR36][R44.64+0x10] ;  /* 0x000010242c047980 */ /* 0x000ea2000c101b00 */
[----:B------:R-:W-:Y:S05]  /*1c010*/  BMOV.32.CLEAR RZ, B0 ;  /* 0x0000000000ff7355 */ /* 0x000fea0000100000 */
[----:B------:R-:W-:Y:S01]  /*1c020*/  BSSY.RECONVERGENT B0, `(.L_x_1059) ;  /* 0x000000c000007945 */ /* 0x000fe20003800200 */
[----:B--2---:R-:W-:-:S04]  /*1c030*/  ISETP.NE.U32.AND P0, PT, R4, RZ, PT ;  /* 0x000000ff0400720c */ /* 0x004fc80003f05070 */
[----:B------:R-:W-:-:S13]  /*1c040*/  ISETP.NE.AND.EX P0, PT, R5, RZ, PT, P0 ;  /* 0x000000ff0500720c */ /* 0x000fda0003f05300 */
[----:B------:R-:W-:Y:S05]  /*1c050*/  @!P0 BRA `(.L_x_1060) ;  /* 0x0000000000208947 */ /* 0x000fea0003800000 */
[----:B------:R-:W-:Y:S01]  /*1c060*/  BSSY.RECONVERGENT B1, `(.L_x_1060) ;  /* 0x0000007000017945 */ /* 0x000fe20003800200 */
.L_x_1061:
[----:B------:R-:W-:Y:S02]  /*1c070*/  IMAD.MOV.U32 R44, RZ, RZ, R4 ;  /* 0x000000ffff2c7224 */ /* 0x000fe400078e0004 */
[----:B------:R-:W-:-:S05]  /*1c080*/  IMAD.MOV.U32 R45, RZ, RZ, R5 ;  /* 0x000000ffff2d7224 */ /* 0x000fca00078e0005 */
[----:B------:R-:W2:Y:S02]  /*1c090*/  LD.E.64 R4, desc[UR36][R44.64+0x10] ;  /* 0x000010242c047980 */ /* 0x000ea4000c101b00 */
[----:B--2---:R-:W-:-:S04]  /*1c0a0*/  ISETP.NE.U32.AND P0, PT, R4, RZ, PT ;  /* 0x000000ff0400720c */ /* 0x004fc80003f05070 */
[----:B------:R-:W-:-:S13]  /*1c0b0*/  ISETP.NE.AND.EX P0, PT, R5, RZ, PT, P0 ;  /* 0x000000ff0500720c */ /* 0x000fda0003f05300 */
[----:B------:R-:W-:Y:S05]  /*1c0c0*/  @P0 BRA `(.L_x_1061) ;  /* 0xfffffffc00e80947 */ /* 0x000fea000383ffff */
[----:B------:R-:W-:Y:S05]  /*1c0d0*/  BSYNC.RECONVERGENT B1 ;  /* 0x0000000000017941 */ /* 0x000fea0003800200 */
.L_x_1060:
[----:B------:R-:W-:Y:S05]  /*1c0e0*/  BSYNC.RECONVERGENT B0 ;  /* 0x0000000000007941 */ /* 0x000fea0003800200 */
.L_x_1059:
        /* <DEDUP_REMOVED lines=10> */
.L_x_1062:
[----:B------:R-:W-:Y:S01]  /*1c190*/  ISETP.NE.U32.AND P0, PT, R16, RZ, PT ;  /* 0x000000ff1000720c */ /* 0x000fe20003f05070 */
[----:B------:R-:W-:Y:S02]  /*1c1a0*/  IMAD.MOV.U32 R42, RZ, RZ, R16 ;  /* 0x000000ffff2a7224 */ /* 0x000fe400078e0010 */
[----:B------:R-:W-:Y:S01]  /*1c1b0*/  IMAD.MOV.U32 R43, RZ, RZ, R17 ;  /* 0x000000ffff2b7224 */ /* 0x000fe200078e0011 */
[----:B------:R-:W-:-:S13]  /*1c1c0*/  ISETP.NE.AND.EX P0, PT, R17, RZ, PT, P0 ;  /* 0x000000ff1100720c */ /* 0x000fda0003f05300 */
[----:B------:R-:W-:Y:S05]  /*1c1d0*/  @P0 BRA `(.L_x_929) ;  /* 0xfffffffc00880947 */ /* 0x000fea000383ffff */
.L_x_922:
[----:B------:R1:W-:Y:S05]  /*1c1e0*/  BMOV.32 B0, R34 ;  /* 0x0000002200007356 */ /* 0x0003ea0000000000 */
[----:B------:R-:W-:Y:S05]  /*1c1f0*/  BSYNC.RECONVERGENT B0 ;  /* 0x0000000000007941 */ /* 0x000fea0003800200 */
.L_x_921:
[----:B------:R-:W-:Y:S05]  /*1c200*/  BRA `(.L_x_892) ;  /* 0x0000000000247947 */ /* 0x000fea0003800000 */
.L_x_900:
[----:B------:R-:W-:Y:S01]  /*1c210*/  MOV R0, 0x0 ;  /* 0x0000000000007802 */ /* 0x000fe20000000f00 */
[----:B------:R-:W0:Y:S01]  /*1c220*/  LDCU.64 UR4, c[0x4][0x8] ;  /* 0x01000100ff0477ac */ /* 0x000e220008000a00 */
[----:B------:R-:W-:Y:S02]  /*1c230*/  CS2R R6, SRZ ;  /* 0x0000000000067805 */ /* 0x000fe4000001ff00 */
[----:B------:R2:W3:Y:S01]  /*1c240*/  LDC.64 R8, c[0x4][R0] ;  /* 0x0100000000087b82 */ /* 0x0004e20000000a00 */
[----:B0-----:R-:W-:Y:S02]  /*1c250*/  IMAD.U32 R4, RZ, RZ, UR4 ;  /* 0x00000004ff047e24 */ /* 0x001fe4000f8e00ff */
[----:B------:R-:W-:Y:S01]  /*1c260*/  IMAD.U32 R5, RZ, RZ, UR5 ;  /* 0x00000005ff057e24 */ /* 0x000fe2000f8e00ff */
[----:B--2---:R-:W-:Y:S06]  /*1c270*/  BMOV.32.CLEAR RZ, B0 ;  /* 0x0000000000ff7355 */ /* 0x004fec0000100000 */
[----:B------:R-:W-:-:S07]  /*1c280*/  LEPC R20, `(.L_x_892) ;  /* 0x000000001014794e */ /* 0x000fce0000000000 */
[----:B-1-3--:R-:W-:Y:S05]  /*1c290*/  CALL.ABS.NOINC R8 ;  /* 0x0000000008007343 */ /* 0x00afea0003c00000 */
.L_x_892:
[----:B------:R-:W-:Y:S05]  /*1c2a0*/  BSYNC.RECONVERGENT B7 ;  /* 0x0000000000077941 */ /* 0x000fea0003800200 */
.L_x_891:
[----:B0-----:R-:W2:Y:S01]  /*1c2b0*/  LD.E.64 R4, desc[UR36][R36.64+0x120] ;  /* 0x0001202424047980 */ /* 0x001ea2000c101b00 */
        /* <DEDUP_REMOVED lines=9> */
[----:B-1----:R-:W-:Y:S01]  /*1c350*/  IMAD.IADD R32, R29, 0x1, -R30 ;  /* 0x000000011d207824 */ /* 0x002fe200078e0a1e */
        /* <DEDUP_REMOVED lines=9> */
.L_x_1064:
[----:B------:R-:W-:-:S07]  /*1c3f0*/  IMAD.MOV.U32 R3, RZ, RZ, 0x1 ;  /* 0x00000001ff037424 */ /* 0x000fce00078e00ff */
.L_x_1065:
[----:B------:R-:W-:Y:S05]  /*1c400*/  BSYNC.RECONVERGENT B0 ;  /* 0x0000000000007941 */ /* 0x000fea0003800200 */
.L_x_1063:
[----:B------:R-:W-:Y:S01]  /*1c410*/  LOP3.LUT R11, R26, 0x7, RZ, 0xc0, !PT ;  /* 0x000000071a0b7812 */ /* 0x000fe200078ec0ff */
[----:B------:R-:W-:Y:S04]  /*1c420*/  BSSY.RECONVERGENT B7, `(.L_x_1066) ;  /* 0x00005b4000077945 */ /* 0x000fe80003800200 */
[----:B------:R-:W-:-:S05]  /*1c430*/  IMAD.IADD R17, R11, 0x1, -R30 ;  /* 0x000000010b117824 */ /* 0x000fca00078e0a1e */
        /* <DEDUP_REMOVED lines=13> */
.L_x_1069:
[----:B------:R-:W-:-:S07]  /*1c510*/  IMAD.MOV.U32 R4, RZ, RZ, 0x1 ;  /* 0x00000001ff047424 */ /* 0x000fce00078e00ff */
.L_x_1070:
[----:B------:R-:W-:Y:S05]  /*1c520*/  BSYNC.RECONVERGENT B0 ;  /* 0x0000000000007941 */ /* 0x000fea0003800200 */
.L_x_1068:
[----:B------:R-:W-:-:S04]  /*1c530*/  ISETP.NE.AND P0, PT, R4, R3, PT ;  /* 0x000000030400720c */ /* 0x000fc80003f05270 */
[----:B------:R-:W-:-:S13]  /*1c540*/  ISETP.EQ.OR P0, PT, R4, RZ, P0 ;  /* 0x000000ff0400720c */ /* 0x000fda0000702670 */
[----:B------:R-:W-:Y:S05]  /*1c550*/  @P0 BRA `(.L_x_1067) ;  /* 0x0000005800800947 */ /* 0x000fea0003800000 */
[----:B------:R-:W-:-:S04]  /*1c560*/  IMAD R5, R32, 0x8, R17 ;  /* 0x0000000820057824 */ /* 0x000fc800078e0211 */
[----:B------:R-:W-:-:S06]  /*1c570*/  IMAD.WIDE.U32 R4, R5, 0x4, R40 ;  /* 0x0000000405047825 */ /* 0x000fcc00078e0028 */
[----:B------:R-:W2:Y:S01]  /*1c580*/  LD.E R4, desc[UR36][R4.64] ;  /* 0x0000002404047980 */ /* 0x000ea2000c101900 */
[----:B------:R-:W-:-:S04]  /*1c590*/  ISETP.NE.AND P0, PT, R0, 0x16, PT ;  /* 0x000000160000780c */ /* 0x000fc80003f05270 */
[----:B------:R-:W-:-:S04]  /*1c5a0*/  ISETP.NE.AND P0, PT, R30, RZ, P0 ;  /* 0x000000ff1e00720c */ /* 0x000fc80000705270 */
[----:B------:R-:W-:-:S04]  /*1c5b0*/  ISETP.EQ.AND P0, PT, R3, 0x2, P0 ;  /* 0x000000020300780c */ /* 0x000fc80000702270 */
[----:B--2---:R-:W-:-:S13]  /*1c5c0*/  ISETP.NE.OR P0, PT, R4, RZ, P0 ;  /* 0x000000ff0400720c */ /* 0x004fda0000705670 */
[----:B------:R-:W-:Y:S05]  /*1c5d0*/  @P0 BRA `(.L_x_1067) ;  /* 0x0000005800600947 */ /* 0x000fea0003800000 */
[C---:B------:R-:W-:Y:S02]  /*1c5e0*/  ISETP.NE.AND P0, PT, R0.reuse, 0x16, PT ;  /* 0x000000160000780c */ /* 0x040fe40003f05270 */
[----:B------:R-:W-:-:S13]  /*1c5f0*/  ISETP.NE.AND P1, PT, R0, 0xb, PT ;  /* 0x0000000b0000780c */ /* 0x000fda0003f25270 */
[----:B------:R-:W-:Y:S05]  /*1c600*/  @P0 BRA P1, `(.L_x_1071) ;  /* 0x0000000000c00947 */ /* 0x000fea0000800000 */
[----:B------:R-:W-:Y:S01]  /*1c610*/  IMAD.MOV.U32 R3, RZ, RZ, 0x1 ;  /* 0x00000001ff037424 */ /* 0x000fe200078e00ff */
[----:B------:R-:W-:-:S04]  /*1c620*/  ISETP.NE.AND P1, PT, R30, RZ, PT ;  /* 0x000000ff1e00720c */ /* 0x000fc80003f25270 */
[----:B------:R-:W-:-:S05]  /*1c630*/  SEL R10, R3, 0xffffffff, !P1 ;  /* 0xffffffff030a7807 */ /* 0x000fca0004800000 */
[----:B------:R-:W-:-:S05]  /*1c640*/  IMAD.IADD R3, R29, 0x1, R10 ;  /* 0x000000011d037824 */ /* 0x000fca00078e020a */
[----:B------:R-:W-:-:S13]  /*1c650*/  ISETP.NE.AND P1, PT, R3, R32, PT ;  /* 0x000000200300720c */ /* 0x000fda0003f25270 */
[----:B------:R-:W-:Y:S05]  /*1c660*/  @!P1 BRA `(.L_x_1072) ;  /* 0x0000000000a09947 */ /* 0x000fea0003800000 */
[C---:B------:R-:W-:Y:S01]  /*1c670*/  ISETP.NE.AND P1, PT, R0.reuse, 0xb, PT ;  /* 0x0000000b0000780c */ /* 0x040fe20003f25270 */
[----:B------:R-:W-:Y:S01]  /*1c680*/  IMAD.MOV.U32 R8, RZ, RZ, R11 ;  /* 0x000000ffff087224 */ /* 0x000fe200078e000b */
[----:B------:R-:W-:Y:S02]  /*1c690*/  PRMT R6, RZ, 0x7610, R6 ;  /* 0x00007610ff067816 */ /* 0x000fe40000000006 */
[----:B------:R-:W-:Y:S02]  /*1c6a0*/  SEL R4, RZ, 0x1, P1 ;  /* 0x00000001ff047807 */ /* 0x000fe40000800000 */
[----:B------:R-:W-:Y:S02]  /*1c6b0*/  ISETP.NE.AND P1, PT, R0, 0x2, PT ;  /* 0x000000020000780c */ /* 0x000fe40003f25270 */
[----:B------:R-:W-:-:S04]  /*1c6c0*/  SEL R4, R4, 0x2, P0 ;  /* 0x0000000204047807 */ /* 0x000fc80000000000 */
[----:B------:R-:W-:-:S07]  /*1c6d0*/  SEL R7, R4, 0x2, P1 ;  /* 0x0000000204077807 */ /* 0x000fce0000800000 */
.L_x_1079:
[----:B------:R-:W-:-:S04]  /*1c6e0*/  IMAD.IADD R8, R10, 0x1, R8 ;  /* 0x000000010a087824 */ /* 0x000fc800078e0208 */
[----:B------:R-:W-:-:S04]  /*1c6f0*/  IMAD R5, R3, 0x8, R8 ;  /* 0x0000000803057824 */ /* 0x000fc800078e0208 */
[----:B------:R-:W-:-:S05]  /*1c700*/  IMAD.WIDE R4, R5, 0x4, R40 ;  /* 0x0000000405047825 */ /* 0x000fca00078e0228 */
[----:B------:R0:W2:Y:S01]  /*1c710*/  LD.E R9, desc[UR36][R4.64] ;  /* 0x0000002404097980 */ /* 0x0000a2000c101900 */
[----:B------:R-:W-:Y:S01]  /*1c720*/  BSSY.RELIABLE B6, `(.L_x_1073) ;  /* 0x0000018000067945 */ /* 0x000fe20003800100 */
        /* <DEDUP_REMOVED lines=17> */
.L_x_1077:
[----:B------:R-:W-:-:S07]  /*1c840*/  IMAD.MOV.U32 R4, RZ, RZ, 0x1 ;  /* 0x00000001ff047424 */ /* 0x000fce00078e00ff */
.L_x_1078:
[----:B------:R-:W-:Y:S05]  /*1c850*/  BSYNC.RECONVERGENT B0 ;  /* 0x0000000000007941 */ /* 0x000fea0003800200 */
.L_x_1076:
[----:B------:R-:W-:-:S13]  /*1c860*/  ISETP.NE.AND P0, PT, R4, R7, PT ;  /* 0x000000070400720c */ /* 0x000fda0003f05270 */
[----:B------:R-:W-:Y:S05]  /*1c870*/  @!P0 BREAK.RELIABLE B6 ;  /* 0x0000000000068942 */ /* 0x000fea0003800100 */
[----:B------:R-:W-:Y:S05]  /*1c880*/  @!P0 BRA `(.L_x_1075) ;  /* 0x0000005400908947 */ /* 0x000fea0003800000 */
[----:B------:R-:W-:-:S07]  /*1c890*/  IMAD.MOV.U32 R5, RZ, RZ, 0x1 ;  /* 0x00000001ff057424 */ /* 0x000fce00078e00ff */
.L_x_1074:
[----:B------:R-:W-:Y:S05]  /*1c8a0*/  BSYNC.RELIABLE B6 ;  /* 0x0000000000067941 */ /* 0x000fea0003800100 */
.L_x_1073:
[----:B------:R-:W-:Y:S01]  /*1c8b0*/  IMAD.IADD R3, R10, 0x1, R3 ;  /* 0x000000010a037824 */ /* 0x000fe200078e0203 */
[----:B------:R-:W-:-:S04]  /*1c8c0*/  PRMT R6, R5, 0x7610, R6 ;  /* 0x0000761005067816 */ /* 0x000fc80000000006 */
[----:B------:R-:W-:-:S13]  /*1c8d0*/  ISETP.NE.AND P0, PT, R3, R32, PT ;  /* 0x000000200300720c */ /* 0x000fda0003f05270 */
[----:B------:R-:W-:Y:S05]  /*1c8e0*/  @P0 BRA `(.L_x_1079) ;  /* 0xfffffffc007c0947 */ /* 0x000fea000383ffff */
.L_x_1072:
[----:B------:R-:W-:-:S13]  /*1c8f0*/  ISETP.NE.AND P0, PT, R0, 0x16, PT ;  /* 0x000000160000780c */ /* 0x000fda0003f05270 */
[----:B------:R-:W-:Y:S05]  /*1c900*/  @!P0 BRA `(.L_x_1080) ;  /* 0x00000000008c8947 */ /* 0x000fea0003800000 */
.L_x_1071:
[----:B------:R-:W-:-:S04]  /*1c910*/  ISETP.GE.U32.AND P0, PT, R30, 0x2, PT ;  /* 0x000000021e00780c */ /* 0x000fc80003f06070 */
[----:B------:R-:W-:-:S13]  /*1c920*/  ISETP.EQ.OR P0, PT, R0, 0xb, !P0 ;  /* 0x0000000b0000780c */ /* 0x000fda0004702670 */
[----:B------:R-:W-:Y:S05]  /*1c930*/  @P0 BRA `(.L_x_1080) ;  /* 0x0000000000800947 */ /* 0x000fea0003800000 */
[----:B------:R-:W-:Y:S02]  /*1c940*/  IMAD.IADD R3, R29, 0x1, R32 ;  /* 0x000000011d037824 */ /* 0x000fe400078e0220 */
[----:B------:R-:W-:Y:S02]  /*1c950*/  IMAD.IADD R4, R11, 0x1, R17 ;  /* 0x000000010b047824 */ /* 0x000fe400078e0211 */
[----:B------:R-:W-:-:S05]  /*1c960*/  IMAD.SHL.U32 R3, R3, 0x4, RZ ;  /* 0x0000000403037824 */ /* 0x000fca00078e00ff */
        /* <DEDUP_REMOVED lines=18> */
.L_x_1084:
[----:B------:R-:W-:-:S07]  /*1ca90*/  IMAD.MOV.U32 R3, RZ, RZ, 0x1 ;  /* 0x00000001ff037424 */ /* 0x000fce00078e00ff */
.L_x_1085:
[----:B------:R-:W-:Y:S05]  /*1caa0*/  BSYNC.RECONVERGENT B0 ;  /* 0x0000000000007941 */ /* 0x000fea0003800200 */
.L_x_1083:
[C---:B------:R-:W-:Y:S02]  /*1cab0*/  ISETP.NE.AND P0, PT, R0.reuse, 0x1, PT ;  /* 0x000000010000780c */ /* 0x040fe40003f05270 */
[----:B------:R-:W-:Y:S02]  /*1cac0*/  ISETP.NE.AND P1, PT, R0, 0x2, PT ;  /* 0x000000020000780c */ /* 0x000fe40003f25270 */
[----:B------:R-:W-:-:S04]  /*1cad0*/  SEL R0, RZ, 0x1, P0 ;  /* 0x00000001ff007807 */ /* 0x000fc80000000000 */
[----:B------:R-:W-:-:S04]  /*1cae0*/  SEL R0, R0, 0x2, P1 ;  /* 0x0000000200007807 */ /* 0x000fc80000800000 */
[----:B------:R-:W-:-:S13]  /*1caf0*/  ISETP.NE.AND P0, PT, R0, R3, PT ;  /* 0x000000030000720c */ /* 0x000fda0003f05270 */
[----:B------:R-:W-:Y:S05]  /*1cb00*/  @P0 BREAK.RELIABLE B6 ;  /* 0x0000000000060942 */ /* 0x000fea0003800100 */
[----:B------:R-:W-:Y:S05]  /*1cb10*/  @P0 BRA `(.L_x_1080) ;  /* 0x0000000000080947 */ /* 0x000fea0003800000 */
.L_x_1082:
[----:B------:R-:W-:Y:S05]  /*1cb20*/  BSYNC.RELIABLE B6 ;  /* 0x0000000000067941 */ /* 0x000fea0003800100 */
.L_x_1081:
[----:B------:R-:W-:Y:S05]  /*1cb30*/  BRA `(.L_x_1067) ;  /* 0x0000005400087947 */ /* 0x000fea0003800000 */
.L_x_1080:
[----:B------:R-:W-:Y:S01]  /*1cb40*/  LOP3.LUT P0, RZ, R25, 0xff, RZ, 0xc0, !PT ;  /* 0x000000ff19ff7812 */ /* 0x000fe2000780c0ff */
[----:B------:R-:W-:Y:S01]  /*1cb50*/  BSSY.RECONVERGENT B8, `(.L_x_1086) ;  /* 0x0000029000087945 */ /* 0x000fe20003800200 */
[----:B------:R-:W-:-:S11]  /*1cb60*/  IMAD.MOV.U32 R23, RZ, RZ, 0x3b9aca00 ;  /* 0x3b9aca00ff177424 */ /* 0x000fd600078e00ff */
[----:B------:R-:W-:Y:S05]  /*1cb70*/  @P0 BRA `(.L_x_1087) ;  /* 0x0000000000480947 */ /* 0x000fea0003800000 */
[----:B------:R-:W-:Y:S01]  /*1cb80*/  MOV R0, 0x30 ;  /* 0x0000003000007802 */ /* 0x000fe20000000f00 */
[----:B------:R-:W-:Y:S02]  /*1cb90*/  IMAD.MOV.U32 R4, RZ, RZ, 0x140 ;  /* 0x00000140ff047424 */ /* 0x000fe400078e00ff */
[----:B------:R-:W-:Y:S01]  /*1cba0*/  IMAD.MOV.U32 R5, RZ, RZ, RZ ;  /* 0x000000ffff057224 */ /* 0x000fe200078e00ff */
[----:B------:R0:W1:Y:S01]  /*1cbb0*/  LDC.64 R6, c[0x4][R0] ;  /* 0x0100000000067b82 */ /* 0x0000620000000a00 */
[----:B------:R-:W-:Y:S05]  /*1cbc0*/  BMOV.32.CLEAR RZ, B0 ;  /* 0x0000000000ff7355 */ /* 0x000fea0000100000 */
[----:B------:R-:W-:-:S07]  /*1cbd0*/  LEPC R20, `(.L_x_1088) ;  /* 0x000000001014794e */ /* 0x000fce0000000000 */
[----:B01----:R-:W-:Y:S05]  /*1cbe0*/  CALL.ABS.NOINC R6 ;  /* 0x0000000006007343 */ /* 0x003fea0003c00000 */
.L_x_1088:
        /* <DEDUP_REMOVED lines=11> */
.L_x_1087:
[----:B------:R-:W-:Y:S01]  /*1cca0*/  MOV R0, 0x30 ;  /* 0x0000003000007802 */ /* 0x000fe20000000f00 */
[----:B------:R-:W-:Y:S02]  /*1ccb0*/  IMAD.MOV.U32 R4, RZ, RZ, 0x140 ;  /* 0x00000140ff047424 */ /* 0x000fe400078e00ff */
[----:B------:R-:W-:Y:S01]  /*1ccc0*/  IMAD.MOV.U32 R5, RZ, RZ, RZ ;  /* 0x000000ffff057224 */ /* 0x000fe200078e00ff */
[----:B------:R0:W1:Y:S01]  /*1ccd0*/  LDC.64 R6, c[0x4][R0] ;  /* 0x0100000000067b82 */ /* 0x0000620000000a00 */
[----:B------:R-:W-:Y:S05]  /*1cce0*/  BMOV.32.CLEAR RZ, B0 ;  /* 0x0000000000ff7355 */ /* 0x000fea0000100000 */
[----:B------:R-:W-:-:S07]  /*1ccf0*/  LEPC R20, `(.L_x_1090) ;  /* 0x000000001014794e */ /* 0x000fce0000000000 */
[----:B01----:R-:W-:Y:S05]  /*1cd00*/  CALL.ABS.NOINC R6 ;  /* 0x0000000006007343 */ /* 0x003fea0003c00000 */
.L_x_1090:
        /* <DEDUP_REMOVED lines=13> */
.L_x_1089:
[----:B------:R-:W-:Y:S05]  /*1cde0*/  BSYNC.RECONVERGENT B8 ;  /* 0x0000000000087941 */ /* 0x000fea0003800200 */
.L_x_1086:
        /* <DEDUP_REMOVED lines=141> */
[----:B------:R-:W-:Y:S02]  /*1d6c0*/  IMAD.IADD R16, R29, 0x1, -R30 ;  /* 0x000000011d107824 */ /* 0x000fe400078e0a1e */
        /* <DEDUP_REMOVED lines=26> */
.L_x_1094:
[----:B------:R-:W-:-:S06]  /*1d870*/  IMAD.WIDE.U32 R4, R17, 0x4, R36 ;  /* 0x0000000411047825 */ /* 0x000fcc00078e0024 */
[----:B------:R-:W2:Y:S02]  /*1d880*/  LD.E R4, desc[UR36][R4.64+0xe0] ;  /* 0x0000e02404047980 */ /* 0x000ea4000c101900 */
[----:B--2---:R-:W-:-:S13]  /*1d890*/  ISETP.NE.AND P0, PT, R4, 0x1, PT ;  /* 0x000000010400780c */ /* 0x004fda0003f05270 */
[----:B------:R-:W-:Y:S05]  /*1d8a0*/  @!P0 BREAK.RELIABLE B1 ;  /* 0x0000000000018942 */ /* 0x000fea0003800100 */
[----:B------:R-:W-:Y:S05]  /*1d8b0*/  @!P0 BRA `(.L_x_1092) ;  /* 0x0000000000188947 */ /* 0x000fea0003800000 */
.L_x_1095:
[----:B------:R-:W-:Y:S05]  /*1d8c0*/  BSYNC.RELIABLE B1 ;  /* 0x0000000000017941 */ /* 0x000fea0003800100 */
.L_x_1093:
[----:B------:R-:W-:-:S13]  /*1d8d0*/  ISETP.NE.AND P0, PT, R3, 0x1, PT ;  /* 0x000000010300780c */ /* 0x000fda0003f05270 */
[----:B------:R-:W-:Y:S02]  /*1d8e0*/  @!P0 IMAD.MOV.U32 R3, RZ, RZ, 0xb ;  /* 0x0000000bff038424 */ /* 0x000fe400078e00ff */
[----:B------:R-:W-:-:S03]  /*1d8f0*/  @P0 IMAD.MOV.U32 R5, RZ, RZ, 0x16 ;  /* 0x00000016ff050424 */ /* 0x000fc600078e00ff */
[----:B------:R0:W-:Y:S04]  /*1d900*/  @!P0 ST.E desc[UR36][R6.64], R3 ;  /* 0x0000000306008985 */ /* 0x0001e8000c101924 */
[----:B------:R0:W-:Y:S02]  /*1d910*/  @P0 ST.E desc[UR36][R6.64], R5 ;  /* 0x0000000506000985 */ /* 0x0001e4000c101924 */
.L_x_1092:
[----:B------:R-:W-:Y:S05]  /*1d920*/  BSYNC.RECONVERGENT B0 ;  /* 0x0000000000007941 */ /* 0x000fea0003800200 */
.L_x_1091:
        /* <DEDUP_REMOVED lines=9> */
[----:B0--3--:R-:W-:Y:S02]  /*1d9c0*/  IMAD.MOV.U32 R6, RZ, RZ, R16 ;  /* 0x000000ffff067224 */ /* 0x009fe400078e0010 */
[----:B------:R-:W-:-:S07]  /*1d9d0*/  IMAD.MOV.U32 R3, RZ, RZ, R17 ;  /* 0x000000ffff037224 */ /* 0x000fce00078e0011 */
.L_x_1099:
[----:B0-----:R-:W-:-:S04]  /*1d9e0*/  IMAD R5, R6, 0x8, R3 ;  /* 0x0000000806057824 */ /* 0x001fc800078e0203 */
[----:B------:R-:W-:-:S05]  /*1d9f0*/  IMAD.WIDE.U32 R4, R5, 0x4, R40 ;  /* 0x0000000405047825 */ /* 0x000fca00078e0028 */
[----:B------:R-:W2:Y:S01]  /*1da00*/  LD.E R7, desc[UR36][R4.64] ;  /* 0x0000002404077980 */ /* 0x000ea2000c101900 */
[----:B------:R-:W-:Y:S02]  /*1da10*/  VIADD R6, R6, 0x1 ;  /* 0x0000000106067836 */ /* 0x000fe40000000000 */
[----:B------:R-:W-:-:S03]  /*1da20*/  VIADD R3, R3, 0x1 ;  /* 0x0000000103037836 */ /* 0x000fc60000000000 */
[----:B------:R-:W-:Y:S02]  /*1da30*/  ISETP.NE.AND P1, PT, R6, R29, PT ;  /* 0x0000001d0600720c */ /* 0x000fe40003f25270 */
[----:B--2---:R-:W-:-:S13]  /*1da40*/  ISETP.NE.AND P0, PT, R7, RZ, PT ;  /* 0x000000ff0700720c */ /* 0x004fda0003f05270 */
[----:B------:R0:W-:Y:S01]  /*1da50*/  @P0 ST.E desc[UR36][R4.64], RZ ;  /* 0x000000ff04000985 */ /* 0x0001e2000c101924 */
[----:B------:R-:W-:Y:S01]  /*1da60*/  @P0 VIADD R0, R0, 0x1 ;  /* 0x0000000100000836 */ /* 0x000fe20000000000 */
[----:B------:R-:W-:Y:S06]  /*1da70*/  @P1 BRA `(.L_x_1099) ;  /* 0xfffffffc00d81947 */ /* 0x000fec000383ffff */
[----:B------:R-:W-:Y:S05]  /*1da80*/  BSYNC.RECONVERGENT B0 ;  /* 0x0000000000007941 */ /* 0x000fea0003800200 */
.L_x_1098:
        /* <DEDUP_REMOVED lines=9> */
.L_x_1100:
[----:B------:R-:W-:Y:S01]  /*1db20*/  IMAD.MOV.U32 R42, RZ, RZ, R4 ;  /* 0x000000ffff2a7224 */ /* 0x000fe200078e0004 */
[----:B------:R-:W-:Y:S01]  /*1db30*/  MOV R35, 0x30 ;  /* 0x0000003000237802 */ /* 0x000fe20000000f00 */
[----:B------:R-:W-:Y:S02]  /*1db40*/  IMAD.MOV.U32 R43, RZ, RZ, R5 ;  /* 0x000000ffff2b7224 */ /* 0x000fe400078e0005 */
[----:B------:R-:W-:Y:S01]  /*1db50*/  VIADD R22, R32, 0x1 ;  /* 0x0000000120167836 */ /* 0x000fe20000000000 */
[----:B------:R0:W1:Y:S01]  /*1db60*/  LDC.64 R6, c[0x4][R35] ;  /* 0x0100000023067b82 */ /* 0x0000620000000a00 */
[----:B------:R-:W-:Y:S01]  /*1db70*/  VIADD R23, R17, 0x1 ;  /* 0x0000000111177836 */ /* 0x000fe20000000000 */
[----:B------:R0:W-:Y:S01]  /*1db80*/  ST.E.64 desc[UR36][R42.64+0x10], RZ ;  /* 0x000010ff2a007985 */ /* 0x0001e2000c101b24 */
[----:B------:R-:W-:Y:S02]  /*1db90*/  IMAD.MOV.U32 R4, RZ, RZ, 0x20 ;  /* 0x00000020ff047424 */ /* 0x000fe400078e00ff */
[----:B------:R-:W-:Y:S01]  /*1dba0*/  IMAD.MOV.U32 R5, RZ, RZ, RZ ;  /* 0x000000ffff057224 */ /* 0x000fe200078e00ff */
[----:B------:R0:W-:Y:S04]  /*1dbb0*/  ST.E.64 desc[UR36][R42.64], R16 ;  /* 0x000000102a007985 */ /* 0x0001e8000c101b24 */
[----:B------:R0:W-:Y:S04]  /*1dbc0*/  ST.E.64 desc[UR36][R42.64+0x18], R36 ;  /* 0x000018242a007985 */ /* 0x0001e8000c101b24 */
[----:B------:R0:W-:Y:S01]  /*1dbd0*/  ST.E.64 desc[UR36][R42.64+0x8], R22 ;  /* 0x000008162a007985 */ /* 0x0001e2000c101b24 */
[----:B------:R-:W-:Y:S05]  /*1dbe0*/  BMOV.32.CLEAR RZ, B0 ;  /* 0x0000000000ff7355 */ /* 0x000fea0000100000 */
[----:B------:R-:W-:-:S07]  /*1dbf0*/  LEPC R20, `(.L_x_1101) ;  /* 0x000000001014794e */ /* 0x000fce0000000000 */
[----:B01----:R-:W-:Y:S05]  /*1dc00*/  CALL.ABS.NOINC R6 ;  /* 0x0000000006007343 */ /* 0x003fea0003c00000 */
.L_x_1101:
        /* <DEDUP_REMOVED lines=15> */
.L_x_1102:
[----:B------:R-:W-:Y:S01]  /*1dd00*/  VIADD R23, R17, 0xffffffff ;  /* 0xffffffff11177836 */ /* 0x000fe20000000000 */
[----:B------:R0:W1:Y:S01]  /*1dd10*/  LDC.64 R6, c[0x4][R35] ;  /* 0x0100000023067b82 */ /* 0x0000620000000a00 */
        /* <DEDUP_REMOVED lines=12> */
.L_x_1103:
        /* <DEDUP_REMOVED lines=12> */
.L_x_1233:
[----:B------:R-:W-:Y:S02]  /*1dea0*/  IMAD R5, R16, 0x8, R17 ;  /* 0x0000000810057824 */ /* 0x000fe400078e0211 */
[----:B0-----:R-:W-:Y:S02]  /*1deb0*/  IMAD.MOV.U32 R22, RZ, RZ, R40 ;  /* 0x000000ffff167224 */ /* 0x001fe400078e0028 */
[----:B------:R-:W-:Y:S02]  /*1dec0*/  IMAD.MOV.U32 R23, RZ, RZ, R41 ;  /* 0x000000ffff177224 */ /* 0x000fe400078e0029 */
        /* <DEDUP_REMOVED lines=15> */
.L_x_1106:
[----:B------:R-:W-:-:S07]  /*1dfc0*/  IMAD.MOV.U32 R6, RZ, RZ, 0x1 ;  /* 0x00000001ff067424 */ /* 0x000fce00078e00ff */
.L_x_1107:
[----:B------:R-:W-:Y:S05]  /*1dfd0*/  BSYNC.RECONVERGENT B0 ;  /* 0x0000000000007941 */ /* 0x000fea0003800200 */
.L_x_1105:
        /* <DEDUP_REMOVED lines=14> */
.L_x_1111:
[----:B------:R-:W-:-:S07]  /*1e0c0*/  IMAD.MOV.U32 R5, RZ, RZ, 0x1 ;  /* 0x00000001ff057424 */ /* 0x000fce00078e00ff */
.L_x_1112:
[----:B------:R-:W-:Y:S05]  /*1e0d0*/  BSYNC.RECONVERGENT B0 ;  /* 0x0000000000007941 */ /* 0x000fea0003800200 */
.L_x_1110:
        /* <DEDUP_REMOVED lines=24> */
.L_x_1122:
        /* <DEDUP_REMOVED lines=24> */
.L_x_1120:
[----:B------:R-:W-:-:S07]  /*1e3e0*/  IMAD.MOV.U32 R4, RZ, RZ, 0x1 ;  /* 0x00000001ff047424 */ /* 0x000fce00078e00ff */
.L_x_1121:
[----:B------:R-:W-:Y:S05]  /*1e3f0*/  BSYNC.RECONVERGENT B0 ;  /* 0x0000000000007941 */ /* 0x000fea0003800200 */
.L_x_1119:
[----:B------:R-:W-:-:S13]  /*1e400*/  ISETP.NE.AND P0, PT, R4, R11, PT ;  /* 0x0000000b0400720c */ /* 0x000fda0003f05270 */
[----:B------:R-:W-:Y:S05]  /*1e410*/  @!P0 BREAK.RELIABLE B11 ;  /* 0x00000000000b8942 */ /* 0x000fea0003800100 */
[----:B------:R-:W-:Y:S05]  /*1e420*/  @!P0 BREAK.RELIABLE B10 ;  /* 0x00000000000a8942 */ /* 0x000fea0003800100 */
[----:B------:R-:W-:Y:S05]  /*1e430*/  @!P0 BREAK.RELIABLE B9 ;  /* 0x0000000000098942 */ /* 0x000fea0003800100 */
[----:B------:R-:W-:Y:S05]  /*1e440*/  @!P0 BRA `(.L_x_1118) ;  /* 0x00000008003c8947 */ /* 0x000fea0003800000 */
[----:B------:R-:W-:-:S07]  /*1e450*/  IMAD.MOV.U32 R5, RZ, RZ, 0x1 ;  /* 0x00000001ff057424 */ /* 0x000fce00078e00ff */
.L_x_1117:
[----:B------:R-:W-:Y:S05]  /*1e460*/  BSYNC.RELIABLE B11 ;  /* 0x00000000000b7941 */ /* 0x000fea0003800100 */
.L_x_1116:
[----:B------:R-:W-:Y:S01]  /*1e470*/  VIADD R6, R6, 0x1 ;  /* 0x0000000106067836 */ /* 0x000fe20000000000 */
[----:B------:R-:W-:Y:S01]  /*1e480*/  PRMT R7, R5, 0x7610, R7 ;  /* 0x0000761005077816 */ /* 0x000fe20000000007 */
[----:B------:R-:W-:-:S03]  /*1e490*/  VIADD R9, R9, 0x1 ;  /* 0x0000000109097836 */ /* 0x000fc60000000000 */
[----:B------:R-:W-:-:S13]  /*1e4a0*/  ISETP.NE.AND P0, PT, R6, R3, PT ;  /* 0x000000030600720c */ /* 0x000fda0003f05270 */
[----:B------:R-:W-:Y:S05]  /*1e4b0*/  @P0 BRA `(.L_x_1122) ;  /* 0xfffffffc00680947 */ /* 0x000fea000383ffff */
[----:B------:R-:W-:Y:S05]  /*1e4c0*/  BSYNC.RELIABLE B10 ;  /* 0x00000000000a7941 */ /* 0x000fea0003800100 */
.L_x_1115:
[----:B------:R-:W-:-:S04]  /*1e4d0*/  ISETP.NE.AND P0, PT, R0, 0x16, PT ;  /* 0x000000160000780c */ /* 0x000fc80003f05270 */
[----:B------:R-:W-:-:S13]  /*1e4e0*/  ISETP.EQ.OR P0, PT, R0, 0xb, !P0 ;  /* 0x0000000b0000780c */ /* 0x000fda0004702670 */
[----:B------:R-:W-:Y:S05]  /*1e4f0*/  @P0 BRA `(.L_x_1123) ;  /* 0x0000000000740947 */ /* 0x000fea0003800000 */
.L_x_1114:
        /* <DEDUP_REMOVED lines=21> */
.L_x_1125:
[----:B------:R-:W-:-:S07]  /*1e650*/  IMAD.MOV.U32 R4, RZ, RZ, 0x1 ;  /* 0x00000001ff047424 */ /* 0x000fce00078e00ff */
.L_x_1126:
[----:B------:R-:W-:Y:S05]  /*1e660*/  BSYNC.RECONVERGENT B0 ;  /* 0x0000000000007941 */ /* 0x000fea0003800200 */
.L_x_1124:
[----:B------:R-:W-:Y:S02]  /*1e670*/  ISETP.NE.AND P0, PT, R0, 0x2, PT ;  /* 0x000000020000780c */ /* 0x000fe40003f05270 */
[----:B------:R-:W-:-:S04]  /*1e680*/  SEL R0, RZ, 0x1, P1 ;  /* 0x00000001ff007807 */ /* 0x000fc80000800000 */
[----:B------:R-:W-:-:S04]  /*1e690*/  SEL R5, R0, 0x2, P0 ;  /* 0x0000000200057807 */ /* 0x000fc80000000000 */
[----:B------:R-:W-:-:S13]  /*1e6a0*/  ISETP.NE.AND P0, PT, R5, R4, PT ;  /* 0x000000040500720c */ /* 0x000fda0003f05270 */
[----:B------:R-:W-:Y:S05]  /*1e6b0*/  @!P0 BREAK.RELIABLE B9 ;  /* 0x0000000000098942 */ /* 0x000fea0003800100 */
[----:B------:R-:W-:Y:S05]  /*1e6c0*/  @!P0 BRA `(.L_x_1109) ;  /* 0x0000000400c08947 */ /* 0x000fea0003800000 */
.L_x_1123:
[----:B------:R-:W-:Y:S05]  /*1e6d0*/  BSYNC.RELIABLE B9 ;  /* 0x0000000000097941 */ /* 0x000fea0003800100 */
.L_x_1113:
        /* <DEDUP_REMOVED lines=15> */
.L_x_1132:
        /* <DEDUP_REMOVED lines=28> */
.L_x_1131:
[----:B------:R-:W-:Y:S05]  /*1e990*/  BSYNC.RECONVERGENT B2 ;  /* 0x0000000000027941 */ /* 0x000fea0003800200 */
.L_x_1130:
        /* <DEDUP_REMOVED lines=19> */
.L_x_1134:
[----:B------:R-:W-:Y:S05]  /*1ead0*/  BSYNC.RECONVERGENT B2 ;  /* 0x0000000000027941 */ /* 0x000fea0003800200 */
.L_x_1133:
[----:B------:R-:W-:-:S13]  /*1eae0*/  ISETP.NE.OR P0, PT, R14, R3, P0 ;  /* 0x000000030e00720c */ /* 0x000fda0000705670 */
[----:B------:R-:W-:Y:S05]  /*1eaf0*/  @!P0 BREAK.RELIABLE B1 ;  /* 0x0000000000018942 */ /* 0x000fea0003800100 */
[----:B------:R-:W-:Y:S05]  /*1eb00*/  @!P0 BRA `(.L_x_1135) ;  /* 0x0000000000308947 */ /* 0x000fea0003800000 */
.L_x_1129:
[----:B------:R-:W-:Y:S05]  /*1eb10*/  BSYNC.RELIABLE B1 ;  /* 0x0000000000017941 */ /* 0x000fea0003800100 */
.L_x_1128:
        /* <DEDUP_REMOVED lines=11> */
.L_x_1135:
[----:B------:R-:W-:Y:S05]  /*1ebd0*/  BSYNC.RECONVERGENT B0 ;  /* 0x0000000000007941 */ /* 0x000fea0003800200 */
.L_x_1127:
        /* <DEDUP_REMOVED lines=9> */
.L_x_1136:
[----:B------:R-:W-:Y:S01]  /*1ec70*/  LOP3.LUT R9, R26, 0x7, RZ, 0xc0, !PT ;  /* 0x000000071a097812 */ /* 0x000fe200078ec0ff */
[----:B------:R-:W-:Y:S01]  /*1ec80*/  IMAD.MOV.U32 R8, RZ, RZ, R16 ;  /* 0x000000ffff087224 */ /* 0x000fe200078e0010 */
[----:B------:R-:W-:Y:S01]  /*1ec90*/  ST.E.64 desc[UR36][R4.64+0x18], R22 ;  /* 0x0000181604007985 */ /* 0x000fe2000c101b24 */
[--C-:B------:R-:W-:Y:S02]  /*1eca0*/  IMAD.IADD R6, R16, 0x1, R35.reuse ;  /* 0x0000000110067824 */ /* 0x100fe400078e0223 */
[----:B------:R-:W-:Y:S01]  /*1ecb0*/  IMAD.IADD R9, R9, 0x1, -R30 ;  /* 0x0000000109097824 */ /* 0x000fe200078e0a1e */
[----:B------:R-:W-:Y:S03]  /*1ecc0*/  ST.E.64 desc[UR36][R4.64+0x10], RZ ;  /* 0x000010ff04007985 */ /* 0x000fe6000c101b24 */
[----:B------:R-:W-:Y:S01]  /*1ecd0*/  IMAD.IADD R7, R9, 0x1, R35 ;  /* 0x0000000109077824 */ /* 0x000fe200078e0223 */
[----:B------:R-:W-:Y:S04]  /*1ece0*/  ST.E.64 desc[UR36][R4.64], R8 ;  /* 0x0000000804007985 */ /* 0x000fe8000c101b24 */
[----:B------:R-:W-:Y:S04]  /*1ecf0*/  ST.E.64 desc[UR36][R4.64+0x8], R6 ;  /* 0x0000080604007985 */ /* 0x000fe8000c101b24 */
[----:B------:R0:W-:Y:S02]  /*1ed00*/  ST.E.64 desc[UR36][R44.64+0x10], R4 ;  /* 0x000010042c007985 */ /* 0x0001e4000c101b24 */
[----:B0-----:R-:W-:-:S02]  /*1ed10*/  IMAD.MOV.U32 R44, RZ, RZ, R4 ;  /* 0x000000ffff2c7224 */ /* 0x001fc400078e0004 */
[----:B------:R-:W-:Y:S01]  /*1ed20*/  IMAD.MOV.U32 R45, RZ, RZ, R5 ;  /* 0x000000ffff2d7224 */ /* 0x000fe200078e0005 */
[----:B------:R-:W-:Y:S06]  /*1ed30*/  BRA `(.L_x_1109) ;  /* 0x0000000000247947 */ /* 0x000fec0003800000 */
.L_x_1118:
        /* <DEDUP_REMOVED lines=9> */
.L_x_1109:
[----:B------:R-:W-:Y:S05]  /*1edd0*/  BSYNC.RECONVERGENT B8 ;  /* 0x0000000000087941 */ /* 0x000fea0003800200 */
.L_x_1108:
[----:B------:R-:W-:Y:S01]  /*1ede0*/  LOP3.LUT R3, R26, 0x7, RZ, 0xc0, !PT ;  /* 0x000000071a037812 */ /* 0x000fe200078ec0ff */
[----:B------:R-:W-:Y:S02]  /*1edf0*/  IMAD.IADD R22, R29, 0x1, -R30 ;  /* 0x000000011d167824 */ /* 0x000fe400078e0a1e */
        /* <DEDUP_REMOVED lines=18> */
.L_x_1138:
[----:B------:R-:W-:-:S07]  /*1ef20*/  IMAD.MOV.U32 R3, RZ, RZ, 0x1 ;  /* 0x00000001ff037424 */ /* 0x000fce00078e00ff */
.L_x_1139:
[----:B------:R-:W-:Y:S05]  /*1ef30*/  BSYNC.RECONVERGENT B0 ;  /* 0x0000000000007941 */ /* 0x000fea0003800200 */
.L_x_1137:
        /* <DEDUP_REMOVED lines=15> */
.L_x_1143:
[----:B------:R-:W-:-:S07]  /*1f030*/  IMAD.MOV.U32 R6, RZ, RZ, 0x1 ;  /* 0x00000001ff067424 */ /* 0x000fce00078e00ff */
.L_x_1144:
[----:B------:R-:W-:Y:S05]  /*1f040*/  BSYNC.RECONVERGENT B0 ;  /* 0x0000000000007941 */ /* 0x000fea0003800200 */
.L_x_1142:
        /* <DEDUP_REMOVED lines=24> */
.L_x_1154:
        /* <DEDUP_REMOVED lines=26> */
.L_x_1152:
[----:B------:R-:W-:-:S07]  /*1f370*/  IMAD.MOV.U32 R6, RZ, RZ, 0x1 ;  /* 0x00000001ff067424 */ /* 0x000fce00078e00ff */
.L_x_1153:
[----:B------:R-:W-:Y:S05]  /*1f380*/  BSYNC.RECONVERGENT B0 ;  /* 0x0000000000007941 */ /* 0x000fea0003800200 */
.L_x_1151:
[----:B------:R-:W-:-:S13]  /*1f390*/  ISETP.NE.AND P0, PT, R6, R11, PT ;  /* 0x0000000b0600720c */ /* 0x000fda0003f05270 */
[----:B------:R-:W-:Y:S05]  /*1f3a0*/  @!P0 BREAK.RELIABLE B11 ;  /* 0x00000000000b8942 */ /* 0x000fea0003800100 */
[----:B------:R-:W-:Y:S05]  /*1f3b0*/  @!P0 BREAK.RELIABLE B10 ;  /* 0x00000000000a8942 */ /* 0x000fea0003800100 */
[----:B------:R-:W-:Y:S05]  /*1f3c0*/  @!P0 BREAK.RELIABLE B9 ;  /* 0x0000000000098942 */ /* 0x000fea0003800100 */
[----:B------:R-:W-:Y:S05]  /*1f3d0*/  @!P0 BRA `(.L_x_1150) ;  /* 0x0000000800388947 */ /* 0x000fea0003800000 */
[----:B------:R-:W-:-:S07]  /*1f3e0*/  IMAD.MOV.U32 R7, RZ, RZ, 0x1 ;  /* 0x00000001ff077424 */ /* 0x000fce00078e00ff */
.L_x_1149:
[----:B------:R-:W-:Y:S05]  /*1f3f0*/  BSYNC.RELIABLE B11 ;  /* 0x00000000000b7941 */ /* 0x000fea0003800100 */
.L_x_1148:
[----:B------:R-:W-:Y:S01]  /*1f400*/  VIADD R3, R3, 0x1 ;  /* 0x0000000103037836 */ /* 0x000fe20000000000 */
[----:B------:R-:W-:Y:S01]  /*1f410*/  PRMT R8, R7, 0x7610, R8 ;  /* 0x0000761007087816 */ /* 0x000fe20000000008 */
[----:B------:R-:W-:-:S03]  /*1f420*/  VIADD R10, R10, 0xffffffff ;  /* 0xffffffff0a0a7836 */ /* 0x000fc60000000000 */
[----:B------:R-:W-:-:S13]  /*1f430*/  ISETP.NE.AND P0, PT, R3, R32, PT ;  /* 0x000000200300720c */ /* 0x000fda0003f05270 */
[----:B------:R-:W-:Y:S05]  /*1f440*/  @P0 BRA `(.L_x_1154) ;  /* 0xfffffffc00600947 */ /* 0x000fea000383ffff */
[----:B------:R-:W-:Y:S05]  /*1f450*/  BSYNC.RELIABLE B10 ;  /* 0x00000000000a7941 */ /* 0x000fea0003800100 */
.L_x_1147:
[----:B------:R-:W-:-:S04]  /*1f460*/  ISETP.NE.AND P0, PT, R0, 0x16, PT ;  /* 0x000000160000780c */ /* 0x000fc80003f05270 */
[----:B------:R-:W-:-:S13]  /*1f470*/  ISETP.EQ.OR P0, PT, R0, 0xb, !P0 ;  /* 0x0000000b0000780c */ /* 0x000fda0004702670 */
[----:B------:R-:W-:Y:S05]  /*1f480*/  @P0 BRA `(.L_x_1155) ;  /* 0x0000000000740947 */ /* 0x000fea0003800000 */
.L_x_1146:
        /* <DEDUP_REMOVED lines=21> */
.L_x_1157:
[----:B------:R-:W-:-:S07]  /*1f5e0*/  IMAD.MOV.U32 R3, RZ, RZ, 0x1 ;  /* 0x00000001ff037424 */ /* 0x000fce00078e00ff */
.L_x_1158:
[----:B------:R-:W-:Y:S05]  /*1f5f0*/  BSYNC.RECONVERGENT B0 ;  /* 0x0000000000007941 */ /* 0x000fea0003800200 */
.L_x_1156:
[----:B------:R-:W-:Y:S02]  /*1f600*/  ISETP.NE.AND P0, PT, R0, 0x2, PT ;  /* 0x000000020000780c */ /* 0x000fe40003f05270 */
[----:B------:R-:W-:-:S04]  /*1f610*/  SEL R0, RZ, 0x1, P1 ;  /* 0x00000001ff007807 */ /* 0x000fc80000800000 */
[----:B------:R-:W-:-:S04]  /*1f620*/  SEL R0, R0, 0x2, P0 ;  /* 0x0000000200007807 */ /* 0x000fc80000000000 */
[----:B------:R-:W-:-:S13]  /*1f630*/  ISETP.NE.AND P0, PT, R0, R3, PT ;  /* 0x000000030000720c */ /* 0x000fda0003f05270 */
[----:B------:R-:W-:Y:S05]  /*1f640*/  @!P0 BREAK.RELIABLE B9 ;  /* 0x0000000000098942 */ /* 0x000fea0003800100 */
[----:B------:R-:W-:Y:S05]  /*1f650*/  @!P0 BRA `(.L_x_1141) ;  /* 0x0000000400bc8947 */ /* 0x000fea0003800000 */
.L_x_1155:
[----:B------:R-:W-:Y:S05]  /*1f660*/  BSYNC.RELIABLE B9 ;  /* 0x0000000000097941 */ /* 0x000fea0003800100 */
.L_x_1145:
        /* <DEDUP_REMOVED lines=14> */
.L_x_1164:
        /* <DEDUP_REMOVED lines=28> */
.L_x_1163:
[----:B------:R-:W-:Y:S05]  /*1f910*/  BSYNC.RECONVERGENT B2 ;  /* 0x0000000000027941 */ /* 0x000fea0003800200 */
.L_x_1162:
        /* <DEDUP_REMOVED lines=19> */
.L_x_1166:
[----:B------:R-:W-:Y:S05]  /*1fa50*/  BSYNC.RECONVERGENT B2 ;  /* 0x0000000000027941 */ /* 0x000fea0003800200 */
.L_x_1165:
[----:B------:R-:W-:-:S13]  /*1fa60*/  ISETP.NE.OR P0, PT, R3, R32, P0 ;  /* 0x000000200300720c */ /* 0x000fda0000705670 */
[----:B------:R-:W-:Y:S05]  /*1fa70*/  @!P0 BREAK.RELIABLE B1 ;  /* 0x0000000000018942 */ /* 0x000fea0003800100 */
[----:B------:R-:W-:Y:S05]  /*1fa80*/  @!P0 BRA `(.L_x_1167) ;  /* 0x0000000000308947 */ /* 0x000fea0003800000 */
.L_x_1161:
[----:B------:R-:W-:Y:S05]  /*1fa90*/  BSYNC.RELIABLE B1 ;  /* 0x0000000000017941 */ /* 0x000fea0003800100 */
.L_x_1160:
        /* <DEDUP_REMOVED lines=11> */
.L_x_1167:
[----:B------:R-:W-:Y:S05]  /*1fb50*/  BSYNC.RECONVERGENT B0 ;  /* 0x0000000000007941 */ /* 0x000fea0003800200 */
.L_x_1159:
        /* <DEDUP_REMOVED lines=9> */
.L_x_1168:
[----:B------:R-:W-:Y:S01]  /*1fbf0*/  LOP3.LUT R23, R26, 0x7, RZ, 0xc0, !PT ;  /* 0x000000071a177812 */ /* 0x000fe200078ec0ff */
[----:B------:R-:W-:Y:S01]  /*1fc00*/  IMAD.MOV.U32 R6, RZ, RZ, R40 ;  /* 0x000000ffff067224 */ /* 0x000fe200078e0028 */
[----:B------:R-:W-:Y:S01]  /*1fc10*/  ST.E.64 desc[UR36][R4.64+0x10], RZ ;  /* 0x000010ff04007985 */ /* 0x000fe2000c101b24 */
[----:B------:R-:W-:Y:S02]  /*1fc20*/  IMAD.MOV.U32 R7, RZ, RZ, R41 ;  /* 0x000000ffff077224 */ /* 0x000fe400078e0029 */
[----:B------:R-:W-:-:S03]  /*1fc30*/  IMAD.IADD R23, R23, 0x1, -R30 ;  /* 0x0000000117177824 */ /* 0x000fc600078e0a1e */
[----:B------:R-:W-:Y:S01]  /*1fc40*/  ST.E.64 desc[UR36][R4.64+0x18], R6 ;  /* 0x0000180604007985 */ /* 0x000fe2000c101b24 */
[----:B------:R-:W-:-:S03]  /*1fc50*/  IMAD.IADD R33, R23, 0x1, -R35 ;  /* 0x0000000117217824 */ /* 0x000fc600078e0a23 */
[----:B------:R-:W-:Y:S04]  /*1fc60*/  ST.E.64 desc[UR36][R4.64], R22 ;  /* 0x0000001604007985 */ /* 0x000fe8000c101b24 */
[----:B------:R-:W-:Y:S04]  /*1fc70*/  ST.E.64 desc[UR36][R4.64+0x8], R32 ;  /* 0x0000082004007985 */ /* 0x000fe8000c101b24 */
[----:B------:R0:W-:Y:S02]  /*1fc80*/  ST.E.64 desc[UR36][R44.64+0x10], R4 ;  /* 0x000010042c007985 */ /* 0x0001e4000c101b24 */
[----:B0-----:R-:W-:-:S02]  /*1fc90*/  IMAD.MOV.U32 R44, RZ, RZ, R4 ;  /* 0x000000ffff2c7224 */ /* 0x001fc400078e0004 */
[----:B------:R-:W-:Y:S01]  /*1fca0*/  IMAD.MOV.U32 R45, RZ, RZ, R5 ;  /* 0x000000ffff2d7224 */ /* 0x000fe200078e0005 */
[----:B------:R-:W-:Y:S06]  /*1fcb0*/  BRA `(.L_x_1141) ;  /* 0x0000000000247947 */ /* 0x000fec0003800000 */
.L_x_1150:
        /* <DEDUP_REMOVED lines=9> */
.L_x_1141:
[----:B------:R-:W-:Y:S05]  /*1fd50*/  BSYNC.RECONVERGENT B8 ;  /* 0x0000000000087941 */ /* 0x000fea0003800200 */
.L_x_1140:
        /* <DEDUP_REMOVED lines=20> */
.L_x_1170:
[----:B------:R-:W-:-:S07]  /*1fea0*/  IMAD.MOV.U32 R8, RZ, RZ, 0x1 ;  /* 0x00000001ff087424 */ /* 0x000fce00078e00ff */
.L_x_1171:
[----:B------:R-:W-:Y:S05]  /*1feb0*/  BSYNC.RECONVERGENT B0 ;  /* 0x0000000000007941 */ /* 0x000fea0003800200 */
.L_x_1169:
        /* <DEDUP_REMOVED lines=14> */
.L_x_1175:
[----:B------:R-:W-:-:S07]  /*1ffa0*/  IMAD.MOV.U32 R5, RZ, RZ, 0x1 ;  /* 0x00000001ff057424 */ /* 0x000fce00078e00ff */
.L_x_1176:
[----:B------:R-:W-:Y:S05]  /*1ffb0*/  BSYNC.RECONVERGENT B0 ;  /* 0x0000000000007941 */ /* 0x000fea0003800200 */
.L_x_1174:
        /* <DEDUP_REMOVED lines=24> */
.L_x_1186:
        /* <DEDUP_REMOVED lines=27> */
.L_x_1184:
[----:B------:R-:W-:-:S07]  /*202f0*/  IMAD.MOV.U32 R4, RZ, RZ, 0x1 ;  /* 0x00000001ff047424 */ /* 0x000fce00078e00ff */
.L_x_1185:
[----:B------:R-:W-:Y:S05]  /*20300*/  BSYNC.RECONVERGENT B0 ;  /* 0x0000000000007941 */ /* 0x000fea0003800200 */
.L_x_1183:
[----:B------:R-:W-:-:S13]  /*20310*/  ISETP.NE.AND P0, PT, R4, R15, PT ;  /* 0x0000000f0400720c */ /* 0x000fda0003f05270 */
[----:B------:R-:W-:Y:S05]  /*20320*/  @!P0 BREAK.RELIABLE B11 ;  /* 0x00000000000b8942 */ /* 0x000fea0003800100 */
[----:B------:R-:W-:Y:S05]  /*20330*/  @!P0 BREAK.RELIABLE B10 ;  /* 0x00000000000a8942 */ /* 0x000fea0003800100 */
[----:B------:R-:W-:Y:S05]  /*20340*/  @!P0 BREAK.RELIABLE B9 ;  /* 0x0000000000098942 */ /* 0x000fea0003800100 */
[----:B------:R-:W-:Y:S05]  /*20350*/  @!P0 BRA `(.L_x_1182) ;  /* 0x0000000800388947 */ /* 0x000fea0003800000 */
[----:B------:R-:W-:-:S07]  /*20360*/  IMAD.MOV.U32 R5, RZ, RZ, 0x1 ;  /* 0x00000001ff057424 */ /* 0x000fce00078e00ff */
.L_x_1181:
[----:B------:R-:W-:Y:S05]  /*20370*/  BSYNC.RELIABLE B11 ;  /* 0x00000000000b7941 */ /* 0x000fea0003800100 */
.L_x_1180:
[----:B------:R-:W-:Y:S01]  /*20380*/  VIADD R8, R8, 0xffffffff ;  /* 0xffffffff08087836 */ /* 0x000fe20000000000 */
[----:B------:R-:W-:Y:S01]  /*20390*/  PRMT R9, R5, 0x7610, R9 ;  /* 0x0000761005097816 */ /* 0x000fe20000000009 */
[----:B------:R-:W-:-:S03]  /*203a0*/  VIADD R10, R10, 0x1 ;  /* 0x000000010a0a7836 */ /* 0x000fc60000000000 */
[----:B------:R-:W-:-:S13]  /*203b0*/  ISETP.NE.AND P0, PT, R8, R3, PT ;  /* 0x000000030800720c */ /* 0x000fda0003f05270 */
[----:B------:R-:W-:Y:S05]  /*203c0*/  @P0 BRA `(.L_x_1186) ;  /* 0xfffffffc005c0947 */ /* 0x000fea000383ffff */
[----:B------:R-:W-:Y:S05]  /*203d0*/  BSYNC.RELIABLE B10 ;  /* 0x00000000000a7941 */ /* 0x000fea0003800100 */
.L_x_1179:
[----:B------:R-:W-:-:S04]  /*203e0*/  ISETP.NE.AND P0, PT, R0, 0x16, PT ;  /* 0x000000160000780c */ /* 0x000fc80003f05270 */
[----:B------:R-:W-:-:S13]  /*203f0*/  ISETP.EQ.OR P0, PT, R0, 0xb, !P0 ;  /* 0x0000000b0000780c */ /* 0x000fda0004702670 */
[----:B------:R-:W-:Y:S05]  /*20400*/  @P0 BRA `(.L_x_1187) ;  /* 0x0000000000740947 */ /* 0x000fea0003800000 */
.L_x_1178:
        /* <DEDUP_REMOVED lines=21> */
.L_x_1189:
[----:B------:R-:W-:-:S07]  /*20560*/  IMAD.MOV.U32 R4, RZ, RZ, 0x1 ;  /* 0x00000001ff047424 */ /* 0x000fce00078e00ff */
.L_x_1190:
[----:B------:R-:W-:Y:S05]  /*20570*/  BSYNC.RECONVERGENT B0 ;  /* 0x0000000000007941 */ /* 0x000fea0003800200 */
.L_x_1188:
[----:B------:R-:W-:Y:S02]  /*20580*/  ISETP.NE.AND P0, PT, R0, 0x2, PT ;  /* 0x000000020000780c */ /* 0x000fe40003f05270 */
[----:B------:R-:W-:-:S04]  /*20590*/  SEL R0, RZ, 0x1, P1 ;  /* 0x00000001ff007807 */ /* 0x000fc80000800000 */
[----:B------:R-:W-:-:S04]  /*205a0*/  SEL R5, R0, 0x2, P0 ;  /* 0x0000000200057807 */ /* 0x000fc80000000000 */
[----:B------:R-:W-:-:S13]  /*205b0*/  ISETP.NE.AND P0, PT, R5, R4, PT ;  /* 0x000000040500720c */ /* 0x000fda0003f05270 */
[----:B------:R-:W-:Y:S05]  /*205c0*/  @!P0 BREAK.RELIABLE B9 ;  /* 0x0000000000098942 */ /* 0x000fea0003800100 */
[----:B------:R-:W-:Y:S05]  /*205d0*/  @!P0 BRA `(.L_x_1173) ;  /* 0x0000000400bc8947 */ /* 0x000fea0003800000 */
.L_x_1187:
[----:B------:R-:W-:Y:S05]  /*205e0*/  BSYNC.RELIABLE B9 ;  /* 0x0000000000097941 */ /* 0x000fea0003800100 */
.L_x_1177:
        /* <DEDUP_REMOVED lines=14> */
.L_x_1196:
        /* <DEDUP_REMOVED lines=28> */
.L_x_1195:
[----:B------:R-:W-:Y:S05]  /*20890*/  BSYNC.RECONVERGENT B2 ;  /* 0x0000000000027941 */ /* 0x000fea0003800200 */
.L_x_1194:
        /* <DEDUP_REMOVED lines=19> */
.L_x_1198:
[----:B------:R-:W-:Y:S05]  /*209d0*/  BSYNC.RECONVERGENT B2 ;  /* 0x0000000000027941 */ /* 0x000fea0003800200 */
.L_x_1197:
[----:B------:R-:W-:-:S13]  /*209e0*/  ISETP.NE.OR P0, PT, R0, R3, P0 ;  /* 0x000000030000720c */ /* 0x000fda0000705670 */
[----:B------:R-:W-:Y:S05]  /*209f0*/  @!P0 BREAK.RELIABLE B1 ;  /* 0x0000000000018942 */ /* 0x000fea0003800100 */
[----:B------:R-:W-:Y:S05]  /*20a00*/  @!P0 BRA `(.L_x_1199) ;  /* 0x0000000000308947 */ /* 0x000fea0003800000 */
.L_x_1193:
[----:B------:R-:W-:Y:S05]  /*20a10*/  BSYNC.RELIABLE B1 ;  /* 0x0000000000017941 */ /* 0x000fea0003800100 */
.L_x_1192:
        /* <DEDUP_REMOVED lines=11> */
.L_x_1199:
[----:B------:R-:W-:Y:S05]  /*20ad0*/  BSYNC.RECONVERGENT B0 ;  /* 0x0000000000007941 */ /* 0x000fea0003800200 */
.L_x_1191:
        /* <DEDUP_REMOVED lines=9> */
.L_x_1200:
[----:B------:R-:W-:Y:S01]  /*20b70*/  IMAD.IADD R23, R23, 0x1, -R30 ;  /* 0x0000000117177824 */ /* 0x000fe200078e0a1e */
[----:B------:R-:W-:Y:S01]  /*20b80*/  ST.E.64 desc[UR36][R4.64+0x10], RZ ;  /* 0x000010ff04007985 */ /* 0x000fe2000c101b24 */
[--C-:B------:R-:W-:Y:S02]  /*20b90*/  IMAD.IADD R6, R22, 0x1, -R35.reuse ;  /* 0x0000000116067824 */ /* 0x100fe400078e0a23 */
[----:B------:R-:W-:Y:S01]  /*20ba0*/  IMAD.IADD R7, R23, 0x1, R35 ;  /* 0x0000000117077824 */ /* 0x000fe200078e0223 */
[----:B------:R-:W-:Y:S01]  /*20bb0*/  ST.E.64 desc[UR36][R4.64], R22 ;  /* 0x0000001604007985 */ /* 0x000fe2000c101b24 */
[----:B------:R-:W-:Y:S02]  /*20bc0*/  IMAD.MOV.U32 R8, RZ, RZ, R40 ;  /* 0x000000ffff087224 */ /* 0x000fe400078e0028 */
[----:B------:R-:W-:Y:S01]  /*20bd0*/  IMAD.MOV.U32 R9, RZ, RZ, R41 ;  /* 0x000000ffff097224 */ /* 0x000fe200078e0029 */
[----:B------:R-:W-:Y:S04]  /*20be0*/  ST.E.64 desc[UR36][R4.64+0x8], R6 ;  /* 0x0000080604007985 */ /* 0x000fe8000c101b24 */
[----:B------:R-:W-:Y:S04]  /*20bf0*/  ST.E.64 desc[UR36][R4.64+0x18], R8 ;  /* 0x0000180804007985 */ /* 0x000fe8000c101b24 */
[----:B------:R0:W-:Y:S02]  /*20c00*/  ST.E.64 desc[UR36][R44.64+0x10], R4 ;  /* 0x000010042c007985 */ /* 0x0001e4000c101b24 */
[----:B0-----:R-:W-:-:S02]  /*20c10*/  IMAD.MOV.U32 R44, RZ, RZ, R4 ;  /* 0x000000ffff2c7224 */ /* 0x001fc400078e0004 */
[----:B------:R-:W-:Y:S01]  /*20c20*/  IMAD.MOV.U32 R45, RZ, RZ, R5 ;  /* 0x000000ffff2d7224 */ /* 0x000fe200078e0005 */
[----:B------:R-:W-:Y:S06]  /*20c30*/  BRA `(.L_x_1173) ;  /* 0x0000000000247947 */ /* 0x000fec0003800000 */
.L_x_1182:
        /* <DEDUP_REMOVED lines=9> */
.L_x_1173:
[----:B------:R-:W-:Y:S05]  /*20cd0*/  BSYNC.RECONVERGENT B8 ;  /* 0x0000000000087941 */ /* 0x000fea0003800200 */
.L_x_1172:
        /* <DEDUP_REMOVED lines=19> */
.L_x_1202:
[----:B------:R-:W-:-:S07]  /*20e10*/  IMAD.MOV.U32 R3, RZ, RZ, 0x1 ;  /* 0x00000001ff037424 */ /* 0x000fce00078e00ff */
.L_x_1203:
[----:B------:R-:W-:Y:S05]  /*20e20*/  BSYNC.RECONVERGENT B0 ;  /* 0x0000000000007941 */ /* 0x000fea0003800200 */
.L_x_1201:
        /* <DEDUP_REMOVED lines=15> */
.L_x_1207:
[----:B------:R-:W-:-:S07]  /*20f20*/  IMAD.MOV.U32 R6, RZ, RZ, 0x1 ;  /* 0x00000001ff067424 */ /* 0x000fce00078e00ff */
.L_x_1208:
[----:B------:R-:W-:Y:S05]  /*20f30*/  BSYNC.RECONVERGENT B0 ;  /* 0x0000000000007941 */ /* 0x000fea0003800200 */
.L_x_1206:
        /* <DEDUP_REMOVED lines=24> */
.L_x_1218:
        /* <DEDUP_REMOVED lines=28> */
.L_x_1216:
[----:B------:R-:W-:-:S07]  /*21280*/  IMAD.MOV.U32 R6, RZ, RZ, 0x1 ;  /* 0x00000001ff067424 */ /* 0x000fce00078e00ff */
.L_x_1217:
[----:B------:R-:W-:Y:S05]  /*21290*/  BSYNC.RECONVERGENT B0 ;  /* 0x0000000000007941 */ /* 0x000fea0003800200 */
.L_x_1215:
[----:B------:R-:W-:-:S13]  /*212a0*/  ISETP.NE.AND P0, PT, R6, R13, PT ;  /* 0x0000000d0600720c */ /* 0x000fda0003f05270 */
[----:B------:R-:W-:Y:S05]  /*212b0*/  @!P0 BREAK.RELIABLE B11 ;  /* 0x00000000000b8942 */ /* 0x000fea0003800100 */
[----:B------:R-:W-:Y:S05]  /*212c0*/  @!P0 BREAK.RELIABLE B10 ;  /* 0x00000000000a8942 */ /* 0x000fea0003800100 */
[----:B------:R-:W-:Y:S05]  /*212d0*/  @!P0 BREAK.RELIABLE B9 ;  /* 0x0000000000098942 */ /* 0x000fea0003800100 */
[----:B------:R-:W-:Y:S05]  /*212e0*/  @!P0 BRA `(.L_x_1214) ;  /* 0x0000000800388947 */ /* 0x000fea0003800000 */
[----:B------:R-:W-:-:S07]  /*212f0*/  IMAD.MOV.U32 R7, RZ, RZ, 0x1 ;  /* 0x00000001ff077424 */ /* 0x000fce00078e00ff */
.L_x_1213:
[----:B------:R-:W-:Y:S05]  /*21300*/  BSYNC.RELIABLE B11 ;  /* 0x00000000000b7941 */ /* 0x000fea0003800100 */
.L_x_1212:
[----:B------:R-:W-:Y:S01]  /*21310*/  VIADD R3, R3, 0xffffffff ;  /* 0xffffffff03037836 */ /* 0x000fe20000000000 */
[----:B------:R-:W-:Y:S01]  /*21320*/  PRMT R8, R7, 0x7610, R8 ;  /* 0x0000761007087816 */ /* 0x000fe20000000008 */
[----:B------:R-:W-:-:S03]  /*21330*/  VIADD R9, R9, 0xffffffff ;  /* 0xffffffff09097836 */ /* 0x000fc60000000000 */
[----:B------:R-:W-:-:S13]  /*21340*/  ISETP.NE.AND P0, PT, R3, R32, PT ;  /* 0x000000200300720c */ /* 0x000fda0003f05270 */
[----:B------:R-:W-:Y:S05]  /*21350*/  @P0 BRA `(.L_x_1218) ;  /* 0xfffffffc00580947 */ /* 0x000fea000383ffff */
[----:B------:R-:W-:Y:S05]  /*21360*/  BSYNC.RELIABLE B10 ;  /* 0x00000000000a7941 */ /* 0x000fea0003800100 */
.L_x_1211:
[----:B------:R-:W-:-:S04]  /*21370*/  ISETP.NE.AND P0, PT, R0, 0x16, PT ;  /* 0x000000160000780c */ /* 0x000fc80003f05270 */
[----:B------:R-:W-:-:S13]  /*21380*/  ISETP.EQ.OR P0, PT, R0, 0xb, !P0 ;  /* 0x0000000b0000780c */ /* 0x000fda0004702670 */
[----:B------:R-:W-:Y:S05]  /*21390*/  @P0 BRA `(.L_x_1219) ;  /* 0x0000000000740947 */ /* 0x000fea0003800000 */
.L_x_1210:
        /* <DEDUP_REMOVED lines=21> */
.L_x_1221:
[----:B------:R-:W-:-:S07]  /*214f0*/  IMAD.MOV.U32 R3, RZ, RZ, 0x1 ;  /* 0x00000001ff037424 */ /* 0x000fce00078e00ff */
.L_x_1222:
[----:B------:R-:W-:Y:S05]  /*21500*/  BSYNC.RECONVERGENT B0 ;  /* 0x0000000000007941 */ /* 0x000fea0003800200 */
.L_x_1220:
[----:B------:R-:W-:Y:S02]  /*21510*/  ISETP.NE.AND P0, PT, R0, 0x2, PT ;  /* 0x000000020000780c */ /* 0x000fe40003f05270 */
[----:B------:R-:W-:-:S04]  /*21520*/  SEL R0, RZ, 0x1, P1 ;  /* 0x00000001ff007807 */ /* 0x000fc80000800000 */
[----:B------:R-:W-:-:S04]  /*21530*/  SEL R0, R0, 0x2, P0 ;  /* 0x0000000200007807 */ /* 0x000fc80000000000 */
[----:B------:R-:W-:-:S13]  /*21540*/  ISETP.NE.AND P0, PT, R0, R3, PT ;  /* 0x000000030000720c */ /* 0x000fda0003f05270 */
[----:B------:R-:W-:Y:S05]  /*21550*/  @!P0 BREAK.RELIABLE B9 ;  /* 0x0000000000098942 */ /* 0x000fea0003800100 */
[----:B------:R-:W-:Y:S05]  /*21560*/  @!P0 BRA `(.L_x_1205) ;  /* 0x0000000400bc8947 */ /* 0x000fea0003800000 */
.L_x_1219:
[----:B------:R-:W-:Y:S05]  /*21570*/  BSYNC.RELIABLE B9 ;  /* 0x0000000000097941 */ /* 0x000fea0003800100 */
.L_x_1209:
        /* <DEDUP_REMOVED lines=14> */
.L_x_1228:
        /* <DEDUP_REMOVED lines=28> */
.L_x_1227:
[----:B------:R-:W-:Y:S05]  /*21820*/  BSYNC.RECONVERGENT B2 ;  /* 0x0000000000027941 */ /* 0x000fea0003800200 */
.L_x_1226:
        /* <DEDUP_REMOVED lines=19> */
.L_x_1230:
[----:B------:R-:W-:Y:S05]  /*21960*/  BSYNC.RECONVERGENT B2 ;  /* 0x0000000000027941 */ /* 0x000fea0003800200 */
.L_x_1229:
[----:B------:R-:W-:-:S13]  /*21970*/  ISETP.NE.OR P0, PT, R3, R32, P0 ;  /* 0x000000200300720c */ /* 0x000fda0000705670 */
[----:B------:R-:W-:Y:S05]  /*21980*/  @!P0 BREAK.RELIABLE B1 ;  /* 0x0000000000018942 */ /* 0x000fea0003800100 */
[----:B------:R-:W-:Y:S05]  /*21990*/  @!P0 BRA `(.L_x_1231) ;  /* 0x0000000000308947 */ /* 0x000fea0003800000 */
.L_x_1225:
[----:B------:R-:W-:Y:S05]  /*219a0*/  BSYNC.RELIABLE B1 ;  /* 0x0000000000017941 */ /* 0x000fea0003800100 */
.L_x_1224:
        /* <DEDUP_REMOVED lines=11> */
.L_x_1231:
[----:B------:R-:W-:Y:S05]  /*21a60*/  BSYNC.RECONVERGENT B0 ;  /* 0x0000000000007941 */ /* 0x000fea0003800200 */
.L_x_1223:
        /* <DEDUP_REMOVED lines=9> */
.L_x_1232:
        /* <DEDUP_REMOVED lines=13> */
.L_x_1214:
        /* <DEDUP_REMOVED lines=9> */
.L_x_1205:
[----:B------:R-:W-:Y:S05]  /*21c60*/  BSYNC.RECONVERGENT B8 ;  /* 0x0000000000087941 */ /* 0x000fea0003800200 */
.L_x_1204:
[----:B------:R-:W-:-:S05]  /*21c70*/  VIADD R35, R35, 0x1 ;  /* 0x0000000123237836 */ /* 0x000fca0000000000 */
[----:B------:R-:W-:-:S13]  /*21c80*/  ISETP.NE.AND P0, PT, R35, 0x8, PT ;  /* 0x000000082300780c */ /* 0x000fda0003f05270 */
[----:B------:R-:W-:Y:S05]  /*21c90*/  @P0 BRA `(.L_x_1233) ;  /* 0xffffffc000800947 */ /* 0x000fea000383ffff */
[----:B------:R0:W-:Y:S05]  /*21ca0*/  BMOV.32 B0, R38 ;  /* 0x0000002600007356 */ /* 0x0001ea0000000000 */
[----:B------:R-:W-:Y:S05]  /*21cb0*/  BSYNC.RECONVERGENT B0 ;  /* 0x0000000000007941 */ /* 0x000fea0003800200 */
.L_x_1104:
[----:B------:R-:W2:Y:S01]  /*21cc0*/  LD.E.64 R4, desc[UR36][R44.64+0x10] ;  /* 0x000010242c047980 */ /* 0x000ea2000c101b00 */
[----:B------:R-:W-:Y:S05]  /*21cd0*/  BMOV.32.CLEAR RZ, B0 ;  /* 0x0000000000ff7355 */ /* 0x000fea0000100000 */
[----:B------:R-:W-:Y:S01]  /*21ce0*/  BSSY.RECONVERGENT B0, `(.L_x_1234) ;  /* 0x000000c000007945 */ /* 0x000fe20003800200 */
[----:B--2---:R-:W-:-:S04]  /*21cf0*/  ISETP.NE.U32.AND P0, PT, R4, RZ, PT ;  /* 0x000000ff0400720c */ /* 0x004fc80003f05070 */
[----:B------:R-:W-:-:S13]  /*21d00*/  ISETP.NE.AND.EX P0, PT, R5, RZ, PT, P0 ;  /* 0x000000ff0500720c */ /* 0x000fda0003f05300 */
[----:B------:R-:W-:Y:S05]  /*21d10*/  @!P0 BRA `(.L_x_1235) ;  /* 0x0000000000208947 */ /* 0x000fea0003800000 */
[----:B------:R-:W-:Y:S01]  /*21d20*/  BSSY.RECONVERGENT B1, `(.L_x_1235) ;  /* 0x0000007000017945 */ /* 0x000fe20003800200 */
.L_x_1236:
[----:B------:R-:W-:Y:S02]  /*21d30*/  IMAD.MOV.U32 R44, RZ, RZ, R4 ;  /* 0x000000ffff2c7224 */ /* 0x000fe400078e0004 */
[----:B------:R-:W-:-:S05]  /*21d40*/  IMAD.MOV.U32 R45, RZ, RZ, R5 ;  /* 0x000000ffff2d7224 */ /* 0x000fca00078e0005 */
[----:B------:R-:W2:Y:S02]  /*21d50*/  LD.E.64 R4, desc[UR36][R44.64+0x10] ;  /* 0x000010242c047980 */ /* 0x000ea4000c101b00 */
[----:B--2---:R-:W-:-:S04]  /*21d60*/  ISETP.NE.U32.AND P0, PT, R4, RZ, PT ;  /* 0x000000ff0400720c */ /* 0x004fc80003f05070 */
[----:B------:R-:W-:-:S13]  /*21d70*/  ISETP.NE.AND.EX P0, PT, R5, RZ, PT, P0 ;  /* 0x000000ff0500720c */ /* 0x000fda0003f05300 */
[----:B------:R-:W-:Y:S05]  /*21d80*/  @P0 BRA `(.L_x_1236) ;  /* 0xfffffffc00e80947 */ /* 0x000fea000383ffff */
[----:B------:R-:W-:Y:S05]  /*21d90*/  BSYNC.RECONVERGENT B1 ;  /* 0x0000000000017941 */ /* 0x000fea0003800200 */
.L_x_1235:
[----:B------:R-:W-:Y:S05]  /*21da0*/  BSYNC.RECONVERGENT B0 ;  /* 0x0000000000007941 */ /* 0x000fea0003800200 */
.L_x_1234:
        /* <DEDUP_REMOVED lines=10> */
.L_x_1237:
[----:B------:R-:W-:Y:S01]  /*21e50*/  ISETP.NE.U32.AND P0, PT, R16, RZ, PT ;  /* 0x000000ff1000720c */ /* 0x000fe20003f05070 */
[----:B------:R-:W-:Y:S02]  /*21e60*/  IMAD.MOV.U32 R42, RZ, RZ, R16 ;  /* 0x000000ffff2a7224 */ /* 0x000fe400078e0010 */
[----:B------:R-:W-:Y:S01]  /*21e70*/  IMAD.MOV.U32 R43, RZ, RZ, R17 ;  /* 0x000000ffff2b7224 */ /* 0x000fe200078e0011 */
[----:B------:R-:W-:-:S13]  /*21e80*/  ISETP.NE.AND.EX P0, PT, R17, RZ, PT, P0 ;  /* 0x000000ff1100720c */ /* 0x000fda0003f05300 */
[----:B------:R-:W-:Y:S05]  /*21e90*/  @P0 BRA `(.L_x_1104) ;  /* 0xfffffffc00880947 */ /* 0x000fea000383ffff */
.L_x_1097:
[----:B-1----:R1:W-:Y:S05]  /*21ea0*/  BMOV.32 B0, R34 ;  /* 0x0000002200007356 */ /* 0x0023ea0000000000 */
[----:B------:R-:W-:Y:S05]  /*21eb0*/  BSYNC.RECONVERGENT B0 ;  /* 0x0000000000007941 */ /* 0x000fea0003800200 */
.L_x_1096:
[----:B------:R-:W-:Y:S05]  /*21ec0*/  BRA `(.L_x_1067) ;  /* 0x0000000000247947 */ /* 0x000fea0003800000 */
.L_x_1075:
        /* <DEDUP_REMOVED lines=9> */
.L_x_1067:
[----:B------:R-:W-:Y:S05]  /*21f60*/  BSYNC.RECONVERGENT B7 ;  /* 0x0000000000077941 */ /* 0x000fea0003800200 */
.L_x_1066:
[----:B0--3--:R-:W2:Y:S01]  /*21f70*/  LD.E.64 R4, desc[UR36][R36.64+0x120] ;  /* 0x0001202424047980 */ /* 0x009ea2000c101b00 */
        /* <DEDUP_REMOVED lines=18> */
.L_x_1239:
[----:B------:R-:W-:-:S07]  /*220a0*/  IMAD.MOV.U32 R6, RZ, RZ, 0x1 ;  /* 0x00000001ff067424 */ /* 0x000fce00078e00ff */
.L_x_1240:
[----:B------:R-:W-:Y:S05]  /*220b0*/  BSYNC.RECONVERGENT B0 ;  /* 0x0000000000007941 */ /* 0x000fea0003800200 */
.L_x_1238:
[----:B------:R-:W-:Y:S01]  /*220c0*/  LOP3.LUT R3, R26, 0x7, RZ, 0xc0, !PT ;  /* 0x000000071a037812 */ /* 0x000fe200078ec0ff */
[--C-:B------:R-:W-:Y:S01]  /*220d0*/  IMAD.IADD R16, R29, 0x1, -R30.reuse ;  /* 0x000000011d107824 */ /* 0x100fe200078e0a1e */
[----:B------:R-:W-:Y:S03]  /*220e0*/  BSSY.RECONVERGENT B7, `(.L_x_1241) ;  /* 0x00005ad000077945 */ /* 0x000fe60003800200 */
[----:B------:R-:W-:-:S05]  /*220f0*/  IMAD.IADD R17, R3, 0x1, R30 ;  /* 0x0000000103117824 */ /* 0x000fca00078e021e */
        /* <DEDUP_REMOVED lines=13> */
.L_x_1244:
[----:B------:R-:W-:-:S07]  /*221d0*/  IMAD.MOV.U32 R5, RZ, RZ, 0x1 ;  /* 0x00000001ff057424 */ /* 0x000fce00078e00ff */
.L_x_1245:
[----:B------:R-:W-:Y:S05]  /*221e0*/  BSYNC.RECONVERGENT B0 ;  /* 0x0000000000007941 */ /* 0x000fea0003800200 */
.L_x_1243:
        /* <DEDUP_REMOVED lines=22> */
[----:B------:R-:W-:Y:S01]  /*22350*/  PRMT R6, RZ, 0x7610, R6 ;  /* 0x00007610ff067816 */ /* 0x000fe20000000006 */
[----:B------:R-:W-:Y:S01]  /*22360*/  IMAD.MOV.U32 R8, RZ, RZ, R3 ;  /* 0x000000ffff087224 */ /* 0x000fe200078e0003 */
[----:B------:R-:W-:Y:S02]  /*22370*/  SEL R4, RZ, 0x1, P1 ;  /* 0x00000001ff047807 */ /* 0x000fe40000800000 */
[----:B------:R-:W-:Y:S02]  /*22380*/  ISETP.NE.AND P1, PT, R0, 0x2, PT ;  /* 0x000000020000780c */ /* 0x000fe40003f25270 */
[----:B------:R-:W-:-:S04]  /*22390*/  SEL R4, R4, 0x2, P0 ;  /* 0x0000000204047807 */ /* 0x000fc80000000000 */
[----:B------:R-:W-:-:S07]  /*223a0*/  SEL R11, R4, 0x2, P1 ;  /* 0x00000002040b7807 */ /* 0x000fce0000800000 */
.L_x_1254:
[----:B------:R-:W-:-:S05]  /*223b0*/  IMAD.SHL.U32 R5, R7, 0x8, RZ ;  /* 0x0000000807057824 */ /* 0x000fca00078e00ff */
[----:B------:R-:W-:-:S04]  /*223c0*/  IADD3 R9, P0, PT, R5, R8, RZ ;  /* 0x0000000805097210 */ /* 0x000fc80007f1e0ff */
[----:B------:R-:W-:Y:S02]  /*223d0*/  LEA.HI.X.SX32 R5, R5, RZ, 0x1, P0 ;  /* 0x000000ff05057211 */ /* 0x000fe400000f0eff */
[----:B------:R-:W-:-:S04]  /*223e0*/  LEA R4, P0, R9, R38, 0x2 ;  /* 0x0000002609047211 */ /* 0x000fc800078010ff */
[----:B------:R-:W-:-:S05]  /*223f0*/  LEA.HI.X R5, R9, R39, R5, 0x2, P0 ;  /* 0x0000002709057211 */ /* 0x000fca00000f1405 */
        /* <DEDUP_REMOVED lines=19> */
.L_x_1252:
[----:B------:R-:W-:-:S07]  /*22530*/  IMAD.MOV.U32 R4, RZ, RZ, 0x1 ;  /* 0x00000001ff047424 */ /* 0x000fce00078e00ff */
.L_x_1253:
[----:B------:R-:W-:Y:S05]  /*22540*/  BSYNC.RECONVERGENT B0 ;  /* 0x0000000000007941 */ /* 0x000fea0003800200 */
.L_x_1251:
[----:B------:R-:W-:-:S13]  /*22550*/  ISETP.NE.AND P0, PT, R4, R11, PT ;  /* 0x0000000b0400720c */ /* 0x000fda0003f05270 */
[----:B------:R-:W-:Y:S05]  /*22560*/  @!P0 BREAK.RELIABLE B6 ;  /* 0x0000000000068942 */ /* 0x000fea0003800100 */
[----:B------:R-:W-:Y:S05]  /*22570*/  @!P0 BRA `(.L_x_1250) ;  /* 0x0000005400688947 */ /* 0x000fea0003800000 */
[----:B------:R-:W-:-:S07]  /*22580*/  IMAD.MOV.U32 R5, RZ, RZ, 0x1 ;  /* 0x00000001ff057424 */ /* 0x000fce00078e00ff */
.L_x_1249:
[----:B------:R-:W-:Y:S05]  /*22590*/  BSYNC.RELIABLE B6 ;  /* 0x0000000000067941 */ /* 0x000fea0003800100 */
.L_x_1248:
[----:B------:R-:W-:Y:S01]  /*225a0*/  IMAD.IADD R7, R10, 0x1, R7 ;  /* 0x000000010a077824 */ /* 0x000fe200078e0207 */
[----:B------:R-:W-:Y:S01]  /*225b0*/  PRMT R6, R5, 0x7610, R6 ;  /* 0x0000761005067816 */ /* 0x000fe20000000006 */
[----:B------:R-:W-:-:S03]  /*225c0*/  VIADD R8, R8, 0x1 ;  /* 0x0000000108087836 */ /* 0x000fc60000000000 */
[----:B------:R-:W-:-:S13]  /*225d0*/  ISETP.NE.AND P0, PT, R7, R16, PT ;  /* 0x000000100700720c */ /* 0x000fda0003f05270 */
[----:B------:R-:W-:Y:S05]  /*225e0*/  @P0 BRA `(.L_x_1254) ;  /* 0xfffffffc00700947 */ /* 0x000fea000383ffff */
.L_x_1247:
[----:B------:R-:W-:-:S13]  /*225f0*/  ISETP.NE.AND P0, PT, R0, 0x16, PT ;  /* 0x000000160000780c */ /* 0x000fda0003f05270 */
[----:B------:R-:W-:Y:S05]  /*22600*/  @!P0 BRA `(.L_x_1255) ;  /* 0x00000000008c8947 */ /* 0x000fea0003800000 */
.L_x_1246:
[----:B------:R-:W-:-:S04]  /*22610*/  ISETP.NE.AND P0, PT, R0, 0xb, PT ;  /* 0x0000000b0000780c */ /* 0x000fc80003f05270 */
[----:B------:R-:W-:-:S13]  /*22620*/  ISETP.LT.U32.OR P0, PT, R30, 0x2, !P0 ;  /* 0x000000021e00780c */ /* 0x000fda0004701470 */
        /* <DEDUP_REMOVED lines=22> */
.L_x_1259:
[----:B------:R-:W-:-:S07]  /*22790*/  IMAD.MOV.U32 R3, RZ, RZ, 0x1 ;  /* 0x00000001ff037424 */ /* 0x000fce00078e00ff */
.L_x_1260:
[----:B------:R-:W-:Y:S05]  /*227a0*/  BSYNC.RECONVERGENT B0 ;  /* 0x0000000000007941 */ /* 0x000fea0003800200 */
.L_x_1258:
[C---:B------:R-:W-:Y:S02]  /*227b0*/  ISETP.NE.AND P0, PT, R0.reuse, 0x1, PT ;  /* 0x000000010000780c */ /* 0x040fe40003f05270 */
[----:B------:R-:W-:Y:S02]  /*227c0*/  ISETP.NE.AND P1, PT, R0, 0x2, PT ;  /* 0x000000020000780c */ /* 0x000fe40003f25270 */
[----:B------:R-:W-:-:S04]  /*227d0*/  SEL R0, RZ, 0x1, P0 ;  /* 0x00000001ff007807 */ /* 0x000fc80000000000 */
[----:B------:R-:W-:-:S04]  /*227e0*/  SEL R0, R0, 0x2, P1 ;  /* 0x0000000200007807 */ /* 0x000fc80000800000 */
[----:B------:R-:W-:-:S13]  /*227f0*/  ISETP.NE.AND P0, PT, R0, R3, PT ;  /* 0x000000030000720c */ /* 0x000fda0003f05270 */
[----:B------:R-:W-:Y:S05]  /*22800*/  @P0 BREAK.RELIABLE B6 ;  /* 0x0000000000060942 */ /* 0x000fea0003800100 */
[----:B------:R-:W-:Y:S05]  /*22810*/  @P0 BRA `(.L_x_1255) ;  /* 0x0000000000080947 */ /* 0x000fea0003800000 */
.L_x_1257:
[----:B------:R-:W-:Y:S05]  /*22820*/  BSYNC.RELIABLE B6 ;  /* 0x0000000000067941 */ /* 0x000fea0003800100 */
.L_x_1256:
[----:B------:R-:W-:Y:S05]  /*22830*/  BRA `(.L_x_1242) ;  /* 0x0000005000dc7947 */ /* 0x000fea0003800000 */
.L_x_1255:
        /* <DEDUP_REMOVED lines=12> */
.L_x_1263:
        /* <DEDUP_REMOVED lines=10> */
.L_x_1262:
[----:B------:R-:W-:Y:S01]  /*229a0*/  MOV R0, 0x30 ;  /* 0x0000003000007802 */ /* 0x000fe20000000f00 */
[----:B------:R-:W-:Y:S02]  /*229b0*/  IMAD.MOV.U32 R4, RZ, RZ, 0x140 ;  /* 0x00000140ff047424 */ /* 0x000fe400078e00ff */
[----:B------:R-:W-:Y:S01]  /*229c0*/  IMAD.MOV.U32 R5, RZ, RZ, RZ ;  /* 0x000000ffff057224 */ /* 0x000fe200078e00ff */
[----:B------:R0:W2:Y:S01]  /*229d0*/  LDC.64 R6, c[0x4][R0] ;  /* 0x0100000000067b82 */ /* 0x0000a20000000a00 */
[----:B------:R-:W-:Y:S05]  /*229e0*/  BMOV.32.CLEAR RZ, B0 ;  /* 0x0000000000ff7355 */ /* 0x000fea0000100000 */
[----:B------:R-:W-:-:S07]  /*229f0*/  LEPC R20, `(.L_x_1265) ;  /* 0x000000001014794e */ /* 0x000fce0000000000 */
[----:B012---:R-:W-:Y:S05]  /*22a00*/  CALL.ABS.NOINC R6 ;  /* 0x0000000006007343 */ /* 0x007fea0003c00000 */
.L_x_1265:
        /* <DEDUP_REMOVED lines=11> */
.L_x_1264:
[----:B------:R-:W-:Y:S05]  /*22ac0*/  BSYNC.RECONVERGENT B8 ;  /* 0x0000000000087941 */ /* 0x000fea0003800200 */
.L_x_1261:
        /* <DEDUP_REMOVED lines=165> */
.L_x_1269:
[----:B------:R-:W-:-:S06]  /*23520*/  IMAD.WIDE.U32 R4, R17, 0x4, R36 ;  /* 0x0000000411047825 */ /* 0x000fcc00078e0024 */
[----:B------:R-:W2:Y:S02]  /*23530*/  LD.E R4, desc[UR36][R4.64+0xe0] ;  /* 0x0000e02404047980 */ /* 0x000ea4000c101900 */
[----:B--2---:R-:W-:-:S13]  /*23540*/  ISETP.NE.AND P0, PT, R4, 0x1, PT ;  /* 0x000000010400780c */ /* 0x004fda0003f05270 */
[----:B------:R-:W-:Y:S05]  /*23550*/  @!P0 BREAK.RELIABLE B1 ;  /* 0x0000000000018942 */ /* 0x000fea0003800100 */
[----:B------:R-:W-:Y:S05]  /*23560*/  @!P0 BRA `(.L_x_1267) ;  /* 0x0000000000188947 */ /* 0x000fea0003800000 */
.L_x_1270:
[----:B------:R-:W-:Y:S05]  /*23570*/  BSYNC.RELIABLE B1 ;  /* 0x0000000000017941 */ /* 0x000fea0003800100 */
.L_x_1268:
[----:B------:R-:W-:-:S13]  /*23580*/  ISETP.NE.AND P0, PT, R3, 0x1, PT ;  /* 0x000000010300780c */ /* 0x000fda0003f05270 */
[----:B------:R-:W-:Y:S02]  /*23590*/  @!P0 IMAD.MOV.U32 R3, RZ, RZ, 0xb ;  /* 0x0000000bff038424 */ /* 0x000fe400078e00ff */
[----:B------:R-:W-:-:S03]  /*235a0*/  @P0 IMAD.MOV.U32 R5, RZ, RZ, 0x16 ;  /* 0x00000016ff050424 */ /* 0x000fc600078e00ff */
[----:B------:R0:W-:Y:S04]  /*235b0*/  @!P0 ST.E desc[UR36][R6.64], R3 ;  /* 0x0000000306008985 */ /* 0x0001e8000c101924 */
[----:B------:R0:W-:Y:S02]  /*235c0*/  @P0 ST.E desc[UR36][R6.64], R5 ;  /* 0x0000000506000985 */ /* 0x0001e4000c101924 */
.L_x_1267:
[----:B------:R-:W-:Y:S05]  /*235d0*/  BSYNC.RECONVERGENT B0 ;  /* 0x0000000000007941 */ /* 0x000fea0003800200 */
.L_x_1266:
        /* <DEDUP_REMOVED lines=9> */
[----:B0-2---:R-:W-:Y:S02]  /*23670*/  IMAD.MOV.U32 R6, RZ, RZ, R16 ;  /* 0x000000ffff067224 */ /* 0x005fe400078e0010 */
[----:B------:R-:W-:-:S07]  /*23680*/  IMAD.MOV.U32 R3, RZ, RZ, R17 ;  /* 0x000000ffff037224 */ /* 0x000fce00078e0011 */
.L_x_1274:
[----:B0-----:R-:W-:-:S04]  /*23690*/  IMAD R5, R6, 0x8, R3 ;  /* 0x0000000806057824 */ /* 0x001fc800078e0203 */
[----:B------:R-:W-:-:S05]  /*236a0*/  IMAD.WIDE R4, R5, 0x4, R38 ;  /* 0x0000000405047825 */ /* 0x000fca00078e0226 */
[----:B------:R-:W2:Y:S01]  /*236b0*/  LD.E R7, desc[UR36][R4.64] ;  /* 0x0000002404077980 */ /* 0x000ea2000c101900 */
[----:B------:R-:W-:-:S05]  /*236c0*/  VIADD R6, R6, 0x1 ;  /* 0x0000000106067836 */ /* 0x000fca0000000000 */
[----:B------:R-:W-:Y:S02]  /*236d0*/  ISETP.NE.AND P1, PT, R6, R29, PT ;  /* 0x0000001d0600720c */ /* 0x000fe40003f25270 */
[----:B--2---:R-:W-:Y:S01]  /*236e0*/  ISETP.NE.AND P0, PT, R7, RZ, PT ;  /* 0x000000ff0700720c */ /* 0x004fe20003f05270 */
[C---:B------:R-:W-:Y:S02]  /*236f0*/  VIADD R7, R3.reuse, 0x1 ;  /* 0x0000000103077836 */ /* 0x040fe40000000000 */
[----:B------:R-:W-:-:S04]  /*23700*/  @P2 VIADD R7, R3, 0xffffffff ;  /* 0xffffffff03072836 */ /* 0x000fc80000000000 */
[----:B------:R-:W-:-:S06]  /*23710*/  IMAD.MOV.U32 R3, RZ, RZ, R7 ;  /* 0x000000ffff037224 */ /* 0x000fcc00078e0007 */
[----:B------:R0:W-:Y:S01]  /*23720*/  @P0 ST.E desc[UR36][R4.64], RZ ;  /* 0x000000ff04000985 */ /* 0x0001e2000c101924 */
[----:B------:R-:W-:Y:S01]  /*23730*/  @P0 VIADD R0, R0, 0x1 ;  /* 0x0000000100000836 */ /* 0x000fe20000000000 */
[----:B------:R-:W-:Y:S06]  /*23740*/  @P1 BRA `(.L_x_1274) ;  /* 0xfffffffc00d01947 */ /* 0x000fec000383ffff */
[----:B------:R-:W-:Y:S05]  /*23750*/  BSYNC.RECONVERGENT B0 ;  /* 0x0000000000007941 */ /* 0x000fea0003800200 */
.L_x_1273:
[----:B------:R-:W-:-:S13]  /*23760*/  ISETP.GE.AND P0, PT, R0, 0x1, PT ;  /* 0x000000010000780c */ /* 0x000fda0003f06270 */
[----:B------:R-:W-:Y:S05]  /*23770*/  @!P0 BRA `(.L_x_1272) ;  /* 0x0000004000dc8947 */ /* 0x000fea0003800000 */
[----:B------:R-:W-:Y:S01]  /*23780*/  MOV R0, 0x30 ;  /* 0x0000003000007802 */ /* 0x000fe20000000f00 */
[----:B0-----:R-:W-:Y:S02]  /*23790*/  IMAD.MOV.U32 R4, RZ, RZ, 0x20 ;  /* 0x00000020ff047424 */ /* 0x001fe400078e00ff */
[----:B------:R-:W-:Y:S01]  /*237a0*/  IMAD.MOV.U32 R5, RZ, RZ, RZ ;  /* 0x000000ffff057224 */ /* 0x000fe200078e00ff */
[----:B------:R0:W2:Y:S01]  /*237b0*/  LDC.64 R6, c[0x4][R0] ;  /* 0x0100000000067b82 */ /* 0x0000a20000000a00 */
[----:B------:R-:W-:Y:S01]  /*237c0*/  VIADD R22, R16, 0x1 ;  /* 0x0000000110167836 */ /* 0x000fe20000000000 */
[----:B------:R-:W-:Y:S06]  /*237d0*/  BMOV.32.CLEAR RZ, B0 ;  /* 0x0000000000ff7355 */ /* 0x000fec0000100000 */
[----:B------:R-:W-:-:S07]  /*237e0*/  LEPC R20, `(.L_x_1275) ;  /* 0x000000001014794e */ /* 0x000fce0000000000 */
[----:B012---:R-:W-:Y:S05]  /*237f0*/  CALL.ABS.NOINC R6 ;  /* 0x0000000006007343 */ /* 0x007fea0003c00000 */
.L_x_1275:
[----:B------:R-:W-:Y:S01]  /*23800*/  VIADD R23, R17, 0x1 ;  /* 0x0000000111177836 */ /* 0x000fe20000000000 */
[----:B------:R-:W-:Y:S01]  /*23810*/  MOV R35, 0x30 ;  /* 0x0000003000237802 */ /* 0x000fe20000000f00 */
[----:B------:R-:W-:Y:S02]  /*23820*/  IMAD.MOV.U32 R40, RZ, RZ, R4 ;  /* 0x000000ffff287224 */ /* 0x000fe400078e0004 */
[----:B------:R-:W-:Y:S01]  /*23830*/  IMAD.MOV.U32 R41, RZ, RZ, R5 ;  /* 0x000000ffff297224 */ /* 0x000fe200078e0005 */
[----:B------:R0:W1:Y:S01]  /*23840*/  LDC.64 R6, c[0x4][R35] ;  /* 0x0100000023067b82 */ /* 0x0000620000000a00 */
        /* <DEDUP_REMOVED lines=9> */
.L_x_1276:
        /* <DEDUP_REMOVED lines=14> */
.L_x_1277:
[----:B------:R-:W-:Y:S01]  /*239c0*/  VIADD R32, R16, 0x1 ;  /* 0x0000000110207836 */ /* 0x000fe20000000000 */
        /* <DEDUP_REMOVED lines=14> */
.L_x_1278:
[----:B------:R-:W-:Y:S01]  /*23ab0*/  IMAD.MOV.U32 R23, RZ, RZ, R33 ;  /* 0x000000ffff177224 */ /* 0x000fe200078e0021 */
        /* <DEDUP_REMOVED lines=11> */
.L_x_1408:
[----:B------:R-:W-:Y:S02]  /*23b70*/  IMAD R5, R16, 0x8, R17 ;  /* 0x0000000810057824 */ /* 0x000fe400078e0211 */
[----:B0-----:R-:W-:Y:S02]  /*23b80*/  IMAD.MOV.U32 R22, RZ, RZ, R38 ;  /* 0x000000ffff167224 */ /* 0x001fe400078e0026 */
[----:B------:R-:W-:Y:S02]  /*23b90*/  IMAD.MOV.U32 R23, RZ, RZ, R39 ;  /* 0x000000ffff177224 */ /* 0x000fe400078e0027 */
[----:B------:R-:W-:-:S05]  /*23ba0*/  IMAD.WIDE.U32 R4, R5, 0x4, R22 ;  /* 0x0000000405047825 */ /* 0x000fca00078e0016 */
[----:B------:R-:W2:Y:S01]  /*23bb0*/  LD.E R0, desc[UR36][R4.64] ;  /* 0x0000002404007980 */ /* 0x000ea2000c101900 */
[----:B------:R-:W-:Y:S05]  /*23bc0*/  BMOV.32.CLEAR RZ, B0 ;  /* 0x0000000000ff7355 */ /* 0x000fea0000100000 */
[----:B------:R-:W-:Y:S01]  /*23bd0*/  BSSY.RECONVERGENT B0, `(.L_x_1280) ;  /* 0x000000e000007945 */ /* 0x000fe20003800200 */
[----:B------:R-:W-:Y:S01]  /*23be0*/  LOP3.LUT R35, R26, 0x7, RZ, 0xc0, !PT ;  /* 0x000000071a237812 */ /* 0x000fe200078ec0ff */
        /* <DEDUP_REMOVED lines=11> */
.L_x_1281:
[----:B------:R-:W-:-:S07]  /*23ca0*/  IMAD.MOV.U32 R6, RZ, RZ, 0x1 ;  /* 0x00000001ff067424 */ /* 0x000fce00078e00ff */
.L_x_1282:
[----:B------:R-:W-:Y:S05]  /*23cb0*/  BSYNC.RECONVERGENT B0 ;  /* 0x0000000000007941 */ /* 0x000fea0003800200 */
.L_x_1280:
        /* <DEDUP_REMOVED lines=14> */
.L_x_1286:
[----:B------:R-:W-:-:S07]  /*23da0*/  IMAD.MOV.U32 R5, RZ, RZ, 0x1 ;  /* 0x00000001ff057424 */ /* 0x000fce00078e00ff */
.L_x_1287:
[----:B------:R-:W-:Y:S05]  /*23db0*/  BSYNC.RECONVERGENT B0 ;  /* 0x0000000000007941 */ /* 0x000fea0003800200 */
.L_x_1285:
        /* <DEDUP_REMOVED lines=24> */
.L_x_1297:
        /* <DEDUP_REMOVED lines=24> */
.L_x_1295:
[----:B------:R-:W-:-:S07]  /*240c0*/  IMAD.MOV.U32 R4, RZ, RZ, 0x1 ;  /* 0x00000001ff047424 */ /* 0x000fce00078e00ff */
.L_x_1296:
[----:B------:R-:W-:Y:S05]  /*240d0*/  BSYNC.RECONVERGENT B0 ;  /* 0x0000000000007941 */ /* 0x000fea0003800200 */
.L_x_1294:
[----:B------:R-:W-:-:S13]  /*240e0*/  ISETP.NE.AND P0, PT, R4, R9, PT ;  /* 0x000000090400720c */ /* 0x000fda0003f05270 */
[----:B------:R-:W-:Y:S05]  /*240f0*/  @!P0 BREAK.RELIABLE B11 ;  /* 0x00000000000b8942 */ /* 0x000fea0003800100 */
[----:B------:R-:W-:Y:S05]  /*24100*/  @!P0 BREAK.RELIABLE B10 ;  /* 0x00000000000a8942 */ /* 0x000fea0003800100 */
[----:B------:R-:W-:Y:S05]  /*24110*/  @!P0 BREAK.RELIABLE B9 ;  /* 0x0000000000098942 */ /* 0x000fea0003800100 */
[----:B------:R-:W-:Y:S05]  /*24120*/  @!P0 BRA `(.L_x_1293) ;  /* 0x0000000800388947 */ /* 0x000fea0003800000 */
[----:B------:R-:W-:-:S07]  /*24130*/  IMAD.MOV.U32 R5, RZ, RZ, 0x1 ;  /* 0x00000001ff057424 */ /* 0x000fce00078e00ff */
.L_x_1292:
[----:B------:R-:W-:Y:S05]  /*24140*/  BSYNC.RELIABLE B11 ;  /* 0x00000000000b7941 */ /* 0x000fea0003800100 */
.L_x_1291:
[----:B------:R-:W-:Y:S01]  /*24150*/  VIADD R8, R8, 0x1 ;  /* 0x0000000108087836 */ /* 0x000fe20000000000 */
[----:B------:R-:W-:Y:S01]  /*24160*/  PRMT R6, R5, 0x7610, R6 ;  /* 0x0000761005067816 */ /* 0x000fe20000000006 */
[----:B------:R-:W-:-:S03]  /*24170*/  VIADD R7, R7, 0x1 ;  /* 0x0000000107077836 */ /* 0x000fc60000000000 */
[----:B------:R-:W-:-:S13]  /*24180*/  ISETP.NE.AND P0, PT, R8, R3, PT ;  /* 0x000000030800720c */ /* 0x000fda0003f05270 */
[----:B------:R-:W-:Y:S05]  /*24190*/  @P0 BRA `(.L_x_1297) ;  /* 0xfffffffc00680947 */ /* 0x000fea000383ffff */
[----:B------:R-:W-:Y:S05]  /*241a0*/  BSYNC.RELIABLE B10 ;  /* 0x00000000000a7941 */ /* 0x000fea0003800100 */
.L_x_1290:
[----:B------:R-:W-:-:S04]  /*241b0*/  ISETP.NE.AND P0, PT, R0, 0x16, PT ;  /* 0x000000160000780c */ /* 0x000fc80003f05270 */
[----:B------:R-:W-:-:S13]  /*241c0*/  ISETP.EQ.OR P0, PT, R0, 0xb, !P0 ;  /* 0x0000000b0000780c */ /* 0x000fda0004702670 */
[----:B------:R-:W-:Y:S05]  /*241d0*/  @P0 BRA `(.L_x_1298) ;  /* 0x0000000000740947 */ /* 0x000fea0003800000 */
.L_x_1289:
        /* <DEDUP_REMOVED lines=21> */
.L_x_1300:
[----:B------:R-:W-:-:S07]  /*24330*/  IMAD.MOV.U32 R4, RZ, RZ, 0x1 ;  /* 0x00000001ff047424 */ /* 0x000fce00078e00ff */
.L_x_1301:
[----:B------:R-:W-:Y:S05]  /*24340*/  BSYNC.RECONVERGENT B0 ;  /* 0x0000000000007941 */ /* 0x000fea0003800200 */
.L_x_1299:
[----:B------:R-:W-:Y:S02]  /*24350*/  ISETP.NE.AND P0, PT, R0, 0x2, PT ;  /* 0x000000020000780c */ /* 0x000fe40003f05270 */
[----:B------:R-:W-:-:S04]  /*24360*/  SEL R0, RZ, 0x1, P1 ;  /* 0x00000001ff007807 */ /* 0x000fc80000800000 */
[----:B------:R-:W-:-:S04]  /*24370*/  SEL R5, R0, 0x2, P0 ;  /* 0x0000000200057807 */ /* 0x000fc80000000000 */
[----:B------:R-:W-:-:S13]  /*24380*/  ISETP.NE.AND P0, PT, R5, R4, PT ;  /* 0x000000040500720c */ /* 0x000fda0003f05270 */
[----:B------:R-:W-:Y:S05]  /*24390*/  @!P0 BREAK.RELIABLE B9 ;  /* 0x0000000000098942 */ /* 0x000fea0003800100 */
[----:B------:R-:W-:Y:S05]  /*243a0*/  @!P0 BRA `(.L_x_1284) ;  /* 0x0000000400bc8947 */ /* 0x000fea0003800000 */
.L_x_1298:
[----:B------:R-:W-:Y:S05]  /*243b0*/  BSYNC.RELIABLE B9 ;  /* 0x0000000000097941 */ /* 0x000fea0003800100 */
.L_x_1288:
        /* <DEDUP_REMOVED lines=15> */
.L_x_1307:
        /* <DEDUP_REMOVED lines=28> */
.L_x_1306:
[----:B------:R-:W-:Y:S05]  /*24670*/  BSYNC.RECONVERGENT B2 ;  /* 0x0000000000027941 */ /* 0x000fea0003800200 */
.L_x_1305:
        /* <DEDUP_REMOVED lines=19> */
.L_x_1309:
[----:B------:R-:W-:Y:S05]  /*247b0*/  BSYNC.RECONVERGENT B2 ;  /* 0x0000000000027941 */ /* 0x000fea0003800200 */
.L_x_1308:
[----:B------:R-:W-:-:S13]  /*247c0*/  ISETP.NE.OR P0, PT, R12, R3, P0 ;  /* 0x000000030c00720c */ /* 0x000fda0000705670 */
[----:B------:R-:W-:Y:S05]  /*247d0*/  @!P0 BREAK.RELIABLE B1 ;  /* 0x0000000000018942 */ /* 0x000fea0003800100 */
[----:B------:R-:W-:Y:S05]  /*247e0*/  @!P0 BRA `(.L_x_1310) ;  /* 0x0000000000308947 */ /* 0x000fea0003800000 */
.L_x_1304:
[----:B------:R-:W-:Y:S05]  /*247f0*/  BSYNC.RELIABLE B1 ;  /* 0x0000000000017941 */ /* 0x000fea0003800100 */
.L_x_1303:
        /* <DEDUP_REMOVED lines=11> */
.L_x_1310:
[----:B------:R-:W-:Y:S05]  /*248b0*/  BSYNC.RECONVERGENT B0 ;  /* 0x0000000000007941 */ /* 0x000fea0003800200 */
.L_x_1302:
        /* <DEDUP_REMOVED lines=9> */
.L_x_1311:
[----:B------:R-:W-:Y:S01]  /*24950*/  IMAD.IADD R9, R35, 0x1, R30 ;  /* 0x0000000123097824 */ /* 0x000fe200078e021e */
[----:B------:R-:W-:Y:S01]  /*24960*/  ST.E.64 desc[UR36][R4.64+0x18], R22 ;  /* 0x0000181604007985 */ /* 0x000fe2000c101b24 */
[----:B------:R-:W-:Y:S02]  /*24970*/  IMAD.MOV.U32 R8, RZ, RZ, R16 ;  /* 0x000000ffff087224 */ /* 0x000fe400078e0010 */
[--C-:B------:R-:W-:Y:S01]  /*24980*/  IMAD.IADD R6, R16, 0x1, R32.reuse ;  /* 0x0000000110067824 */ /* 0x100fe200078e0220 */
[----:B------:R-:W-:Y:S01]  /*24990*/  ST.E.64 desc[UR36][R4.64+0x10], RZ ;  /* 0x000010ff04007985 */ /* 0x000fe2000c101b24 */
[----:B------:R-:W-:-:S03]  /*249a0*/  IMAD.IADD R7, R9, 0x1, R32 ;  /* 0x0000000109077824 */ /* 0x000fc600078e0220 */
[----:B------:R-:W-:Y:S04]  /*249b0*/  ST.E.64 desc[UR36][R4.64], R8 ;  /* 0x0000000804007985 */ /* 0x000fe8000c101b24 */
[----:B------:R-:W-:Y:S04]  /*249c0*/  ST.E.64 desc[UR36][R4.64+0x8], R6 ;  /* 0x0000080604007985 */ /* 0x000fe8000c101b24 */
[----:B------:R0:W-:Y:S02]  /*249d0*/  ST.E.64 desc[UR36][R42.64+0x10], R4 ;  /* 0x000010042a007985 */ /* 0x0001e4000c101b24 */
[----:B0-----:R-:W-:-:S02]  /*249e0*/  IMAD.MOV.U32 R42, RZ, RZ, R4 ;  /* 0x000000ffff2a7224 */ /* 0x001fc400078e0004 */
[----:B------:R-:W-:Y:S01]  /*249f0*/  IMAD.MOV.U32 R43, RZ, RZ, R5 ;  /* 0x000000ffff2b7224 */ /* 0x000fe200078e0005 */
[----:B------:R-:W-:Y:S06]  /*24a00*/  BRA `(.L_x_1284) ;  /* 0x0000000000247947 */ /* 0x000fec0003800000 */
.L_x_1293:
        /* <DEDUP_REMOVED lines=9> */
.L_x_1284:
[----:B------:R-:W-:Y:S05]  /*24aa0*/  BSYNC.RECONVERGENT B8 ;  /* 0x0000000000087941 */ /* 0x000fea0003800200 */
.L_x_1283:
[----:B------:R-:W-:Y:S01]  /*24ab0*/  LOP3.LUT R23, R26, 0x7, RZ, 0xc0, !PT ;  /* 0x000000071a177812 */ /* 0x000fe200078ec0ff */
[----:B------:R-:W-:Y:S02]  /*24ac0*/  IMAD.IADD R22, R29, 0x1, -R30 ;  /* 0x000000011d167824 */ /* 0x000fe400078e0a1e */
        /* <DEDUP_REMOVED lines=18> */
.L_x_1313:
[----:B------:R-:W-:-:S07]  /*24bf0*/  IMAD.MOV.U32 R8, RZ, RZ, 0x1 ;  /* 0x00000001ff087424 */ /* 0x000fce00078e00ff */
.L_x_1314:
[----:B------:R-:W-:Y:S05]  /*24c00*/  BSYNC.RECONVERGENT B0 ;  /* 0x0000000000007941 */ /* 0x000fea0003800200 */
.L_x_1312:
        /* <DEDUP_REMOVED lines=15> */
.L_x_1318:
[----:B------:R-:W-:-:S07]  /*24d00*/  IMAD.MOV.U32 R5, RZ, RZ, 0x1 ;  /* 0x00000001ff057424 */ /* 0x000fce00078e00ff */
.L_x_1319:
[----:B------:R-:W-:Y:S05]  /*24d10*/  BSYNC.RECONVERGENT B0 ;  /* 0x0000000000007941 */ /* 0x000fea0003800200 */
.L_x_1317:
        /* <DEDUP_REMOVED lines=24> */
.L_x_1329:
        /* <DEDUP_REMOVED lines=26> */
.L_x_1327:
[----:B------:R-:W-:-:S07]  /*25040*/  IMAD.MOV.U32 R4, RZ, RZ, 0x1 ;  /* 0x00000001ff047424 */ /* 0x000fce00078e00ff */
.L_x_1328:
[----:B------:R-:W-:Y:S05]  /*25050*/  BSYNC.RECONVERGENT B0 ;  /* 0x0000000000007941 */ /* 0x000fea0003800200 */
.L_x_1326:
[----:B------:R-:W-:-:S13]  /*25060*/  ISETP.NE.AND P0, PT, R4, R13, PT ;  /* 0x0000000d0400720c */ /* 0x000fda0003f05270 */
[----:B------:R-:W-:Y:S05]  /*25070*/  @!P0 BREAK.RELIABLE B11 ;  /* 0x00000000000b8942 */ /* 0x000fea0003800100 */
[----:B------:R-:W-:Y:S05]  /*25080*/  @!P0 BREAK.RELIABLE B10 ;  /* 0x00000000000a8942 */ /* 0x000fea0003800100 */
[----:B------:R-:W-:Y:S05]  /*25090*/  @!P0 BREAK.RELIABLE B9 ;  /* 0x0000000000098942 */ /* 0x000fea0003800100 */
[----:B------:R-:W-:Y:S05]  /*250a0*/  @!P0 BRA `(.L_x_1325) ;  /* 0x0000000800388947 */ /* 0x000fea0003800000 */
[----:B------:R-:W-:-:S07]  /*250b0*/  IMAD.MOV.U32 R5, RZ, RZ, 0x1 ;  /* 0x00000001ff057424 */ /* 0x000fce00078e00ff */
.L_x_1324:
[----:B------:R-:W-:Y:S05]  /*250c0*/  BSYNC.RELIABLE B11 ;  /* 0x00000000000b7941 */ /* 0x000fea0003800100 */
.L_x_1323:
[----:B------:R-:W-:Y:S01]  /*250d0*/  VIADD R10, R10, 0x1 ;  /* 0x000000010a0a7836 */ /* 0x000fe20000000000 */
[----:B------:R-:W-:Y:S01]  /*250e0*/  PRMT R8, R5, 0x7610, R8 ;  /* 0x0000761005087816 */ /* 0x000fe20000000008 */
[----:B------:R-:W-:-:S03]  /*250f0*/  VIADD R9, R9, 0xffffffff ;  /* 0xffffffff09097836 */ /* 0x000fc60000000000 */
[----:B------:R-:W-:-:S13]  /*25100*/  ISETP.NE.AND P0, PT, R10, R3, PT ;  /* 0x000000030a00720c */ /* 0x000fda0003f05270 */
[----:B------:R-:W-:Y:S05]  /*25110*/  @P0 BRA `(.L_x_1329) ;  /* 0xfffffffc00600947 */ /* 0x000fea000383ffff */
[----:B------:R-:W-:Y:S05]  /*25120*/  BSYNC.RELIABLE B10 ;  /* 0x00000000000a7941 */ /* 0x000fea0003800100 */
.L_x_1322:
[----:B------:R-:W-:-:S04]  /*25130*/  ISETP.NE.AND P0, PT, R0, 0x16, PT ;  /* 0x000000160000780c */ /* 0x000fc80003f05270 */
[----:B------:R-:W-:-:S13]  /*25140*/  ISETP.EQ.OR P0, PT, R0, 0xb, !P0 ;  /* 0x0000000b0000780c */ /* 0x000fda0004702670 */
[----:B------:R-:W-:Y:S05]  /*25150*/  @P0 BRA `(.L_x_1330) ;  /* 0x0000000000740947 */ /* 0x000fea0003800000 */
.L_x_1321:
        /* <DEDUP_REMOVED lines=21> */
.L_x_1332:
[----:B------:R-:W-:-:S07]  /*252b0*/  IMAD.MOV.U32 R4, RZ, RZ, 0x1 ;  /* 0x00000001ff047424 */ /* 0x000fce00078e00ff */
.L_x_1333:
[----:B------:R-:W-:Y:S05]  /*252c0*/  BSYNC.RECONVERGENT B0 ;  /* 0x0000000000007941 */ /* 0x000fea0003800200 */
.L_x_1331:
[----:B------:R-:W-:Y:S02]  /*252d0*/  ISETP.NE.AND P0, PT, R0, 0x2, PT ;  /* 0x000000020000780c */ /* 0x000fe40003f05270 */
[----:B------:R-:W-:-:S04]  /*252e0*/  SEL R0, RZ, 0x1, P1 ;  /* 0x00000001ff007807 */ /* 0x000fc80000800000 */
[----:B------:R-:W-:-:S04]  /*252f0*/  SEL R5, R0, 0x2, P0 ;  /* 0x0000000200057807 */ /* 0x000fc80000000000 */
[----:B------:R-:W-:-:S13]  /*25300*/  ISETP.NE.AND P0, PT, R5, R4, PT ;  /* 0x000000040500720c */ /* 0x000fda0003f05270 */
[----:B------:R-:W-:Y:S05]  /*25310*/  @!P0 BREAK.RELIABLE B9 ;  /* 0x0000000000098942 */ /* 0x000fea0003800100 */
[----:B------:R-:W-:Y:S05]  /*25320*/  @!P0 BRA `(.L_x_1316) ;  /* 0x0000000400bc8947 */ /* 0x000fea0003800000 */
.L_x_1330:
[----:B------:R-:W-:Y:S05]  /*25330*/  BSYNC.RELIABLE B9 ;  /* 0x0000000000097941 */ /* 0x000fea0003800100 */
.L_x_1320:
        /* <DEDUP_REMOVED lines=15> */
.L_x_1339:
        /* <DEDUP_REMOVED lines=28> */
.L_x_1338:
[----:B------:R-:W-:Y:S05]  /*255f0*/  BSYNC.RECONVERGENT B2 ;  /* 0x0000000000027941 */ /* 0x000fea0003800200 */
.L_x_1337:
        /* <DEDUP_REMOVED lines=19> */
.L_x_1341:
[----:B------:R-:W-:Y:S05]  /*25730*/  BSYNC.RECONVERGENT B2 ;  /* 0x0000000000027941 */ /* 0x000fea0003800200 */
.L_x_1340:
[----:B------:R-:W-:-:S13]  /*25740*/  ISETP.NE.OR P0, PT, R14, R3, P0 ;  /* 0x000000030e00720c */ /* 0x000fda0000705670 */
[----:B------:R-:W-:Y:S05]  /*25750*/  @!P0 BREAK.RELIABLE B1 ;  /* 0x0000000000018942 */ /* 0x000fea0003800100 */
[----:B------:R-:W-:Y:S05]  /*25760*/  @!P0 BRA `(.L_x_1342) ;  /* 0x0000000000308947 */ /* 0x000fea0003800000 */
.L_x_1336:
[----:B------:R-:W-:Y:S05]  /*25770*/  BSYNC.RELIABLE B1 ;  /* 0x0000000000017941 */ /* 0x000fea0003800100 */
.L_x_1335:
        /* <DEDUP_REMOVED lines=11> */
.L_x_1342:
[----:B------:R-:W-:Y:S05]  /*25830*/  BSYNC.RECONVERGENT B0 ;  /* 0x0000000000007941 */ /* 0x000fea0003800200 */
.L_x_1334:
        /* <DEDUP_REMOVED lines=9> */
.L_x_1343:
        /* <DEDUP_REMOVED lines=12> */
.L_x_1325:
        /* <DEDUP_REMOVED lines=9> */
.L_x_1316:
[----:B------:R-:W-:Y:S05]  /*25a20*/  BSYNC.RECONVERGENT B8 ;  /* 0x0000000000087941 */ /* 0x000fea0003800200 */
.L_x_1315:
[----:B------:R-:W-:Y:S01]  /*25a30*/  LOP3.LUT R23, R26, 0x7, RZ, 0xc0, !PT ;  /* 0x000000071a177812 */ /* 0x000fe200078ec0ff */
[----:B------:R-:W-:-:S04]  /*25a40*/  IMAD.IADD R13, R29, 0x1, -R30 ;  /* 0x000000011d0d7824 */ /* 0x000fc800078e0a1e */
[----:B------:R-:W-:-:S04]  /*25a50*/  IMAD.IADD R23, R23, 0x1, R30 ;  /* 0x0000000117177824 */ /* 0x000fc800078e021e */
        /* <DEDUP_REMOVED lines=15> */
.L_x_1345:
[----:B------:R-:W-:-:S07]  /*25b50*/  IMAD.MOV.U32 R6, RZ, RZ, 0x1 ;  /* 0x00000001ff067424 */ /* 0x000fce00078e00ff */
.L_x_1346:
[----:B------:R-:W-:Y:S05]  /*25b60*/  BSYNC.RECONVERGENT B0 ;  /* 0x0000000000007941 */ /* 0x000fea0003800200 */
.L_x_1344:
        /* <DEDUP_REMOVED lines=14> */
.L_x_1350:
[----:B------:R-:W-:-:S07]  /*25c50*/  IMAD.MOV.U32 R5, RZ, RZ, 0x1 ;  /* 0x00000001ff057424 */ /* 0x000fce00078e00ff */
.L_x_1351:
[----:B------:R-:W-:Y:S05]  /*25c60*/  BSYNC.RECONVERGENT B0 ;  /* 0x0000000000007941 */ /* 0x000fea0003800200 */
.L_x_1349:
        /* <DEDUP_REMOVED lines=24> */
.L_x_1361:
        /* <DEDUP_REMOVED lines=27> */
.L_x_1359:
[----:B------:R-:W-:-:S07]  /*25fa0*/  IMAD.MOV.U32 R4, RZ, RZ, 0x1 ;  /* 0x00000001ff047424 */ /* 0x000fce00078e00ff */
.L_x_1360:
[----:B------:R-:W-:Y:S05]  /*25fb0*/  BSYNC.RECONVERGENT B0 ;  /* 0x0000000000007941 */ /* 0x000fea0003800200 */
.L_x_1358:
[----:B------:R-:W-:-:S13]  /*25fc0*/  ISETP.NE.AND P0, PT, R4, R11, PT ;  /* 0x0000000b0400720c */ /* 0x000fda0003f05270 */
[----:B------:R-:W-:Y:S05]  /*25fd0*/  @!P0 BREAK.RELIABLE B11 ;  /* 0x00000000000b8942 */ /* 0x000fea0003800100 */
[----:B------:R-:W-:Y:S05]  /*25fe0*/  @!P0 BREAK.RELIABLE B10 ;  /* 0x00000000000a8942 */ /* 0x000fea0003800100 */
[----:B------:R-:W-:Y:S05]  /*25ff0*/  @!P0 BREAK.RELIABLE B9 ;  /* 0x0000000000098942 */ /* 0x000fea0003800100 */
[----:B------:R-:W-:Y:S05]  /*26000*/  @!P0 BRA `(.L_x_1357) ;  /* 0x0000000800308947 */ /* 0x000fea0003800000 */
[----:B------:R-:W-:-:S07]  /*26010*/  IMAD.MOV.U32 R5, RZ, RZ, 0x1 ;  /* 0x00000001ff057424 */ /* 0x000fce00078e00ff */
.L_x_1356:
[----:B------:R-:W-:Y:S05]  /*26020*/  BSYNC.RELIABLE B11 ;  /* 0x00000000000b7941 */ /* 0x000fea0003800100 */
.L_x_1355:
[----:B------:R-:W-:Y:S01]  /*26030*/  VIADD R9, R9, 0xffffffff ;  /* 0xffffffff09097836 */ /* 0x000fe20000000000 */
[----:B------:R-:W-:Y:S01]  /*26040*/  PRMT R6, R5, 0x7610, R6 ;  /* 0x0000761005067816 */ /* 0x000fe20000000006 */
[----:B------:R-:W-:-:S03]  /*26050*/  VIADD R7, R7, 0x1 ;  /* 0x0000000107077836 */ /* 0x000fc60000000000 */
[----:B------:R-:W-:-:S13]  /*26060*/  ISETP.NE.AND P0, PT, R9, R0, PT ;  /* 0x000000000900720c */ /* 0x000fda0003f05270 */
[----:B------:R-:W-:Y:S05]  /*26070*/  @P0 BRA `(.L_x_1361) ;  /* 0xfffffffc005c0947 */ /* 0x000fea000383ffff */
[----:B------:R-:W-:Y:S05]  /*26080*/  BSYNC.RELIABLE B10 ;  /* 0x00000000000a7941 */ /* 0x000fea0003800100 */
.L_x_1354:
[----:B------:R-:W-:-:S04]  /*26090*/  ISETP.NE.AND P0, PT, R3, 0x16, PT ;  /* 0x000000160300780c */ /* 0x000fc80003f05270 */
[----:B------:R-:W-:-:S13]  /*260a0*/  ISETP.EQ.OR P0, PT, R3, 0xb, !P0 ;  /* 0x0000000b0300780c */ /* 0x000fda0004702670 */
[----:B------:R-:W-:Y:S05]  /*260b0*/  @P0 BRA `(.L_x_1362) ;  /* 0x0000000000740947 */ /* 0x000fea0003800000 */
.L_x_1353:
        /* <DEDUP_REMOVED lines=21> */
.L_x_1364:
[----:B------:R-:W-:-:S07]  /*26210*/  IMAD.MOV.U32 R4, RZ, RZ, 0x1 ;  /* 0x00000001ff047424 */ /* 0x000fce00078e00ff */
.L_x_1365:
[----:B------:R-:W-:Y:S05]  /*26220*/  BSYNC.RECONVERGENT B0 ;  /* 0x0000000000007941 */ /* 0x000fea0003800200 */
.L_x_1363:
[----:B------:R-:W-:Y:S02]  /*26230*/  ISETP.NE.AND P0, PT, R3, 0x2, PT ;  /* 0x000000020300780c */ /* 0x000fe40003f05270 */
[----:B------:R-:W-:-:S04]  /*26240*/  SEL R3, RZ, 0x1, P1 ;  /* 0x00000001ff037807 */ /* 0x000fc80000800000 */
[----:B------:R-:W-:-:S04]  /*26250*/  SEL R3, R3, 0x2, P0 ;  /* 0x0000000203037807 */ /* 0x000fc80000000000 */
[----:B------:R-:W-:-:S13]  /*26260*/  ISETP.NE.AND P0, PT, R3, R4, PT ;  /* 0x000000040300720c */ /* 0x000fda0003f05270 */
[----:B------:R-:W-:Y:S05]  /*26270*/  @!P0 BREAK.RELIABLE B9 ;  /* 0x0000000000098942 */ /* 0x000fea0003800100 */
[----:B------:R-:W-:Y:S05]  /*26280*/  @!P0 BRA `(.L_x_1348) ;  /* 0x0000000400b48947 */ /* 0x000fea0003800000 */
.L_x_1362:
[----:B------:R-:W-:Y:S05]  /*26290*/  BSYNC.RELIABLE B9 ;  /* 0x0000000000097941 */ /* 0x000fea0003800100 */
.L_x_1352:
        /* <DEDUP_REMOVED lines=14> */
.L_x_1371:
        /* <DEDUP_REMOVED lines=28> */
.L_x_1370:
[----:B------:R-:W-:Y:S05]  /*26540*/  BSYNC.RECONVERGENT B2 ;  /* 0x0000000000027941 */ /* 0x000fea0003800200 */
.L_x_1369:
        /* <DEDUP_REMOVED lines=19> */
.L_x_1373:
[----:B------:R-:W-:Y:S05]  /*26680*/  BSYNC.RECONVERGENT B2 ;  /* 0x0000000000027941 */ /* 0x000fea0003800200 */
.L_x_1372:
[----:B------:R-:W-:-:S13]  /*26690*/  ISETP.NE.OR P0, PT, R13, R0, P0 ;  /* 0x000000000d00720c */ /* 0x000fda0000705670 */
[----:B------:R-:W-:Y:S05]  /*266a0*/  @!P0 BREAK.RELIABLE B1 ;  /* 0x0000000000018942 */ /* 0x000fea0003800100 */
[----:B------:R-:W-:Y:S05]  /*266b0*/  @!P0 BRA `(.L_x_1374) ;  /* 0x0000000000308947 */ /* 0x000fea0003800000 */
.L_x_1368:
[----:B------:R-:W-:Y:S05]  /*266c0*/  BSYNC.RELIABLE B1 ;  /* 0x0000000000017941 */ /* 0x000fea0003800100 */
.L_x_1367:
        /* <DEDUP_REMOVED lines=11> */
.L_x_1374:
[----:B------:R-:W-:Y:S05]  /*26780*/  BSYNC.RECONVERGENT B0 ;  /* 0x0000000000007941 */ /* 0x000fea0003800200 */
.L_x_1366:
        /* <DEDUP_REMOVED lines=9> */
.L_x_1375:
[----:B------:R-:W-:Y:S01]  /*26820*/  IMAD.IADD R22, R29, 0x1, -R30 ;  /* 0x000000011d167824 */ /* 0x000fe200078e0a1e */
        /* <DEDUP_REMOVED lines=10> */
.L_x_1357:
        /* <DEDUP_REMOVED lines=9> */
.L_x_1348:
[----:B------:R-:W-:Y:S05]  /*26960*/  BSYNC.RECONVERGENT B8 ;  /* 0x0000000000087941 */ /* 0x000fea0003800200 */
.L_x_1347:
        /* <DEDUP_REMOVED lines=17> */
.L_x_1377:
[----:B------:R-:W-:-:S07]  /*26a80*/  IMAD.MOV.U32 R6, RZ, RZ, 0x1 ;  /* 0x00000001ff067424 */ /* 0x000fce00078e00ff */
.L_x_1378:
[----:B------:R-:W-:Y:S05]  /*26a90*/  BSYNC.RECONVERGENT B0 ;  /* 0x0000000000007941 */ /* 0x000fea0003800200 */
.L_x_1376:
        /* <DEDUP_REMOVED lines=15> */
.L_x_1382:
[----:B------:R-:W-:-:S07]  /*26b90*/  IMAD.MOV.U32 R5, RZ, RZ, 0x1 ;  /* 0x00000001ff057424 */ /* 0x000fce00078e00ff */
.L_x_1383:
[----:B------:R-:W-:Y:S05]  /*26ba0*/  BSYNC.RECONVERGENT B0 ;  /* 0x0000000000007941 */ /* 0x000fea0003800200 */
.L_x_1381:
        /* <DEDUP_REMOVED lines=24> */
.L_x_1393:
        /* <DEDUP_REMOVED lines=28> */
.L_x_1391:
[----:B------:R-:W-:-:S07]  /*26ef0*/  IMAD.MOV.U32 R4, RZ, RZ, 0x1 ;  /* 0x00000001ff047424 */ /* 0x000fce00078e00ff */
.L_x_1392:
[----:B------:R-:W-:Y:S05]  /*26f00*/  BSYNC.RECONVERGENT B0 ;  /* 0x0000000000007941 */ /* 0x000fea0003800200 */
.L_x_1390:
[----:B------:R-:W-:-:S13]  /*26f10*/  ISETP.NE.AND P0, PT, R4, R13, PT ;  /* 0x0000000d0400720c */ /* 0x000fda0003f05270 */
[----:B------:R-:W-:Y:S05]  /*26f20*/  @!P0 BREAK.RELIABLE B11 ;  /* 0x00000000000b8942 */ /* 0x000fea0003800100 */
[----:B------:R-:W-:Y:S05]  /*26f30*/  @!P0 BREAK.RELIABLE B10 ;  /* 0x00000000000a8942 */ /* 0x000fea0003800100 */
[----:B------:R-:W-:Y:S05]  /*26f40*/  @!P0 BREAK.RELIABLE B9 ;  /* 0x0000000000098942 */ /* 0x000fea0003800100 */
[----:B------:R-:W-:Y:S05]  /*26f50*/  @!P0 BRA `(.L_x_1389) ;  /* 0x0000000800308947 */ /* 0x000fea0003800000 */
[----:B------:R-:W-:-:S07]  /*26f60*/  IMAD.MOV.U32 R5, RZ, RZ, 0x1 ;  /* 0x00000001ff057424 */ /* 0x000fce00078e00ff */
.L_x_1388:
[----:B------:R-:W-:Y:S05]  /*26f70*/  BSYNC.RELIABLE B11 ;  /* 0x00000000000b7941 */ /* 0x000fea0003800100 */
.L_x_1387:
[----:B------:R-:W-:Y:S01]  /*26f80*/  VIADD R6, R6, 0xffffffff ;  /* 0xffffffff06067836 */ /* 0x000fe20000000000 */
[----:B------:R-:W-:Y:S01]  /*26f90*/  PRMT R8, R5, 0x7610, R8 ;  /* 0x0000761005087816 */ /* 0x000fe20000000008 */
[----:B------:R-:W-:-:S03]  /*26fa0*/  VIADD R7, R7, 0xffffffff ;  /* 0xffffffff07077836 */ /* 0x000fc60000000000 */
[----:B------:R-:W-:-:S13]  /*26fb0*/  ISETP.NE.AND P0, PT, R6, R3, PT ;  /* 0x000000030600720c */ /* 0x000fda0003f05270 */
[----:B------:R-:W-:Y:S05]  /*26fc0*/  @P0 BRA `(.L_x_1393) ;  /* 0xfffffffc00580947 */ /* 0x000fea000383ffff */
[----:B------:R-:W-:Y:S05]  /*26fd0*/  BSYNC.RELIABLE B10 ;  /* 0x00000000000a7941 */ /* 0x000fea0003800100 */
.L_x_1386:
[----:B------:R-:W-:-:S04]  /*26fe0*/  ISETP.NE.AND P0, PT, R0, 0x16, PT ;  /* 0x000000160000780c */ /* 0x000fc80003f05270 */
[----:B------:R-:W-:-:S13]  /*26ff0*/  ISETP.EQ.OR P0, PT, R0, 0xb, !P0 ;  /* 0x0000000b0000780c */ /* 0x000fda0004702670 */
[----:B------:R-:W-:Y:S05]  /*27000*/  @P0 BRA `(.L_x_1394) ;  /* 0x0000000000740947 */ /* 0x000fea0003800000 */
.L_x_1385:
        /* <DEDUP_REMOVED lines=21> */
.L_x_1396:
[----:B------:R-:W-:-:S07]  /*27160*/  IMAD.MOV.U32 R4, RZ, RZ, 0x1 ;  /* 0x00000001ff047424 */ /* 0x000fce00078e00ff */
.L_x_1397:
[----:B------:R-:W-:Y:S05]  /*27170*/  BSYNC.RECONVERGENT B0 ;  /* 0x0000000000007941 */ /* 0x000fea0003800200 */
.L_x_1395:
[----:B------:R-:W-:Y:S02]  /*27180*/  ISETP.NE.AND P0, PT, R0, 0x2, PT ;  /* 0x000000020000780c */ /* 0x000fe40003f05270 */
[----:B------:R-:W-:-:S04]  /*27190*/  SEL R0, RZ, 0x1, P1 ;  /* 0x00000001ff007807 */ /* 0x000fc80000800000 */
[----:B------:R-:W-:-:S04]  /*271a0*/  SEL R5, R0, 0x2, P0 ;  /* 0x0000000200057807 */ /* 0x000fc80000000000 */
[----:B------:R-:W-:-:S13]  /*271b0*/  ISETP.NE.AND P0, PT, R5, R4, PT ;  /* 0x000000040500720c */ /* 0x000fda0003f05270 */
[----:B------:R-:W-:Y:S05]  /*271c0*/  @!P0 BREAK.RELIABLE B9 ;  /* 0x0000000000098942 */ /* 0x000fea0003800100 */
[----:B------:R-:W-:Y:S05]  /*271d0*/  @!P0 BRA `(.L_x_1380) ;  /* 0x0000000400b48947 */ /* 0x000fea0003800000 */
.L_x_1394:
[----:B------:R-:W-:Y:S05]  /*271e0*/  BSYNC.RELIABLE B9 ;  /* 0x0000000000097941 */ /* 0x000fea0003800100 */
.L_x_1384:
        /* <DEDUP_REMOVED lines=14> */
.L_x_1403:
        /* <DEDUP_REMOVED lines=28> */
.L_x_1402:
[----:B------:R-:W-:Y:S05]  /*27490*/  BSYNC.RECONVERGENT B2 ;  /* 0x0000000000027941 */ /* 0x000fea0003800200 */
.L_x_1401:
        /* <DEDUP_REMOVED lines=19> */
.L_x_1405:
[----:B------:R-:W-:Y:S05]  /*275d0*/  BSYNC.RECONVERGENT B2 ;  /* 0x0000000000027941 */ /* 0x000fea0003800200 */
.L_x_1404:
[----:B------:R-:W-:-:S13]  /*275e0*/  ISETP.NE.OR P0, PT, R0, R3, P0 ;  /* 0x000000030000720c */ /* 0x000fda0000705670 */
[----:B------:R-:W-:Y:S05]  /*275f0*/  @!P0 BREAK.RELIABLE B1 ;  /* 0x0000000000018942 */ /* 0x000fea0003800100 */
[----:B------:R-:W-:Y:S05]  /*27600*/  @!P0 BRA `(.L_x_1406) ;  /* 0x0000000000308947 */ /* 0x000fea0003800000 */
.L_x_1400:
[----:B------:R-:W-:Y:S05]  /*27610*/  BSYNC.RELIABLE B1 ;  /* 0x0000000000017941 */ /* 0x000fea0003800100 */
.L_x_1399:
        /* <DEDUP_REMOVED lines=11> */
.L_x_1406:
[----:B------:R-:W-:Y:S05]  /*276d0*/  BSYNC.RECONVERGENT B0 ;  /* 0x0000000000007941 */ /* 0x000fea0003800200 */
.L_x_1398:
        /* <DEDUP_REMOVED lines=9> */
.L_x_1407:
[----:B------:R-:W-:Y:S01]  /*27770*/  IMAD.IADD R23, R23, 0x1, R30 ;  /* 0x0000000117177824 */ /* 0x000fe200078e021e */
[----:B------:R-:W-:Y:S01]  /*27780*/  ST.E.64 desc[UR36][R4.64+0x18], R38 ;  /* 0x0000182604007985 */ /* 0x000fe2000c101b24 */
[--C-:B------:R-:W-:Y:S02]  /*27790*/  IMAD.IADD R6, R22, 0x1, -R32.reuse ;  /* 0x0000000116067824 */ /* 0x100fe400078e0a20 */
        /* <DEDUP_REMOVED lines=8> */
.L_x_1389:
        /* <DEDUP_REMOVED lines=9> */
.L_x_1380:
[----:B------:R-:W-:Y:S05]  /*278b0*/  BSYNC.RECONVERGENT B8 ;  /* 0x0000000000087941 */ /* 0x000fea0003800200 */
.L_x_1379:
[----:B------:R-:W-:-:S05]  /*278c0*/  VIADD R32, R32, 0x1 ;  /* 0x0000000120207836 */ /* 0x000fca0000000000 */
[----:B------:R-:W-:-:S13]  /*278d0*/  ISETP.NE.AND P0, PT, R32, 0x8, PT ;  /* 0x000000082000780c */ /* 0x000fda0003f05270 */
[----:B------:R-:W-:Y:S05]  /*278e0*/  @P0 BRA `(.L_x_1408) ;  /* 0xffffffc000a00947 */ /* 0x000fea000383ffff */
[----:B------:R0:W-:Y:S05]  /*278f0*/  BMOV.32 B0, R33 ;  /* 0x0000002100007356 */ /* 0x0001ea0000000000 */
[----:B------:R-:W-:Y:S05]  /*27900*/  BSYNC.RECONVERGENT B0 ;  /* 0x0000000000007941 */ /* 0x000fea0003800200 */
.L_x_1279:
[----:B------:R-:W2:Y:S01]  /*27910*/  LD.E.64 R4, desc[UR36][R42.64+0x10] ;  /* 0x000010242a047980 */ /* 0x000ea2000c101b00 */
[----:B------:R-:W-:Y:S05]  /*27920*/  BMOV.32.CLEAR RZ, B0 ;  /* 0x0000000000ff7355 */ /* 0x000fea0000100000 */
[----:B------:R-:W-:Y:S01]  /*27930*/  BSSY.RECONVERGENT B0, `(.L_x_1409) ;  /* 0x000000c000007945 */ /* 0x000fe20003800200 */
[----:B--2---:R-:W-:-:S04]  /*27940*/  ISETP.NE.U32.AND P0, PT, R4, RZ, PT ;  /* 0x000000ff0400720c */ /* 0x004fc80003f05070 */
[----:B------:R-:W-:-:S13]  /*27950*/  ISETP.NE.AND.EX P0, PT, R5, RZ, PT, P0 ;  /* 0x000000ff0500720c */ /* 0x000fda0003f05300 */
[----:B------:R-:W-:Y:S05]  /*27960*/  @!P0 BRA `(.L_x_1410) ;  /* 0x0000000000208947 */ /* 0x000fea0003800000 */
[----:B------:R-:W-:Y:S01]  /*27970*/  BSSY.RECONVERGENT B1, `(.L_x_1410) ;  /* 0x0000007000017945 */ /* 0x000fe20003800200 */
.L_x_1411:
[----:B------:R-:W-:Y:S02]  /*27980*/  IMAD.MOV.U32 R42, RZ, RZ, R4 ;  /* 0x000000ffff2a7224 */ /* 0x000fe400078e0004 */
[----:B------:R-:W-:-:S05]  /*27990*/  IMAD.MOV.U32 R43, RZ, RZ, R5 ;  /* 0x000000ffff2b7224 */ /* 0x000fca00078e0005 */
[----:B------:R-:W2:Y:S02]  /*279a0*/  LD.E.64 R4, desc[UR36][R42.64+0x10] ;  /* 0x000010242a047980 */ /* 0x000ea4000c101b00 */
[----:B--2---:R-:W-:-:S04]  /*279b0*/  ISETP.NE.U32.AND P0, PT, R4, RZ, PT ;  /* 0x000000ff0400720c */ /* 0x004fc80003f05070 */
[----:B------:R-:W-:-:S13]  /*279c0*/  ISETP.NE.AND.EX P0, PT, R5, RZ, PT, P0 ;  /* 0x000000ff0500720c */ /* 0x000fda0003f05300 */
[----:B------:R-:W-:Y:S05]  /*279d0*/  @P0 BRA `(.L_x_1411) ;  /* 0xfffffffc00e80947 */ /* 0x000fea000383ffff */
[----:B------:R-:W-:Y:S05]  /*279e0*/  BSYNC.RECONVERGENT B1 ;  /* 0x0000000000017941 */ /* 0x000fea0003800200 */
.L_x_1410:
[----:B------:R-:W-:Y:S05]  /*279f0*/  BSYNC.RECONVERGENT B0 ;  /* 0x0000000000007941 */ /* 0x000fea0003800200 */
.L_x_1409:
        /* <DEDUP_REMOVED lines=10> */
.L_x_1412:
[----:B------:R-:W-:Y:S01]  /*27aa0*/  ISETP.NE.U32.AND P0, PT, R16, RZ, PT ;  /* 0x000000ff1000720c */ /* 0x000fe20003f05070 */
[----:B------:R-:W-:Y:S02]  /*27ab0*/  IMAD.MOV.U32 R40, RZ, RZ, R16 ;  /* 0x000000ffff287224 */ /* 0x000fe400078e0010 */
[----:B------:R-:W-:Y:S01]  /*27ac0*/  IMAD.MOV.U32 R41, RZ, RZ, R17 ;  /* 0x000000ffff297224 */ /* 0x000fe200078e0011 */
[----:B------:R-:W-:-:S13]  /*27ad0*/  ISETP.NE.AND.EX P0, PT, R17, RZ, PT, P0 ;  /* 0x000000ff1100720c */ /* 0x000fda0003f05300 */
[----:B------:R-:W-:Y:S05]  /*27ae0*/  @P0 BRA `(.L_x_1279) ;  /* 0xfffffffc00880947 */ /* 0x000fea000383ffff */
.L_x_1272:
[----:B-1----:R1:W-:Y:S05]  /*27af0*/  BMOV.32 B0, R34 ;  /* 0x0000002200007356 */ /* 0x0023ea0000000000 */
[----:B------:R-:W-:Y:S05]  /*27b00*/  BSYNC.RECONVERGENT B0 ;  /* 0x0000000000007941 */ /* 0x000fea0003800200 */
.L_x_1271:
[----:B------:R-:W-:Y:S05]  /*27b10*/  BRA `(.L_x_1242) ;  /* 0x0000000000247947 */ /* 0x000fea0003800000 */
.L_x_1250:
        /* <DEDUP_REMOVED lines=9> */
.L_x_1242:
[----:B------:R-:W-:Y:S05]  /*27bb0*/  BSYNC.RECONVERGENT B7 ;  /* 0x0000000000077941 */ /* 0x000fea0003800200 */
.L_x_1241:
[----:B------:R-:W-:-:S05]  /*27bc0*/  VIADD R30, R30, 0x1 ;  /* 0x000000011e1e7836 */ /* 0x000fca0000000000 */
[----:B------:R-:W-:-:S13]  /*27bd0*/  ISETP.NE.AND P0, PT, R30, 0x8, PT ;  /* 0x000000081e00780c */ /* 0x000fda0003f05270 */
[----:B------:R-:W-:Y:S05]  /*27be0*/  @P0 BRA `(.L_x_1413) ;  /* 0xfffffe8c003c0947 */ /* 0x000fea000383ffff */
[----:B------:R3:W-:Y:S05]  /*27bf0*/  BMOV.32 B0, R31 ;  /* 0x0000001f00007356 */ /* 0x0007ea0000000000 */
[----:B------:R-:W-:Y:S05]  /*27c00*/  BSYNC.RECONVERGENT B0 ;  /* 0x0000000000007941 */ /* 0x000fea0003800200 */
.L_x_712:
[----:B------:R-:W-:Y:S05]  /*27c10*/  BRA `(.L_x_395) ;  /* 0x0000017000ac7947 */ /* 0x000fea0003800000 */
.L_x_711:
[----:B------:R-:W-:-:S09]  /*27c20*/  UISETP.NE.AND UP0, UPT, UR39, URZ, UPT ;  /* 0x000000ff2700728c */ /* 0x000fd2000bf05270 */
[----:B------:R-:W-:Y:S05]  /*27c30*/  BRA.U UP0, `(.L_x_395) ;  /* 0x0000017100a47547 */ /* 0x000fea000b800000 */
[----:B------:R-:W-:-:S07]  /*27c40*/  IMAD.MOV.U32 R34, RZ, RZ, RZ ;  /* 0x000000ffff227224 */ /* 0x000fce00078e00ff */
.L_x_2114:
        /* <DEDUP_REMOVED lines=22> */
.L_x_1415:
[----:B------:R-:W-:-:S07]  /*27db0*/  IMAD.MOV.U32 R3, RZ, RZ, 0x1 ;  /* 0x00000001ff037424 */ /* 0x000fce00078e00ff */
.L_x_1416:
[----:B------:R-:W-:Y:S05]  /*27dc0*/  BSYNC.RECONVERGENT B0 ;  /* 0x0000000000007941 */ /* 0x000fea0003800200 */
.L_x_1414:
        /* <DEDUP_REMOVED lines=14> */
.L_x_1420:
[----:B------:R-:W-:-:S07]  /*27eb0*/  IMAD.MOV.U32 R4, RZ, RZ, 0x1 ;  /* 0x00000001ff047424 */ /* 0x000fce00078e00ff */
.L_x_1421:
[----:B------:R-:W-:Y:S05]  /*27ec0*/  BSYNC.RECONVERGENT B0 ;  /* 0x0000000000007941 */ /* 0x000fea0003800200 */
.L_x_1419:
        /* <DEDUP_REMOVED lines=12> */
[----:B------:R-:W-:-:S11]  /*27f90*/  ISETP.NE.AND P0, PT, R0, 0x16, PT ;  /* 0x000000160000780c */ /* 0x000fd60003f05270 */
[----:B------:R-:W-:Y:S05]  /*27fa0*/  @P1 BRA P2, `(.L_x_1422) ;  /* 0x0000000000c01947 */ /* 0x000fea0001000000 */
[----:B------:R-:W-:-:S13]  /*27fb0*/  ISETP.NE.AND P1, PT, R34, 0x1, PT ;  /* 0x000000012200780c */ /* 0x000fda0003f25270 */
[----:B------:R-:W-:Y:S05]  /*27fc0*/  @!P1 BRA `(.L_x_1423) ;  /* 0x0000000000b09947 */ /* 0x000fea0003800000 */
[C---:B------:R-:W-:Y:S01]  /*27fd0*/  ISETP.NE.AND P1, PT, R0.reuse, 0xb, PT ;  /* 0x0000000b0000780c */ /* 0x040fe20003f25270 */
[----:B------:R-:W-:Y:S01]  /*27fe0*/  VIADD R7, R29, 0x1 ;  /* 0x000000011d077836 */ /* 0x000fe20000000000 */
[----:B------:R-:W-:Y:S01]  /*27ff0*/  ISETP.NE.AND P2, PT, R0, 0x2, PT ;  /* 0x000000020000780c */ /* 0x000fe20003f45270 */
[----:B------:R-:W-:Y:S01]  /*28000*/  IMAD.MOV.U32 R8, RZ, RZ, R31 ;  /* 0x000000ffff087224 */ /* 0x000fe200078e001f */
[----:B------:R-:W-:Y:S02]  /*28010*/  SEL R3, RZ, 0x1, P1 ;  /* 0x00000001ff037807 */ /* 0x000fe40000800000 */
[----:B------:R-:W-:Y:S02]  /*28020*/  ISETP.NE.AND P1, PT, R34, RZ, PT ;  /* 0x000000ff2200720c */ /* 0x000fe40003f25270 */
[----:B------:R-:W-:Y:S02]  /*28030*/  SEL R3, R3, 0x2, P0 ;  /* 0x0000000203037807 */ /* 0x000fe40000000000 */
[----:B------:R-:W-:-:S02]  /*28040*/  PRMT R6, RZ, 0x7610, R6 ;  /* 0x00007610ff067816 */ /* 0x000fc40000000006 */
[----:B------:R-:W-:-:S07]  /*28050*/  SEL R12, R3, 0x2, P2 ;  /* 0x00000002030c7807 */ /* 0x000fce0001000000 */
.L_x_1430:
[C---:B------:R-:W-:Y:S02]  /*28060*/  VIADD R10, R8.reuse, 0x1 ;  /* 0x00000001080a7836 */ /* 0x040fe40000000000 */
[----:B------:R-:W-:-:S04]  /*28070*/  @P1 VIADD R10, R8, 0xffffffff ;  /* 0xffffffff080a1836 */ /* 0x000fc80000000000 */
[----:B------:R-:W-:-:S04]  /*28080*/  IMAD R5, R7, 0x8, R10 ;  /* 0x0000000807057824 */ /* 0x000fc800078e020a */
[----:B------:R-:W-:-:S06]  /*28090*/  IMAD.WIDE R4, R5, 0x4, R40 ;  /* 0x0000000405047825 */ /* 0x000fcc00078e0228 */
[----:B------:R-:W2:Y:S01]  /*280a0*/  LD.E R4, desc[UR36][R4.64] ;  /* 0x0000002404047980 */ /* 0x000ea2000c101900 */
[----:B------:R-:W-:Y:S01]  /*280b0*/  BSSY.RELIABLE B6, `(.L_x_1424) ;  /* 0x0000019000067945 */ /* 0x000fe20003800100 */
[----:B------:R-:W-:Y:S01]  /*280c0*/  PRMT R3, RZ, 0x7610, R3 ;  /* 0x00007610ff037816 */ /* 0x000fe20000000003 */
[----:B------:R-:W-:Y:S01]  /*280d0*/  IMAD.MOV.U32 R8, RZ, RZ, R10 ;  /* 0x000000ffff087224 */ /* 0x000fe200078e000a */
        /* <DEDUP_REMOVED lines=16> */
.L_x_1428:
[----:B------:R-:W-:-:S07]  /*281e0*/  IMAD.MOV.U32 R3, RZ, RZ, 0x1 ;  /* 0x00000001ff037424 */ /* 0x000fce00078e00ff */
.L_x_1429:
[----:B------:R-:W-:Y:S05]  /*281f0*/  BSYNC.RECONVERGENT B0 ;  /* 0x0000000000007941 */ /* 0x000fea0003800200 */
.L_x_1427:
[----:B------:R-:W-:-:S13]  /*28200*/  ISETP.NE.AND P0, PT, R3, R12, PT ;  /* 0x0000000c0300720c */ /* 0x000fda0003f05270 */
[----:B------:R-:W-:Y:S05]  /*28210*/  @!P0 BREAK.RELIABLE B6 ;  /* 0x0000000000068942 */ /* 0x000fea0003800100 */
[----:B------:R-:W-:Y:S05]  /*28220*/  @!P0 BRA `(.L_x_1426) ;  /* 0x0000005400788947 */ /* 0x000fea0003800000 */
[----:B------:R-:W-:-:S07]  /*28230*/  IMAD.MOV.U32 R3, RZ, RZ, 0x1 ;  /* 0x00000001ff037424 */ /* 0x000fce00078e00ff */
.L_x_1425:
[----:B------:R-:W-:Y:S05]  /*28240*/  BSYNC.RELIABLE B6 ;  /* 0x0000000000067941 */ /* 0x000fea0003800100 */
.L_x_1424:
[----:B------:R-:W-:Y:S01]  /*28250*/  VIADD R7, R7, 0x1 ;  /* 0x0000000107077836 */ /* 0x000fe20000000000 */
[----:B------:R-:W-:-:S04]  /*28260*/  PRMT R6, R3, 0x7610, R6 ;  /* 0x0000761003067816 */ /* 0x000fc80000000006 */
[----:B------:R-:W-:-:S13]  /*28270*/  ISETP.NE.AND P0, PT, R7, R16, PT ;  /* 0x000000100700720c */ /* 0x000fda0003f05270 */
[----:B------:R-:W-:Y:S05]  /*28280*/  @P0 BRA `(.L_x_1430) ;  /* 0xfffffffc00740947 */ /* 0x000fea000383ffff */
.L_x_1423:
[----:B------:R-:W-:-:S13]  /*28290*/  ISETP.NE.AND P0, PT, R0, 0x16, PT ;  /* 0x000000160000780c */ /* 0x000fda0003f05270 */
[----:B------:R-:W-:Y:S05]  /*282a0*/  @!P0 BRA `(.L_x_1431) ;  /* 0x00000000008c8947 */ /* 0x000fea0003800000 */
.L_x_1422:
        /* <DEDUP_REMOVED lines=24> */
.L_x_1435:
[----:B------:R-:W-:-:S07]  /*28430*/  IMAD.MOV.U32 R3, RZ, RZ, 0x1 ;  /* 0x00000001ff037424 */ /* 0x000fce00078e00ff */
.L_x_1436:
[----:B------:R-:W-:Y:S05]  /*28440*/  BSYNC.RECONVERGENT B0 ;  /* 0x0000000000007941 */ /* 0x000fea0003800200 */
.L_x_1434:
[C---:B------:R-:W-:Y:S02]  /*28450*/  ISETP.NE.AND P0, PT, R0.reuse, 0x1, PT ;  /* 0x000000010000780c */ /* 0x040fe40003f05270 */
[----:B------:R-:W-:Y:S02]  /*28460*/  ISETP.NE.AND P1, PT, R0, 0x2, PT ;  /* 0x000000020000780c */ /* 0x000fe40003f25270 */
[----:B------:R-:W-:-:S04]  /*28470*/  SEL R0, RZ, 0x1, P0 ;  /* 0x00000001ff007807 */ /* 0x000fc80000000000 */
[----:B------:R-:W-:-:S04]  /*28480*/  SEL R0, R0, 0x2, P1 ;  /* 0x0000000200007807 */ /* 0x000fc80000800000 */
[----:B------:R-:W-:-:S13]  /*28490*/  ISETP.NE.AND P0, PT, R0, R3, PT ;  /* 0x000000030000720c */ /* 0x000fda0003f05270 */
[----:B------:R-:W-:Y:S05]  /*284a0*/  @P0 BREAK.RELIABLE B6 ;  /* 0x0000000000060942 */ /* 0x000fea0003800100 */
[----:B------:R-:W-:Y:S05]  /*284b0*/  @P0 BRA `(.L_x_1431) ;  /* 0x0000000000080947 */ /* 0x000fea0003800000 */
.L_x_1433:
[----:B------:R-:W-:Y:S05]  /*284c0*/  BSYNC.RELIABLE B6 ;  /* 0x0000000000067941 */ /* 0x000fea0003800100 */
.L_x_1432:
[----:B------:R-:W-:Y:S05]  /*284d0*/  BRA `(.L_x_1418) ;  /* 0x0000005000f07947 */ /* 0x000fea0003800000 */
.L_x_1431:
        /* <DEDUP_REMOVED lines=12> */
.L_x_1439:
        /* <DEDUP_REMOVED lines=10> */
.L_x_1438:
[----:B------:R-:W-:Y:S01]  /*28640*/  MOV R0, 0x30 ;  /* 0x0000003000007802 */ /* 0x000fe20000000f00 */
[----:B------:R-:W-:Y:S02]  /*28650*/  IMAD.MOV.U32 R4, RZ, RZ, 0x140 ;  /* 0x00000140ff047424 */ /* 0x000fe400078e00ff */
[----:B------:R-:W-:Y:S01]  /*28660*/  IMAD.MOV.U32 R5, RZ, RZ, RZ ;  /* 0x000000ffff057224 */ /* 0x000fe200078e00ff */
[----:B------:R1:W2:Y:S01]  /*28670*/  LDC.64 R6, c[0x4][R0] ;  /* 0x0100000000067b82 */ /* 0x0002a20000000a00 */
[----:B------:R-:W-:Y:S05]  /*28680*/  BMOV.32.CLEAR RZ, B0 ;  /* 0x0000000000ff7355 */ /* 0x000fea0000100000 */
[----:B------:R-:W-:-:S07]  /*28690*/  LEPC R20, `(.L_x_1441) ;  /* 0x000000001014794e */ /* 0x000fce0000000000 */
[----:B012---:R-:W-:Y:S05]  /*286a0*/  CALL.ABS.NOINC R6 ;  /* 0x0000000006007343 */ /* 0x007fea0003c00000 */
.L_x_1441:
        /* <DEDUP_REMOVED lines=11> */
.L_x_1440:
[----:B------:R-:W-:Y:S05]  /*28760*/  BSYNC.RECONVERGENT B8 ;  /* 0x0000000000087941 */ /* 0x000fea0003800200 */
.L_x_1437:
        /* <DEDUP_REMOVED lines=166> */
.L_x_1445:
[----:B------:R-:W-:-:S06]  /*291d0*/  IMAD.WIDE.U32 R4, R23, 0x4, R36 ;  /* 0x0000000417047825 */ /* 0x000fcc00078e0024 */
[----:B------:R-:W2:Y:S02]  /*291e0*/  LD.E R4, desc[UR36][R4.64+0xe0] ;  /* 0x0000e02404047980 */ /* 0x000ea4000c101900 */
[----:B--2---:R-:W-:-:S13]  /*291f0*/  ISETP.NE.AND P0, PT, R4, 0x1, PT ;  /* 0x000000010400780c */ /* 0x004fda0003f05270 */
[----:B------:R-:W-:Y:S05]  /*29200*/  @!P0 BREAK.RELIABLE B1 ;  /* 0x0000000000018942 */ /* 0x000fea0003800100 */
[----:B------:R-:W-:Y:S05]  /*29210*/  @!P0 BRA `(.L_x_1443) ;  /* 0x0000000000188947 */ /* 0x000fea0003800000 */
.L_x_1446:
[----:B------:R-:W-:Y:S05]  /*29220*/  BSYNC.RELIABLE B1 ;  /* 0x0000000000017941 */ /* 0x000fea0003800100 */
.L_x_1444:
[----:B------:R-:W-:-:S13]  /*29230*/  ISETP.NE.AND P0, PT, R3, 0x1, PT ;  /* 0x000000010300780c */ /* 0x000fda0003f05270 */
[----:B------:R-:W-:Y:S02]  /*29240*/  @!P0 IMAD.MOV.U32 R3, RZ, RZ, 0xb ;  /* 0x0000000bff038424 */ /* 0x000fe400078e00ff */
[----:B------:R-:W-:-:S03]  /*29250*/  @P0 IMAD.MOV.U32 R5, RZ, RZ, 0x16 ;  /* 0x00000016ff050424 */ /* 0x000fc600078e00ff */
[----:B------:R0:W-:Y:S04]  /*29260*/  @!P0 ST.E desc[UR36][R6.64], R3 ;  /* 0x0000000306008985 */ /* 0x0001e8000c101924 */
[----:B------:R0:W-:Y:S02]  /*29270*/  @P0 ST.E desc[UR36][R6.64], R5 ;  /* 0x0000000506000985 */ /* 0x0001e4000c101924 */
.L_x_1443:
[----:B------:R-:W-:Y:S05]  /*29280*/  BSYNC.RECONVERGENT B0 ;  /* 0x0000000000007941 */ /* 0x000fea0003800200 */
.L_x_1442:
        /* <DEDUP_REMOVED lines=10> */
.L_x_1450:
        /* <DEDUP_REMOVED lines=13> */
.L_x_1449:
[----:B------:R-:W-:-:S13]  /*29400*/  ISETP.GE.AND P0, PT, R0, 0x1, PT ;  /* 0x000000010000780c */ /* 0x000fda0003f06270 */
[----:B------:R-:W-:Y:S05]  /*29410*/  @!P0 BRA `(.L_x_1448) ;  /* 0x0000004000f08947 */ /* 0x000fea0003800000 */
[----:B------:R-:W-:Y:S01]  /*29420*/  MOV R0, 0x30 ;  /* 0x0000003000007802 */ /* 0x000fe20000000f00 */
[----:B------:R-:W-:Y:S02]  /*29430*/  IMAD.IADD R30, R29, 0x1, R34 ;  /* 0x000000011d1e7824 */ /* 0x000fe400078e0222 */
[----:B0-----:R-:W-:Y:S01]  /*29440*/  IMAD.MOV.U32 R4, RZ, RZ, 0x20 ;  /* 0x00000020ff047424 */ /* 0x001fe200078e00ff */
[----:B------:R0:W2:Y:S01]  /*29450*/  LDC.64 R6, c[0x4][R0] ;  /* 0x0100000000067b82 */ /* 0x0000a20000000a00 */
[----:B------:R-:W-:Y:S02]  /*29460*/  IMAD.MOV.U32 R5, RZ, RZ, RZ ;  /* 0x000000ffff057224 */ /* 0x000fe400078e00ff */
[----:B------:R-:W-:Y:S01]  /*29470*/  VIADD R30, R30, 0x1 ;  /* 0x000000011e1e7836 */ /* 0x000fe20000000000 */
[----:B------:R-:W-:Y:S06]  /*29480*/  BMOV.32.CLEAR RZ, B0 ;  /* 0x0000000000ff7355 */ /* 0x000fec0000100000 */
[----:B------:R-:W-:-:S07]  /*29490*/  LEPC R20, `(.L_x_1451) ;  /* 0x000000001014794e */ /* 0x000fce0000000000 */
[----:B012---:R-:W-:Y:S05]  /*294a0*/  CALL.ABS.NOINC R6 ;  /* 0x0000000006007343 */ /* 0x007fea0003c00000 */
.L_x_1451:
[----:B------:R-:W-:Y:S01]  /*294b0*/  VIADD R31, R17, 0x1 ;  /* 0x00000001111f7836 */ /* 0x000fe20000000000 */
[----:B------:R-:W-:Y:S01]  /*294c0*/  MOV R33, 0x30 ;  /* 0x0000003000217802 */ /* 0x000fe20000000f00 */
[----:B------:R-:W-:Y:S02]  /*294d0*/  IMAD.MOV.U32 R42, RZ, RZ, R4 ;  /* 0x000000ffff2a7224 */ /* 0x000fe400078e0004 */
[----:B------:R-:W-:Y:S01]  /*294e0*/  IMAD.MOV.U32 R43, RZ, RZ, R5 ;  /* 0x000000ffff2b7224 */ /* 0x000fe200078e0005 */
[----:B------:R0:W1:Y:S01]  /*294f0*/  LDC.64 R6, c[0x4][R33] ;  /* 0x0100000021067b82 */ /* 0x0000620000000a00 */
[C-C-:B------:R-:W-:Y:S02]  /*29500*/  IMAD.IADD R22, R29.reuse, 0x1, R34.reuse ;  /* 0x000000011d167824 */ /* 0x140fe400078e0222 */
[----:B------:R-:W-:Y:S01]  /*29510*/  IMAD.IADD R16, R29, 0x1, R34 ;  /* 0x000000011d107824 */ /* 0x000fe200078e0222 */
[----:B------:R0:W-:Y:S01]  /*29520*/  ST.E.64 desc[UR36][R42.64+0x8], R30 ;  /* 0x0000081e2a007985 */ /* 0x0001e2000c101b24 */
[----:B------:R-:W-:-:S02]  /*29530*/  IMAD.MOV.U32 R4, RZ, RZ, 0x20 ;  /* 0x00000020ff047424 */ /* 0x000fc400078e00ff */
[----:B------:R-:W-:Y:S01]  /*29540*/  IMAD.MOV.U32 R5, RZ, RZ, RZ ;  /* 0x000000ffff057224 */ /* 0x000fe200078e00ff */
[----:B------:R0:W-:Y:S04]  /*29550*/  ST.E.64 desc[UR36][R42.64+0x10], RZ ;  /* 0x000010ff2a007985 */ /* 0x0001e8000c101b24 */
[----:B------:R0:W-:Y:S04]  /*29560*/  ST.E.64 desc[UR36][R42.64+0x18], R36 ;  /* 0x000018242a007985 */ /* 0x0001e8000c101b24 */
[----:B------:R0:W-:Y:S01]  /*29570*/  ST.E.64 desc[UR36][R42.64], R22 ;  /* 0x000000162a007985 */ /* 0x0001e2000c101b24 */
[----:B------:R-:W-:Y:S05]  /*29580*/  BMOV.32.CLEAR RZ, B0 ;  /* 0x0000000000ff7355 */ /* 0x000fea0000100000 */
[----:B------:R-:W-:-:S07]  /*29590*/  LEPC R20, `(.L_x_1452) ;  /* 0x000000001014794e */ /* 0x000fce0000000000 */
[----:B01----:R-:W-:Y:S05]  /*295a0*/  CALL.ABS.NOINC R6 ;  /* 0x0000000006007343 */ /* 0x003fea0003c00000 */
.L_x_1452:
        /* <DEDUP_REMOVED lines=14> */
.L_x_1453:
[----:B------:R-:W-:Y:S01]  /*29690*/  VIADD R17, R17, 0xffffffff ;  /* 0xffffffff11117836 */ /* 0x000fe20000000000 */
[----:B------:R0:W1:Y:S01]  /*296a0*/  LDC.64 R6, c[0x4][R33] ;  /* 0x0100000021067b82 */ /* 0x0000620000000a00 */
[----:B------:R-:W-:Y:S02]  /*296b0*/  VIADD R16, R16, 0x1 ;  /* 0x0000000110107836 */ /* 0x000fe40000000000 */
[----:B------:R-:W-:Y:S02]  /*296c0*/  IMAD.MOV.U32 R46, RZ, RZ, R4 ;  /* 0x000000ffff2e7224 */ /* 0x000fe400078e0004 */
[----:B------:R-:W-:Y:S02]  /*296d0*/  IMAD.MOV.U32 R47, RZ, RZ, R5 ;  /* 0x000000ffff2f7224 */ /* 0x000fe400078e0005 */
[----:B------:R-:W-:Y:S02]  /*296e0*/  IMAD.MOV.U32 R4, RZ, RZ, 0x20 ;  /* 0x00000020ff047424 */ /* 0x000fe400078e00ff */
[----:B------:R-:W-:Y:S01]  /*296f0*/  IMAD.MOV.U32 R5, RZ, RZ, RZ ;  /* 0x000000ffff057224 */ /* 0x000fe200078e00ff */
[----:B------:R0:W-:Y:S04]  /*29700*/  ST.E.64 desc[UR36][R46.64+0x10], RZ ;  /* 0x000010ff2e007985 */ /* 0x0001e8000c101b24 */
[----:B------:R0:W-:Y:S04]  /*29710*/  ST.E.64 desc[UR36][R46.64], R22 ;  /* 0x000000162e007985 */ /* 0x0001e8000c101b24 */
[----:B------:R0:W-:Y:S04]  /*29720*/  ST.E.64 desc[UR36][R46.64+0x8], R16 ;  /* 0x000008102e007985 */ /* 0x0001e8000c101b24 */
[----:B------:R0:W-:Y:S04]  /*29730*/  ST.E.64 desc[UR36][R46.64+0x18], R36 ;  /* 0x000018242e007985 */ /* 0x0001e8000c101b24 */
[----:B------:R0:W-:Y:S01]  /*29740*/  ST.E.64 desc[UR36][R38.64+0x10], R46 ;  /* 0x0000102e26007985 */ /* 0x0001e2000c101b24 */
[----:B------:R-:W-:Y:S05]  /*29750*/  BMOV.32.CLEAR RZ, B0 ;  /* 0x0000000000ff7355 */ /* 0x000fea0000100000 */
[----:B------:R-:W-:-:S07]  /*29760*/  LEPC R20, `(.L_x_1454) ;  /* 0x000000001014794e */ /* 0x000fce0000000000 */
[----:B01----:R-:W-:Y:S05]  /*29770*/  CALL.ABS.NOINC R6 ;  /* 0x0000000006007343 */ /* 0x003fea0003c00000 */
.L_x_1454:
        /* <DEDUP_REMOVED lines=12> */
.L_x_1584:
        /* <DEDUP_REMOVED lines=19> */
.L_x_1457:
[----:B------:R-:W-:-:S07]  /*29970*/  IMAD.MOV.U32 R6, RZ, RZ, 0x1 ;  /* 0x00000001ff067424 */ /* 0x000fce00078e00ff */
.L_x_1458:
[----:B------:R-:W-:Y:S05]  /*29980*/  BSYNC.RECONVERGENT B0 ;  /* 0x0000000000007941 */ /* 0x000fea0003800200 */
.L_x_1456:
        /* <DEDUP_REMOVED lines=14> */
.L_x_1462:
[----:B------:R-:W-:-:S07]  /*29a70*/  IMAD.MOV.U32 R5, RZ, RZ, 0x1 ;  /* 0x00000001ff057424 */ /* 0x000fce00078e00ff */
.L_x_1463:
[----:B------:R-:W-:Y:S05]  /*29a80*/  BSYNC.RECONVERGENT B0 ;  /* 0x0000000000007941 */ /* 0x000fea0003800200 */
.L_x_1461:
        /* <DEDUP_REMOVED lines=17> */
[----:B------:R-:W-:Y:S01]  /*29ba0*/  PRMT R6, RZ, 0x7610, R6 ;  /* 0x00007610ff067816 */ /* 0x000fe20000000006 */
[----:B------:R-:W-:Y:S01]  /*29bb0*/  IMAD.MOV.U32 R7, RZ, RZ, R23 ;  /* 0x000000ffff077224 */ /* 0x000fe200078e0017 */
[----:B------:R-:W-:Y:S01]  /*29bc0*/  SEL R4, RZ, 0x1, P2 ;  /* 0x00000001ff047807 */ /* 0x000fe20001000000 */
[----:B------:R-:W-:Y:S01]  /*29bd0*/  IMAD.MOV.U32 R8, RZ, RZ, R16 ;  /* 0x000000ffff087224 */ /* 0x000fe200078e0010 */
[----:B------:R-:W-:Y:S02]  /*29be0*/  ISETP.NE.AND P2, PT, R0, 0x2, PT ;  /* 0x000000020000780c */ /* 0x000fe40003f45270 */
[----:B------:R-:W-:-:S04]  /*29bf0*/  SEL R4, R4, 0x2, P0 ;  /* 0x0000000204047807 */ /* 0x000fc80000000000 */
[----:B------:R-:W-:-:S07]  /*29c00*/  SEL R9, R4, 0x2, P2 ;  /* 0x0000000204097807 */ /* 0x000fce0001000000 */
.L_x_1473:
        /* <DEDUP_REMOVED lines=24> */
.L_x_1471:
[----:B------:R-:W-:-:S07]  /*29d90*/  IMAD.MOV.U32 R4, RZ, RZ, 0x1 ;  /* 0x00000001ff047424 */ /* 0x000fce00078e00ff */
.L_x_1472:
[----:B------:R-:W-:Y:S05]  /*29da0*/  BSYNC.RECONVERGENT B0 ;  /* 0x0000000000007941 */ /* 0x000fea0003800200 */
.L_x_1470:
[----:B------:R-:W-:-:S13]  /*29db0*/  ISETP.NE.AND P0, PT, R4, R9, PT ;  /* 0x000000090400720c */ /* 0x000fda0003f05270 */
[----:B------:R-:W-:Y:S05]  /*29dc0*/  @!P0 BREAK.RELIABLE B11 ;  /* 0x00000000000b8942 */ /* 0x000fea0003800100 */
[----:B------:R-:W-:Y:S05]  /*29dd0*/  @!P0 BREAK.RELIABLE B10 ;  /* 0x00000000000a8942 */ /* 0x000fea0003800100 */
[----:B------:R-:W-:Y:S05]  /*29de0*/  @!P0 BREAK.RELIABLE B9 ;  /* 0x0000000000098942 */ /* 0x000fea0003800100 */
[----:B------:R-:W-:Y:S05]  /*29df0*/  @!P0 BRA `(.L_x_1469) ;  /* 0x0000000800348947 */ /* 0x000fea0003800000 */
[----:B------:R-:W-:-:S07]  /*29e00*/  IMAD.MOV.U32 R5, RZ, RZ, 0x1 ;  /* 0x00000001ff057424 */ /* 0x000fce00078e00ff */
.L_x_1468:
[----:B------:R-:W-:Y:S05]  /*29e10*/  BSYNC.RELIABLE B11 ;  /* 0x00000000000b7941 */ /* 0x000fea0003800100 */
.L_x_1467:
[----:B------:R-:W-:Y:S01]  /*29e20*/  VIADD R8, R8, 0x1 ;  /* 0x0000000108087836 */ /* 0x000fe20000000000 */
[----:B------:R-:W-:Y:S01]  /*29e30*/  PRMT R6, R5, 0x7610, R6 ;  /* 0x0000761005067816 */ /* 0x000fe20000000006 */
[----:B------:R-:W-:-:S03]  /*29e40*/  VIADD R7, R7, 0x1 ;  /* 0x0000000107077836 */ /* 0x000fc60000000000 */
[----:B------:R-:W-:-:S13]  /*29e50*/  ISETP.NE.AND P0, PT, R8, R3, PT ;  /* 0x000000030800720c */ /* 0x000fda0003f05270 */
[----:B------:R-:W-:Y:S05]  /*29e60*/  @P0 BRA `(.L_x_1473) ;  /* 0xfffffffc00680947 */ /* 0x000fea000383ffff */
[----:B------:R-:W-:Y:S05]  /*29e70*/  BSYNC.RELIABLE B10 ;  /* 0x00000000000a7941 */ /* 0x000fea0003800100 */
.L_x_1466:
[----:B------:R-:W-:-:S04]  /*29e80*/  ISETP.NE.AND P0, PT, R0, 0x16, PT ;  /* 0x000000160000780c */ /* 0x000fc80003f05270 */
[----:B------:R-:W-:-:S13]  /*29e90*/  ISETP.EQ.OR P0, PT, R0, 0xb, !P0 ;  /* 0x0000000b0000780c */ /* 0x000fda0004702670 */
[----:B------:R-:W-:Y:S05]  /*29ea0*/  @P0 BRA `(.L_x_1474) ;  /* 0x0000000000740947 */ /* 0x000fea0003800000 */
.L_x_1465:
        /* <DEDUP_REMOVED lines=21> */
.L_x_1476:
[----:B------:R-:W-:-:S07]  /*2a000*/  IMAD.MOV.U32 R4, RZ, RZ, 0x1 ;  /* 0x00000001ff047424 */ /* 0x000fce00078e00ff */
.L_x_1477:
[----:B------:R-:W-:Y:S05]  /*2a010*/  BSYNC.RECONVERGENT B0 ;  /* 0x0000000000007941 */ /* 0x000fea0003800200 */
.L_x_1475:
[----:B------:R-:W-:Y:S02]  /*2a020*/  ISETP.NE.AND P0, PT, R0, 0x2, PT ;  /* 0x000000020000780c */ /* 0x000fe40003f05270 */
[----:B------:R-:W-:-:S04]  /*2a030*/  SEL R0, RZ, 0x1, P1 ;  /* 0x00000001ff007807 */ /* 0x000fc80000800000 */
[----:B------:R-:W-:-:S04]  /*2a040*/  SEL R5, R0, 0x2, P0 ;  /* 0x0000000200057807 */ /* 0x000fc80000000000 */
[----:B------:R-:W-:-:S13]  /*2a050*/  ISETP.NE.AND P0, PT, R5, R4, PT ;  /* 0x000000040500720c */ /* 0x000fda0003f05270 */
[----:B------:R-:W-:Y:S05]  /*2a060*/  @!P0 BREAK.RELIABLE B9 ;  /* 0x0000000000098942 */ /* 0x000fea0003800100 */
[----:B------:R-:W-:Y:S05]  /*2a070*/  @!P0 BRA `(.L_x_1460) ;  /* 0x0000000400b88947 */ /* 0x000fea0003800000 */
.L_x_1474:
[----:B------:R-:W-:Y:S05]  /*2a080*/  BSYNC.RELIABLE B9 ;  /* 0x0000000000097941 */ /* 0x000fea0003800100 */
.L_x_1464:
        /* <DEDUP_REMOVED lines=15> */
.L_x_1483:
        /* <DEDUP_REMOVED lines=28> */
.L_x_1482:
[----:B------:R-:W-:Y:S05]  /*2a340*/  BSYNC.RECONVERGENT B2 ;  /* 0x0000000000027941 */ /* 0x000fea0003800200 */
.L_x_1481:
        /* <DEDUP_REMOVED lines=19> */
.L_x_1485:
[----:B------:R-:W-:Y:S05]  /*2a480*/  BSYNC.RECONVERGENT B2 ;  /* 0x0000000000027941 */ /* 0x000fea0003800200 */
.L_x_1484:
[----:B------:R-:W-:-:S13]  /*2a490*/  ISETP.NE.OR P0, PT, R12, R3, P0 ;  /* 0x000000030c00720c */ /* 0x000fda0000705670 */
[----:B------:R-:W-:Y:S05]  /*2a4a0*/  @!P0 BREAK.RELIABLE B1 ;  /* 0x0000000000018942 */ /* 0x000fea0003800100 */
[----:B------:R-:W-:Y:S05]  /*2a4b0*/  @!P0 BRA `(.L_x_1486) ;  /* 0x0000000000308947 */ /* 0x000fea0003800000 */
.L_x_1480:
[----:B------:R-:W-:Y:S05]  /*2a4c0*/  BSYNC.RELIABLE B1 ;  /* 0x0000000000017941 */ /* 0x000fea0003800100 */
.L_x_1479:
        /* <DEDUP_REMOVED lines=11> */
.L_x_1486:
[----:B------:R-:W-:Y:S05]  /*2a580*/  BSYNC.RECONVERGENT B0 ;  /* 0x0000000000007941 */ /* 0x000fea0003800200 */
.L_x_1478:
        /* <DEDUP_REMOVED lines=9> */
.L_x_1487:
        /* <DEDUP_REMOVED lines=11> */
.L_x_1469:
        /* <DEDUP_REMOVED lines=9> */
.L_x_1460:
[----:B------:R-:W-:Y:S05]  /*2a760*/  BSYNC.RECONVERGENT B8 ;  /* 0x0000000000087941 */ /* 0x000fea0003800200 */
.L_x_1459:
[----:B------:R-:W-:Y:S01]  /*2a770*/  LOP3.LUT R31, R26, 0x7, RZ, 0xc0, !PT ;  /* 0x000000071a1f7812 */ /* 0x000fe200078ec0ff */
[----:B------:R-:W-:-:S04]  /*2a780*/  IMAD.IADD R30, R29, 0x1, R34 ;  /* 0x000000011d1e7824 */ /* 0x000fc800078e0222 */
[----:B------:R-:W-:-:S04]  /*2a790*/  IMAD.IADD R11, R31, 0x1, -R34 ;  /* 0x000000011f0b7824 */ /* 0x000fc800078e0a22 */
        /* <DEDUP_REMOVED lines=15> */
.L_x_1489:
[----:B------:R-:W-:-:S07]  /*2a890*/  IMAD.MOV.U32 R6, RZ, RZ, 0x1 ;  /* 0x00000001ff067424 */ /* 0x000fce00078e00ff */
.L_x_1490:
[----:B------:R-:W-:Y:S05]  /*2a8a0*/  BSYNC.RECONVERGENT B0 ;  /* 0x0000000000007941 */ /* 0x000fea0003800200 */
.L_x_1488:
        /* <DEDUP_REMOVED lines=15> */
.L_x_1494:
[----:B------:R-:W-:-:S07]  /*2a9a0*/  IMAD.MOV.U32 R5, RZ, RZ, 0x1 ;  /* 0x00000001ff057424 */ /* 0x000fce00078e00ff */
.L_x_1495:
[----:B------:R-:W-:Y:S05]  /*2a9b0*/  BSYNC.RECONVERGENT B0 ;  /* 0x0000000000007941 */ /* 0x000fea0003800200 */
.L_x_1493:
        /* <DEDUP_REMOVED lines=25> */
.L_x_1505:
        /* <DEDUP_REMOVED lines=26> */
.L_x_1503:
[----:B------:R-:W-:-:S07]  /*2acf0*/  IMAD.MOV.U32 R4, RZ, RZ, 0x1 ;  /* 0x00000001ff047424 */ /* 0x000fce00078e00ff */
.L_x_1504:
[----:B------:R-:W-:Y:S05]  /*2ad00*/  BSYNC.RECONVERGENT B0 ;  /* 0x0000000000007941 */ /* 0x000fea0003800200 */
.L_x_1502:
[----:B------:R-:W-:-:S13]  /*2ad10*/  ISETP.NE.AND P0, PT, R4, R13, PT ;  /* 0x0000000d0400720c */ /* 0x000fda0003f05270 */
[----:B------:R-:W-:Y:S05]  /*2ad20*/  @!P0 BREAK.RELIABLE B11 ;  /* 0x00000000000b8942 */ /* 0x000fea0003800100 */
[----:B------:R-:W-:Y:S05]  /*2ad30*/  @!P0 BREAK.RELIABLE B10 ;  /* 0x00000000000a8942 */ /* 0x000fea0003800100 */
[----:B------:R-:W-:Y:S05]  /*2ad40*/  @!P0 BREAK.RELIABLE B9 ;  /* 0x0000000000098942 */ /* 0x000fea0003800100 */
[----:B------:R-:W-:Y:S05]  /*2ad50*/  @!P0 BRA `(.L_x_1501) ;  /* 0x0000000800308947 */ /* 0x000fea0003800000 */
[----:B------:R-:W-:-:S07]  /*2ad60*/  IMAD.MOV.U32 R5, RZ, RZ, 0x1 ;  /* 0x00000001ff057424 */ /* 0x000fce00078e00ff */
.L_x_1500:
[----:B------:R-:W-:Y:S05]  /*2ad70*/  BSYNC.RELIABLE B11 ;  /* 0x00000000000b7941 */ /* 0x000fea0003800100 */
.L_x_1499:
[----:B------:R-:W-:Y:S01]  /*2ad80*/  VIADD R8, R8, 0x1 ;  /* 0x0000000108087836 */ /* 0x000fe20000000000 */
[----:B------:R-:W-:Y:S01]  /*2ad90*/  PRMT R6, R5, 0x7610, R6 ;  /* 0x0000761005067816 */ /* 0x000fe20000000006 */
[----:B------:R-:W-:-:S03]  /*2ada0*/  VIADD R7, R7, 0xffffffff ;  /* 0xffffffff07077836 */ /* 0x000fc60000000000 */
[----:B------:R-:W-:-:S13]  /*2adb0*/  ISETP.NE.AND P0, PT, R8, R3, PT ;  /* 0x000000030800720c */ /* 0x000fda0003f05270 */
[----:B------:R-:W-:Y:S05]  /*2adc0*/  @P0 BRA `(.L_x_1505) ;  /* 0xfffffffc00600947 */ /* 0x000fea000383ffff */
[----:B------:R-:W-:Y:S05]  /*2add0*/  BSYNC.RELIABLE B10 ;  /* 0x00000000000a7941 */ /* 0x000fea0003800100 */
.L_x_1498:
[----:B------:R-:W-:-:S04]  /*2ade0*/  ISETP.NE.AND P0, PT, R0, 0x16, PT ;  /* 0x000000160000780c */ /* 0x000fc80003f05270 */
[----:B------:R-:W-:-:S13]  /*2adf0*/  ISETP.EQ.OR P0, PT, R0, 0xb, !P0 ;  /* 0x0000000b0000780c */ /* 0x000fda0004702670 */
[----:B------:R-:W-:Y:S05]  /*2ae00*/  @P0 BRA `(.L_x_1506) ;  /* 0x0000000000740947 */ /* 0x000fea0003800000 */
.L_x_1497:
        /* <DEDUP_REMOVED lines=21> */
.L_x_1508:
[----:B------:R-:W-:-:S07]  /*2af60*/  IMAD.MOV.U32 R4, RZ, RZ, 0x1 ;  /* 0x00000001ff047424 */ /* 0x000fce00078e00ff */
.L_x_1509:
[----:B------:R-:W-:Y:S05]  /*2af70*/  BSYNC.RECONVERGENT B0 ;  /* 0x0000000000007941 */ /* 0x000fea0003800200 */
.L_x_1507:
[----:B------:R-:W-:Y:S02]  /*2af80*/  ISETP.NE.AND P0, PT, R0, 0x2, PT ;  /* 0x000000020000780c */ /* 0x000fe40003f05270 */
[----:B------:R-:W-:-:S04]  /*2af90*/  SEL R0, RZ, 0x1, P1 ;  /* 0x00000001ff007807 */ /* 0x000fc80000800000 */
[----:B------:R-:W-:-:S04]  /*2afa0*/  SEL R5, R0, 0x2, P0 ;  /* 0x0000000200057807 */ /* 0x000fc80000000000 */
[----:B------:R-:W-:-:S13]  /*2afb0*/  ISETP.NE.AND P0, PT, R5, R4, PT ;  /* 0x000000040500720c */ /* 0x000fda0003f05270 */
[----:B------:R-:W-:Y:S05]  /*2afc0*/  @!P0 BREAK.RELIABLE B9 ;  /* 0x0000000000098942 */ /* 0x000fea0003800100 */
[----:B------:R-:W-:Y:S05]  /*2afd0*/  @!P0 BRA `(.L_x_1492) ;  /* 0x0000000400b48947 */ /* 0x000fea0003800000 */
.L_x_1506:
[----:B------:R-:W-:Y:S05]  /*2afe0*/  BSYNC.RELIABLE B9 ;  /* 0x0000000000097941 */ /* 0x000fea0003800100 */
.L_x_1496:
        /* <DEDUP_REMOVED lines=14> */
.L_x_1515:
        /* <DEDUP_REMOVED lines=28> */
.L_x_1514:
[----:B------:R-:W-:Y:S05]  /*2b290*/  BSYNC.RECONVERGENT B2 ;  /* 0x0000000000027941 */ /* 0x000fea0003800200 */
.L_x_1513:
        /* <DEDUP_REMOVED lines=19> */
.L_x_1517:
[----:B------:R-:W-:Y:S05]  /*2b3d0*/  BSYNC.RECONVERGENT B2 ;  /* 0x0000000000027941 */ /* 0x000fea0003800200 */
.L_x_1516:
[----:B------:R-:W-:-:S13]  /*2b3e0*/  ISETP.NE.OR P0, PT, R0, R3, P0 ;  /* 0x000000030000720c */ /* 0x000fda0000705670 */
[----:B------:R-:W-:Y:S05]  /*2b3f0*/  @!P0 BREAK.RELIABLE B1 ;  /* 0x0000000000018942 */ /* 0x000fea0003800100 */
[----:B------:R-:W-:Y:S05]  /*2b400*/  @!P0 BRA `(.L_x_1518) ;  /* 0x0000000000308947 */ /* 0x000fea0003800000 */
.L_x_1512:
[----:B------:R-:W-:Y:S05]  /*2b410*/  BSYNC.RELIABLE B1 ;  /* 0x0000000000017941 */ /* 0x000fea0003800100 */
.L_x_1511:
        /* <DEDUP_REMOVED lines=11> */
.L_x_1518:
[----:B------:R-:W-:Y:S05]  /*2b4d0*/  BSYNC.RECONVERGENT B0 ;  /* 0x0000000000007941 */ /* 0x000fea0003800200 */
.L_x_1510:
        /* <DEDUP_REMOVED lines=9> */
.L_x_1519:
        /* <DEDUP_REMOVED lines=11> */
.L_x_1501:
        /* <DEDUP_REMOVED lines=9> */
.L_x_1492:
[----:B------:R-:W-:Y:S05]  /*2b6b0*/  BSYNC.RECONVERGENT B8 ;  /* 0x0000000000087941 */ /* 0x000fea0003800200 */
.L_x_1491:
        /* <DEDUP_REMOVED lines=20> */
.L_x_1521:
[----:B------:R-:W-:-:S07]  /*2b800*/  IMAD.MOV.U32 R8, RZ, RZ, 0x1 ;  /* 0x00000001ff087424 */ /* 0x000fce00078e00ff */
.L_x_1522:
[----:B------:R-:W-:Y:S05]  /*2b810*/  BSYNC.RECONVERGENT B0 ;  /* 0x0000000000007941 */ /* 0x000fea0003800200 */
.L_x_1520:
        /* <DEDUP_REMOVED lines=14> */
.L_x_1526:
[----:B------:R-:W-:-:S07]  /*2b900*/  IMAD.MOV.U32 R5, RZ, RZ, 0x1 ;  /* 0x00000001ff057424 */ /* 0x000fce00078e00ff */
.L_x_1527:
[----:B------:R-:W-:Y:S05]  /*2b910*/  BSYNC.RECONVERGENT B0 ;  /* 0x0000000000007941 */ /* 0x000fea0003800200 */
.L_x_1525:
        /* <DEDUP_REMOVED lines=25> */
.L_x_1537:
        /* <DEDUP_REMOVED lines=27> */
.L_x_1535:
[----:B------:R-:W-:-:S07]  /*2bc60*/  IMAD.MOV.U32 R4, RZ, RZ, 0x1 ;  /* 0x00000001ff047424 */ /* 0x000fce00078e00ff */
.L_x_1536:
[----:B------:R-:W-:Y:S05]  /*2bc70*/  BSYNC.RECONVERGENT B0 ;  /* 0x0000000000007941 */ /* 0x000fea0003800200 */
.L_x_1534:
[----:B------:R-:W-:-:S13]  /*2bc80*/  ISETP.NE.AND P0, PT, R4, R13, PT ;  /* 0x0000000d0400720c */ /* 0x000fda0003f05270 */
[----:B------:R-:W-:Y:S05]  /*2bc90*/  @!P0 BREAK.RELIABLE B11 ;  /* 0x00000000000b8942 */ /* 0x000fea0003800100 */
[----:B------:R-:W-:Y:S05]  /*2bca0*/  @!P0 BREAK.RELIABLE B10 ;  /* 0x00000000000a8942 */ /* 0x000fea0003800100 */
[----:B------:R-:W-:Y:S05]  /*2bcb0*/  @!P0 BREAK.RELIABLE B9 ;  /* 0x0000000000098942 */ /* 0x000fea0003800100 */
[----:B------:R-:W-:Y:S05]  /*2bcc0*/  @!P0 BRA `(.L_x_1533) ;  /* 0x0000000800388947 */ /* 0x000fea0003800000 */
[----:B------:R-:W-:-:S07]  /*2bcd0*/  IMAD.MOV.U32 R5, RZ, RZ, 0x1 ;  /* 0x00000001ff057424 */ /* 0x000fce00078e00ff */
.L_x_1532:
[----:B------:R-:W-:Y:S05]  /*2bce0*/  BSYNC.RELIABLE B11 ;  /* 0x00000000000b7941 */ /* 0x000fea0003800100 */
.L_x_1531:
[----:B------:R-:W-:Y:S01]  /*2bcf0*/  VIADD R10, R10, 0xffffffff ;  /* 0xffffffff0a0a7836 */ /* 0x000fe20000000000 */
[----:B------:R-:W-:Y:S01]  /*2bd00*/  PRMT R8, R5, 0x7610, R8 ;  /* 0x0000761005087816 */ /* 0x000fe20000000008 */
[----:B------:R-:W-:-:S03]  /*2bd10*/  VIADD R9, R9, 0x1 ;  /* 0x0000000109097836 */ /* 0x000fc60000000000 */
[----:B------:R-:W-:-:S13]  /*2bd20*/  ISETP.NE.AND P0, PT, R10, R3, PT ;  /* 0x000000030a00720c */ /* 0x000fda0003f05270 */
[----:B------:R-:W-:Y:S05]  /*2bd30*/  @P0 BRA `(.L_x_1537) ;  /* 0xfffffffc005c0947 */ /* 0x000fea000383ffff */
[----:B------:R-:W-:Y:S05]  /*2bd40*/  BSYNC.RELIABLE B10 ;  /* 0x00000000000a7941 */ /* 0x000fea0003800100 */
.L_x_1530:
[----:B------:R-:W-:-:S04]  /*2bd50*/  ISETP.NE.AND P0, PT, R0, 0x16, PT ;  /* 0x000000160000780c */ /* 0x000fc80003f05270 */
[----:B------:R-:W-:-:S13]  /*2bd60*/  ISETP.EQ.OR P0, PT, R0, 0xb, !P0 ;  /* 0x0000000b0000780c */ /* 0x000fda0004702670 */
[----:B------:R-:W-:Y:S05]  /*2bd70*/  @P0 BRA `(.L_x_1538) ;  /* 0x0000000000740947 */ /* 0x000fea0003800000 */
.L_x_1529:
        /* <DEDUP_REMOVED lines=21> */
.L_x_1540:
[----:B------:R-:W-:-:S07]  /*2bed0*/  IMAD.MOV.U32 R4, RZ, RZ, 0x1 ;  /* 0x00000001ff047424 */ /* 0x000fce00078e00ff */
.L_x_1541:
[----:B------:R-:W-:Y:S05]  /*2bee0*/  BSYNC.RECONVERGENT B0 ;  /* 0x0000000000007941 */ /* 0x000fea0003800200 */
.L_x_1539:
[----:B------:R-:W-:Y:S02]  /*2bef0*/  ISETP.NE.AND P0, PT, R0, 0x2, PT ;  /* 0x000000020000780c */ /* 0x000fe40003f05270 */
[----:B------:R-:W-:-:S04]  /*2bf00*/  SEL R0, RZ, 0x1, P1 ;  /* 0x00000001ff007807 */ /* 0x000fc80000800000 */
[----:B------:R-:W-:-:S04]  /*2bf10*/  SEL R5, R0, 0x2, P0 ;  /* 0x0000000200057807 */ /* 0x000fc80000000000 */
[----:B------:R-:W-:-:S13]  /*2bf20*/  ISETP.NE.AND P0, PT, R5, R4, PT ;  /* 0x000000040500720c */ /* 0x000fda0003f05270 */
[----:B------:R-:W-:Y:S05]  /*2bf30*/  @!P0 BREAK.RELIABLE B9 ;  /* 0x0000000000098942 */ /* 0x000fea0003800100 */
[----:B------:R-:W-:Y:S05]  /*2bf40*/  @!P0 BRA `(.L_x_1524) ;  /* 0x0000000400bc8947 */ /* 0x000fea0003800000 */
.L_x_1538:
[----:B------:R-:W-:Y:S05]  /*2bf50*/  BSYNC.RELIABLE B9 ;  /* 0x0000000000097941 */ /* 0x000fea0003800100 */
.L_x_1528:
        /* <DEDUP_REMOVED lines=15> */
.L_x_1547:
        /* <DEDUP_REMOVED lines=28> */
.L_x_1546:
[----:B------:R-:W-:Y:S05]  /*2c210*/  BSYNC.RECONVERGENT B2 ;  /* 0x0000000000027941 */ /* 0x000fea0003800200 */
.L_x_1545:
        /* <DEDUP_REMOVED lines=19> */
.L_x_1549:
[----:B------:R-:W-:Y:S05]  /*2c350*/  BSYNC.RECONVERGENT B2 ;  /* 0x0000000000027941 */ /* 0x000fea0003800200 */
.L_x_1548:
[----:B------:R-:W-:-:S13]  /*2c360*/  ISETP.NE.OR P0, PT, R14, R3, P0 ;  /* 0x000000030e00720c */ /* 0x000fda0000705670 */
[----:B------:R-:W-:Y:S05]  /*2c370*/  @!P0 BREAK.RELIABLE B1 ;  /* 0x0000000000018942 */ /* 0x000fea0003800100 */
[----:B------:R-:W-:Y:S05]  /*2c380*/  @!P0 BRA `(.L_x_1550) ;  /* 0x0000000000308947 */ /* 0x000fea0003800000 */
.L_x_1544:
[----:B------:R-:W-:Y:S05]  /*2c390*/  BSYNC.RELIABLE B1 ;  /* 0x0000000000017941 */ /* 0x000fea0003800100 */
.L_x_1543:
        /* <DEDUP_REMOVED lines=11> */
.L_x_1550:
[----:B------:R-:W-:Y:S05]  /*2c450*/  BSYNC.RECONVERGENT B0 ;  /* 0x0000000000007941 */ /* 0x000fea0003800200 */
.L_x_1542:
        /* <DEDUP_REMOVED lines=9> */
.L_x_1551:
        /* <DEDUP_REMOVED lines=12> */
.L_x_1533:
        /* <DEDUP_REMOVED lines=9> */
.L_x_1524:
[----:B------:R-:W-:Y:S05]  /*2c640*/  BSYNC.RECONVERGENT B8 ;  /* 0x0000000000087941 */ /* 0x000fea0003800200 */
.L_x_1523:
        /* <DEDUP_REMOVED lines=17> */
.L_x_1553:
[----:B------:R-:W-:-:S07]  /*2c760*/  IMAD.MOV.U32 R6, RZ, RZ, 0x1 ;  /* 0x00000001ff067424 */ /* 0x000fce00078e00ff */
.L_x_1554:
[----:B------:R-:W-:Y:S05]  /*2c770*/  BSYNC.RECONVERGENT B0 ;  /* 0x0000000000007941 */ /* 0x000fea0003800200 */
.L_x_1552:
        /* <DEDUP_REMOVED lines=15> */
.L_x_1558:
[----:B------:R-:W-:-:S07]  /*2c870*/  IMAD.MOV.U32 R5, RZ, RZ, 0x1 ;  /* 0x00000001ff057424 */ /* 0x000fce00078e00ff */
.L_x_1559:
[----:B------:R-:W-:Y:S05]  /*2c880*/  BSYNC.RECONVERGENT B0 ;  /* 0x0000000000007941 */ /* 0x000fea0003800200 */
.L_x_1557:
        /* <DEDUP_REMOVED lines=25> */
.L_x_1569:
        /* <DEDUP_REMOVED lines=28> */
.L_x_1567:
[----:B------:R-:W-:-:S07]  /*2cbe0*/  IMAD.MOV.U32 R4, RZ, RZ, 0x1 ;  /* 0x00000001ff047424 */ /* 0x000fce00078e00ff */
.L_x_1568:
[----:B------:R-:W-:Y:S05]  /*2cbf0*/  BSYNC.RECONVERGENT B0 ;  /* 0x0000000000007941 */ /* 0x000fea0003800200 */
.L_x_1566:
[----:B------:R-:W-:-:S13]  /*2cc00*/  ISETP.NE.AND P0, PT, R4, R13, PT ;  /* 0x0000000d0400720c */ /* 0x000fda0003f05270 */
[----:B------:R-:W-:Y:S05]  /*2cc10*/  @!P0 BREAK.RELIABLE B11 ;  /* 0x00000000000b8942 */ /* 0x000fea0003800100 */
[----:B------:R-:W-:Y:S05]  /*2cc20*/  @!P0 BREAK.RELIABLE B10 ;  /* 0x00000000000a8942 */ /* 0x000fea0003800100 */
[----:B------:R-:W-:Y:S05]  /*2cc30*/  @!P0 BREAK.RELIABLE B9 ;  /* 0x0000000000098942 */ /* 0x000fea0003800100 */
[----:B------:R-:W-:Y:S05]  /*2cc40*/  @!P0 BRA `(.L_x_1565) ;  /* 0x0000000800308947 */ /* 0x000fea0003800000 */
[----:B------:R-:W-:-:S07]  /*2cc50*/  IMAD.MOV.U32 R5, RZ, RZ, 0x1 ;  /* 0x00000001ff057424 */ /* 0x000fce00078e00ff */
.L_x_1564:
[----:B------:R-:W-:Y:S05]  /*2cc60*/  BSYNC.RELIABLE B11 ;  /* 0x00000000000b7941 */ /* 0x000fea0003800100 */
.L_x_1563:
[----:B------:R-:W-:Y:S01]  /*2cc70*/  VIADD R8, R8, 0xffffffff ;  /* 0xffffffff08087836 */ /* 0x000fe20000000000 */
[----:B------:R-:W-:Y:S01]  /*2cc80*/  PRMT R7, R5, 0x7610, R7 ;  /* 0x0000761005077816 */ /* 0x000fe20000000007 */
[----:B------:R-:W-:-:S03]  /*2cc90*/  VIADD R6, R6, 0xffffffff ;  /* 0xffffffff06067836 */ /* 0x000fc60000000000 */
[----:B------:R-:W-:-:S13]  /*2cca0*/  ISETP.NE.AND P0, PT, R8, R3, PT ;  /* 0x000000030800720c */ /* 0x000fda0003f05270 */
[----:B------:R-:W-:Y:S05]  /*2ccb0*/  @P0 BRA `(.L_x_1569) ;  /* 0xfffffffc00580947 */ /* 0x000fea000383ffff */
[----:B------:R-:W-:Y:S05]  /*2ccc0*/  BSYNC.RELIABLE B10 ;  /* 0x00000000000a7941 */ /* 0x000fea0003800100 */
.L_x_1562:
[----:B------:R-:W-:-:S04]  /*2ccd0*/  ISETP.NE.AND P0, PT, R0, 0x16, PT ;  /* 0x000000160000780c */ /* 0x000fc80003f05270 */
[----:B------:R-:W-:-:S13]  /*2cce0*/  ISETP.EQ.OR P0, PT, R0, 0xb, !P0 ;  /* 0x0000000b0000780c */ /* 0x000fda0004702670 */
[----:B------:R-:W-:Y:S05]  /*2ccf0*/  @P0 BRA `(.L_x_1570) ;  /* 0x0000000000740947 */ /* 0x000fea0003800000 */
.L_x_1561:
        /* <DEDUP_REMOVED lines=21> */
.L_x_1572:
[----:B------:R-:W-:-:S07]  /*2ce50*/  IMAD.MOV.U32 R4, RZ, RZ, 0x1 ;  /* 0x00000001ff047424 */ /* 0x000fce00078e00ff */
.L_x_1573:
[----:B------:R-:W-:Y:S05]  /*2ce60*/  BSYNC.RECONVERGENT B0 ;  /* 0x0000000000007941 */ /* 0x000fea0003800200 */
.L_x_1571:
[----:B------:R-:W-:Y:S02]  /*2ce70*/  ISETP.NE.AND P0, PT, R0, 0x2, PT ;  /* 0x000000020000780c */ /* 0x000fe40003f05270 */
[----:B------:R-:W-:-:S04]  /*2ce80*/  SEL R0, RZ, 0x1, P1 ;  /* 0x00000001ff007807 */ /* 0x000fc80000800000 */
[----:B------:R-:W-:-:S04]  /*2ce90*/  SEL R5, R0, 0x2, P0 ;  /* 0x0000000200057807 */ /* 0x000fc80000000000 */
[----:B------:R-:W-:-:S13]  /*2cea0*/  ISETP.NE.AND P0, PT, R5, R4, PT ;  /* 0x000000040500720c */ /* 0x000fda0003f05270 */
[----:B------:R-:W-:Y:S05]  /*2ceb0*/  @!P0 BREAK.RELIABLE B9 ;  /* 0x0000000000098942 */ /* 0x000fea0003800100 */
[----:B------:R-:W-:Y:S05]  /*2cec0*/  @!P0 BRA `(.L_x_1556) ;  /* 0x0000000400b48947 */ /* 0x000fea0003800000 */
.L_x_1570:
[----:B------:R-:W-:Y:S05]  /*2ced0*/  BSYNC.RELIABLE B9 ;  /* 0x0000000000097941 */ /* 0x000fea0003800100 */
.L_x_1560:
        /* <DEDUP_REMOVED lines=14> */
.L_x_1579:
        /* <DEDUP_REMOVED lines=28> */
.L_x_1578:
[----:B------:R-:W-:Y:S05]  /*2d180*/  BSYNC.RECONVERGENT B2 ;  /* 0x0000000000027941 */ /* 0x000fea0003800200 */
.L_x_1577:
        /* <DEDUP_REMOVED lines=19> */
.L_x_1581:
[----:B------:R-:W-:Y:S05]  /*2d2c0*/  BSYNC.RECONVERGENT B2 ;  /* 0x0000000000027941 */ /* 0x000fea0003800200 */
.L_x_1580:
[----:B------:R-:W-:-:S13]  /*2d2d0*/  ISETP.NE.OR P0, PT, R0, R3, P0 ;  /* 0x000000030000720c */ /* 0x000fda0000705670 */
[----:B------:R-:W-:Y:S05]  /*2d2e0*/  @!P0 BREAK.RELIABLE B1 ;  /* 0x0000000000018942 */ /* 0x000fea0003800100 */
[----:B------:R-:W-:Y:S05]  /*2d2f0*/  @!P0 BRA `(.L_x_1582) ;  /* 0x0000000000308947 */ /* 0x000fea0003800000 */
.L_x_1576:
[----:B------:R-:W-:Y:S05]  /*2d300*/  BSYNC.RELIABLE B1 ;  /* 0x0000000000017941 */ /* 0x000fea0003800100 */
.L_x_1575:
        /* <DEDUP_REMOVED lines=11> */
.L_x_1582:
[----:B------:R-:W-:Y:S05]  /*2d3c0*/  BSYNC.RECONVERGENT B0 ;  /* 0x0000000000007941 */ /* 0x000fea0003800200 */
.L_x_1574:
        /* <DEDUP_REMOVED lines=9> */
.L_x_1583:
[----:B------:R-:W-:Y:S01]  /*2d460*/  IMAD.IADD R31, R31, 0x1, -R34 ;  /* 0x000000011f1f7824 */ /* 0x000fe200078e0a22 */
        /* <DEDUP_REMOVED lines=10> */
.L_x_1565:
        /* <DEDUP_REMOVED lines=9> */
.L_x_1556:
[----:B------:R-:W-:Y:S05]  /*2d5a0*/  BSYNC.RECONVERGENT B8 ;  /* 0x0000000000087941 */ /* 0x000fea0003800200 */
.L_x_1555:
[----:B------:R-:W-:-:S05]  /*2d5b0*/  VIADD R38, R38, 0x1 ;  /* 0x0000000126267836 */ /* 0x000fca0000000000 */
[----:B------:R-:W-:-:S13]  /*2d5c0*/  ISETP.NE.AND P0, PT, R38, 0x8, PT ;  /* 0x000000082600780c */ /* 0x000fda0003f05270 */
[----:B------:R-:W-:Y:S05]  /*2d5d0*/  @P0 BRA `(.L_x_1584) ;  /* 0xffffffc000980947 */ /* 0x000fea000383ffff */
[----:B------:R0:W-:Y:S05]  /*2d5e0*/  BMOV.32 B0, R17 ;  /* 0x0000001100007356 */ /* 0x0001ea0000000000 */
[----:B------:R-:W-:Y:S05]  /*2d5f0*/  BSYNC.RECONVERGENT B0 ;  /* 0x0000000000007941 */ /* 0x000fea0003800200 */
.L_x_1455:
[----:B------:R-:W2:Y:S01]  /*2d600*/  LD.E.64 R4, desc[UR36][R44.64+0x10] ;  /* 0x000010242c047980 */ /* 0x000ea2000c101b00 */
[----:B------:R-:W-:Y:S05]  /*2d610*/  BMOV.32.CLEAR RZ, B0 ;  /* 0x0000000000ff7355 */ /* 0x000fea0000100000 */
[----:B------:R-:W-:Y:S01]  /*2d620*/  BSSY.RECONVERGENT B0, `(.L_x_1585) ;  /* 0x000000c000007945 */ /* 0x000fe20003800200 */
[----:B--2---:R-:W-:-:S04]  /*2d630*/  ISETP.NE.U32.AND P0, PT, R4, RZ, PT ;  /* 0x000000ff0400720c */ /* 0x004fc80003f05070 */
[----:B------:R-:W-:-:S13]  /*2d640*/  ISETP.NE.AND.EX P0, PT, R5, RZ, PT, P0 ;  /* 0x000000ff0500720c */ /* 0x000fda0003f05300 */
[----:B------:R-:W-:Y:S05]  /*2d650*/  @!P0 BRA `(.L_x_1586) ;  /* 0x0000000000208947 */ /* 0x000fea0003800000 */
[----:B------:R-:W-:Y:S01]  /*2d660*/  BSSY.RECONVERGENT B1, `(.L_x_1586) ;  /* 0x0000007000017945 */ /* 0x000fe20003800200 */
.L_x_1587:
[----:B------:R-:W-:Y:S02]  /*2d670*/  IMAD.MOV.U32 R44, RZ, RZ, R4 ;  /* 0x000000ffff2c7224 */ /* 0x000fe400078e0004 */
[----:B------:R-:W-:-:S05]  /*2d680*/  IMAD.MOV.U32 R45, RZ, RZ, R5 ;  /* 0x000000ffff2d7224 */ /* 0x000fca00078e0005 */
[----:B------:R-:W2:Y:S02]  /*2d690*/  LD.E.64 R4, desc[UR36][R44.64+0x10] ;  /* 0x000010242c047980 */ /* 0x000ea4000c101b00 */
[----:B--2---:R-:W-:-:S04]  /*2d6a0*/  ISETP.NE.U32.AND P0, PT, R4, RZ, PT ;  /* 0x000000ff0400720c */ /* 0x004fc80003f05070 */
[----:B------:R-:W-:-:S13]  /*2d6b0*/  ISETP.NE.AND.EX P0, PT, R5, RZ, PT, P0 ;  /* 0x000000ff0500720c */ /* 0x000fda0003f05300 */
[----:B------:R-:W-:Y:S05]  /*2d6c0*/  @P0 BRA `(.L_x_1587) ;  /* 0xfffffffc00e80947 */ /* 0x000fea000383ffff */
[----:B------:R-:W-:Y:S05]  /*2d6d0*/  BSYNC.RECONVERGENT B1 ;  /* 0x0000000000017941 */ /* 0x000fea0003800200 */
.L_x_1586:
[----:B------:R-:W-:Y:S05]  /*2d6e0*/  BSYNC.RECONVERGENT B0 ;  /* 0x0000000000007941 */ /* 0x000fea0003800200 */
.L_x_1585:
[----:B------:R-:W-:Y:S02]  /*2d6f0*/  IMAD.MOV.U32 R16, RZ, RZ, R42 ;  /* 0x000000ffff107224 */ /* 0x000fe400078e002a */
[----:B0-----:R-:W-:-:S06]  /*2d700*/  IMAD.MOV.U32 R17, RZ, RZ, R43 ;  /* 0x000000ffff117224 */ /* 0x001fcc00078e002b */
[----:B------:R-:W5:Y:S01]  /*2d710*/  LD.E.64 R16, desc[UR36][R16.64+0x10] ;  /* 0x0000102410107980 */ /* 0x000f62000c101b00 */
[----:B------:R-:W-:Y:S01]  /*2d720*/  MOV R0, 0x38 ;  /* 0x0000003800007802 */ /* 0x000fe20000000f00 */
[----:B------:R-:W-:Y:S02]  /*2d730*/  IMAD.MOV.U32 R4, RZ, RZ, R42 ;  /* 0x000000ffff047224 */ /* 0x000fe400078e002a */
[----:B------:R-:W-:Y:S01]  /*2d740*/  IMAD.MOV.U32 R5, RZ, RZ, R43 ;  /* 0x000000ffff057224 */ /* 0x000fe200078e002b */
[----:B------:R0:W1:Y:S01]  /*2d750*/  LDC.64 R6, c[0x4][R0] ;  /* 0x0100000000067b82 */ /* 0x0000620000000a00 */
[----:B------:R-:W-:Y:S05]  /*2d760*/  BMOV.32.CLEAR RZ, B0 ;  /* 0x0000000000ff7355 */ /* 0x000fea0000100000 */
[----:B------:R-:W-:-:S07]  /*2d770*/  LEPC R20, `(.L_x_1588) ;  /* 0x000000001014794e */ /* 0x000fce0000000000 */
[----:B01---5:R-:W-:Y:S05]  /*2d780*/  CALL.ABS.NOINC R6 ;  /* 0x0000000006007343 */ /* 0x023fea0003c00000 */
.L_x_1588:
[----:B------:R-:W-:Y:S01]  /*2d790*/  ISETP.NE.U32.AND P0, PT, R16, RZ, PT ;  /* 0x000000ff1000720c */ /* 0x000fe20003f05070 */
[----:B------:R-:W-:Y:S02]  /*2d7a0*/  IMAD.MOV.U32 R42, RZ, RZ, R16 ;  /* 0x000000ffff2a7224 */ /* 0x000fe400078e0010 */
[----:B------:R-:W-:Y:S01]  /*2d7b0*/  IMAD.MOV.U32 R43, RZ, RZ, R17 ;  /* 0x000000ffff2b7224 */ /* 0x000fe200078e0011 */
[----:B------:R-:W-:-:S13]  /*2d7c0*/  ISETP.NE.AND.EX P0, PT, R17, RZ, PT, P0 ;  /* 0x000000ff1100720c */ /* 0x000fda0003f05300 */
[----:B------:R-:W-:Y:S05]  /*2d7d0*/  @P0 BRA `(.L_x_1455) ;  /* 0xfffffffc00880947 */ /* 0x000fea000383ffff */
.L_x_1448:
[----:B-1----:R1:W-:Y:S05]  /*2d7e0*/  BMOV.32 B0, R32 ;  /* 0x0000002000007356 */ /* 0x0023ea0000000000 */
[----:B------:R-:W-:Y:S05]  /*2d7f0*/  BSYNC.RECONVERGENT B0 ;  /* 0x0000000000007941 */ /* 0x000fea0003800200 */
.L_x_1447:
[----:B------:R-:W-:Y:S05]  /*2d800*/  BRA `(.L_x_1418) ;  /* 0x0000000000247947 */ /* 0x000fea0003800000 */
.L_x_1426:
        /* <DEDUP_REMOVED lines=9> */
.L_x_1418:
[----:B------:R-:W-:Y:S05]  /*2d8a0*/  BSYNC.RECONVERGENT B7 ;  /* 0x0000000000077941 */ /* 0x000fea0003800200 */
.L_x_1417:
        /* <DEDUP_REMOVED lines=21> */
.L_x_1590:
[----:B------:R-:W-:-:S07]  /*2da00*/  IMAD.MOV.U32 R3, RZ, RZ, 0x1 ;  /* 0x00000001ff037424 */ /* 0x000fce00078e00ff */
.L_x_1591:
[----:B------:R-:W-:Y:S05]  /*2da10*/  BSYNC.RECONVERGENT B0 ;  /* 0x0000000000007941 */ /* 0x000fea0003800200 */
.L_x_1589:
        /* <DEDUP_REMOVED lines=15> */
.L_x_1595:
[----:B------:R-:W-:-:S07]  /*2db10*/  IMAD.MOV.U32 R4, RZ, RZ, 0x1 ;  /* 0x00000001ff047424 */ /* 0x000fce00078e00ff */
.L_x_1596:
[----:B------:R-:W-:Y:S05]  /*2db20*/  BSYNC.RECONVERGENT B0 ;  /* 0x0000000000007941 */ /* 0x000fea0003800200 */
.L_x_1594:
        /* <DEDUP_REMOVED lines=24> */
.L_x_1605:
        /* <DEDUP_REMOVED lines=21> */
.L_x_1603:
[----:B------:R-:W-:-:S07]  /*2de00*/  IMAD.MOV.U32 R3, RZ, RZ, 0x1 ;  /* 0x00000001ff037424 */ /* 0x000fce00078e00ff */
.L_x_1604:
[----:B------:R-:W-:Y:S05]  /*2de10*/  BSYNC.RECONVERGENT B0 ;  /* 0x0000000000007941 */ /* 0x000fea0003800200 */
.L_x_1602:
[----:B------:R-:W-:-:S13]  /*2de20*/  ISETP.NE.AND P0, PT, R3, R10, PT ;  /* 0x0000000a0300720c */ /* 0x000fda0003f05270 */
[----:B------:R-:W-:Y:S05]  /*2de30*/  @!P0 BREAK.RELIABLE B6 ;  /* 0x0000000000068942 */ /* 0x000fea0003800100 */
[----:B------:R-:W-:Y:S05]  /*2de40*/  @!P0 BRA `(.L_x_1601) ;  /* 0x0000005400a48947 */ /* 0x000fea0003800000 */
[----:B------:R-:W-:-:S07]  /*2de50*/  IMAD.MOV.U32 R3, RZ, RZ, 0x1 ;  /* 0x00000001ff037424 */ /* 0x000fce00078e00ff */
.L_x_1600:
[----:B------:R-:W-:Y:S05]  /*2de60*/  BSYNC.RELIABLE B6 ;  /* 0x0000000000067941 */ /* 0x000fea0003800100 */
.L_x_1599:
[----:B------:R-:W-:Y:S01]  /*2de70*/  VIADD R7, R7, 0x1 ;  /* 0x0000000107077836 */ /* 0x000fe20000000000 */
[----:B------:R-:W-:Y:S01]  /*2de80*/  PRMT R6, R3, 0x7610, R6 ;  /* 0x0000761003067816 */ /* 0x000fe20000000006 */
[----:B------:R-:W-:-:S03]  /*2de90*/  VIADD R8, R8, 0x1 ;  /* 0x0000000108087836 */ /* 0x000fc60000000000 */
[----:B------:R-:W-:-:S13]  /*2dea0*/  ISETP.NE.AND P0, PT, R7, R16, PT ;  /* 0x000000100700720c */ /* 0x000fda0003f05270 */
[----:B------:R-:W-:Y:S05]  /*2deb0*/  @P0 BRA `(.L_x_1605) ;  /* 0xfffffffc007c0947 */ /* 0x000fea000383ffff */
.L_x_1598:
[----:B------:R-:W-:-:S13]  /*2dec0*/  ISETP.NE.AND P0, PT, R0, 0x16, PT ;  /* 0x000000160000780c */ /* 0x000fda0003f05270 */
[----:B------:R-:W-:Y:S05]  /*2ded0*/  @!P0 BRA `(.L_x_1606) ;  /* 0x00000000008c8947 */ /* 0x000fea0003800000 */
.L_x_1597:
[----:B------:R-:W-:-:S04]  /*2dee0*/  ISETP.GE.U32.AND P0, PT, R34, 0x2, PT ;  /* 0x000000022200780c */ /* 0x000fc80003f06070 */
[----:B------:R-:W-:-:S13]  /*2def0*/  ISETP.EQ.OR P0, PT, R0, 0xb, !P0 ;  /* 0x0000000b0000780c */ /* 0x000fda0004702670 */
        /* <DEDUP_REMOVED lines=22> */
.L_x_1610:
[----:B------:R-:W-:-:S07]  /*2e060*/  IMAD.MOV.U32 R3, RZ, RZ, 0x1 ;  /* 0x00000001ff037424 */ /* 0x000fce00078e00ff */
.L_x_1611:
[----:B------:R-:W-:Y:S05]  /*2e070*/  BSYNC.RECONVERGENT B0 ;  /* 0x0000000000007941 */ /* 0x000fea0003800200 */
.L_x_1609:
[C---:B------:R-:W-:Y:S02]  /*2e080*/  ISETP.NE.AND P0, PT, R0.reuse, 0x1, PT ;  /* 0x000000010000780c */ /* 0x040fe40003f05270 */
[----:B------:R-:W-:Y:S02]  /*2e090*/  ISETP.NE.AND P1, PT, R0, 0x2, PT ;  /* 0x000000020000780c */ /* 0x000fe40003f25270 */
[----:B------:R-:W-:-:S04]  /*2e0a0*/  SEL R0, RZ, 0x1, P0 ;  /* 0x00000001ff007807 */ /* 0x000fc80000000000 */
[----:B------:R-:W-:-:S04]  /*2e0b0*/  SEL R0, R0, 0x2, P1 ;  /* 0x0000000200007807 */ /* 0x000fc80000800000 */
[----:B------:R-:W-:-:S13]  /*2e0c0*/  ISETP.NE.AND P0, PT, R0, R3, PT ;  /* 0x000000030000720c */ /* 0x000fda0003f05270 */
[----:B------:R-:W-:Y:S05]  /*2e0d0*/  @P0 BREAK.RELIABLE B6 ;  /* 0x0000000000060942 */ /* 0x000fea0003800100 */
[----:B------:R-:W-:Y:S05]  /*2e0e0*/  @P0 BRA `(.L_x_1606) ;  /* 0x0000000000080947 */ /* 0x000fea0003800000 */
.L_x_1608:
[----:B------:R-:W-:Y:S05]  /*2e0f0*/  BSYNC.RELIABLE B6 ;  /* 0x0000000000067941 */ /* 0x000fea0003800100 */
.L_x_1607:
[----:B------:R-:W-:Y:S05]  /*2e100*/  BRA `(.L_x_1593) ;  /* 0x0000005400187947 */ /* 0x000fea0003800000 */
.L_x_1606:
        /* <DEDUP_REMOVED lines=11> */
.L_x_1614:
        /* <DEDUP_REMOVED lines=11> */
.L_x_1613:
[----:B------:R-:W-:Y:S01]  /*2e270*/  MOV R0, 0x30 ;  /* 0x0000003000007802 */ /* 0x000fe20000000f00 */
[----:B------:R-:W-:Y:S02]  /*2e280*/  IMAD.MOV.U32 R4, RZ, RZ, 0x140 ;  /* 0x00000140ff047424 */ /* 0x000fe400078e00ff */
[----:B------:R-:W-:Y:S01]  /*2e290*/  IMAD.MOV.U32 R5, RZ, RZ, RZ ;  /* 0x000000ffff057224 */ /* 0x000fe200078e00ff */
[----:B------:R0:W2:Y:S01]  /*2e2a0*/  LDC.64 R6, c[0x4][R0] ;  /* 0x0100000000067b82 */ /* 0x0000a20000000a00 */
[----:B------:R-:W-:Y:S05]  /*2e2b0*/  BMOV.32.CLEAR RZ, B0 ;  /* 0x0000000000ff7355 */ /* 0x000fea0000100000 */
[----:B------:R-:W-:-:S07]  /*2e2c0*/  LEPC R20, `(.L_x_1616) ;  /* 0x000000001014794e */ /* 0x000fce0000000000 */
[----:B012---:R-:W-:Y:S05]  /*2e2d0*/  CALL.ABS.NOINC R6 ;  /* 0x0000000006007343 */ /* 0x007fea0003c00000 */
.L_x_1616:
        /* <DEDUP_REMOVED lines=13> */
.L_x_1615:
[----:B------:R-:W-:Y:S05]  /*2e3b0*/  BSYNC.RECONVERGENT B8 ;  /* 0x0000000000087941 */ /* 0x000fea0003800200 */
.L_x_1612:
        /* <DEDUP_REMOVED lines=168> */
.L_x_1620:
[----:B------:R-:W-:-:S06]  /*2ee40*/  IMAD.WIDE.U32 R4, R17, 0x4, R36 ;  /* 0x0000000411047825 */ /* 0x000fcc00078e0024 */
[----:B------:R-:W2:Y:S02]  /*2ee50*/  LD.E R4, desc[UR36][R4.64+0xe0] ;  /* 0x0000e02404047980 */ /* 0x000ea4000c101900 */
[----:B--2---:R-:W-:-:S13]  /*2ee60*/  ISETP.NE.AND P0, PT, R4, 0x1, PT ;  /* 0x000000010400780c */ /* 0x004fda0003f05270 */
[----:B------:R-:W-:Y:S05]  /*2ee70*/  @!P0 BREAK.RELIABLE B1 ;  /* 0x0000000000018942 */ /* 0x000fea0003800100 */
[----:B------:R-:W-:Y:S05]  /*2ee80*/  @!P0 BRA `(.L_x_1618) ;  /* 0x0000000000188947 */ /* 0x000fea0003800000 */
.L_x_1621:
[----:B------:R-:W-:Y:S05]  /*2ee90*/  BSYNC.RELIABLE B1 ;  /* 0x0000000000017941 */ /* 0x000fea0003800100 */
.L_x_1619:
[----:B------:R-:W-:-:S13]  /*2eea0*/  ISETP.NE.AND P0, PT, R3, 0x1, PT ;  /* 0x000000010300780c */ /* 0x000fda0003f05270 */
[----:B------:R-:W-:Y:S02]  /*2eeb0*/  @!P0 IMAD.MOV.U32 R3, RZ, RZ, 0xb ;  /* 0x0000000bff038424 */ /* 0x000fe400078e00ff */
[----:B------:R-:W-:-:S03]  /*2eec0*/  @P0 IMAD.MOV.U32 R5, RZ, RZ, 0x16 ;  /* 0x00000016ff050424 */ /* 0x000fc600078e00ff */
[----:B------:R0:W-:Y:S04]  /*2eed0*/  @!P0 ST.E desc[UR36][R6.64], R3 ;  /* 0x0000000306008985 */ /* 0x0001e8000c101924 */
[----:B------:R0:W-:Y:S02]  /*2eee0*/  @P0 ST.E desc[UR36][R6.64], R5 ;  /* 0x0000000506000985 */ /* 0x0001e4000c101924 */
.L_x_1618:
[----:B------:R-:W-:Y:S05]  /*2eef0*/  BSYNC.RECONVERGENT B0 ;  /* 0x0000000000007941 */ /* 0x000fea0003800200 */
.L_x_1617:
[----:B------:R-:W-:Y:S01]  /*2ef00*/  ISETP.NE.AND P0, PT, R34, RZ, PT ;  /* 0x000000ff2200720c */ /* 0x000fe20003f05270 */
[----:B------:R-:W-:Y:S05]  /*2ef10*/  BMOV.32.CLEAR RZ, B0 ;  /* 0x0000000000ff7355 */ /* 0x000fea0000100000 */
[----:B------:R-:W-:Y:S01]  /*2ef20*/  BSSY.RECONVERGENT B0, `(.L_x_1622) ;  /* 0x000045a000007945 */ /* 0x000fe20003800200 */
[----:B0--3--:R-:W-:Y:S02]  /*2ef30*/  IMAD.MOV.U32 R7, RZ, RZ, 0x1 ;  /* 0x00000001ff077424 */ /* 0x009fe400078e00ff */
[----:B------:R-:W-:Y:S01]  /*2ef40*/  IMAD.MOV.U32 R25, RZ, RZ, 0x1 ;  /* 0x00000001ff197424 */ /* 0x000fe200078e00ff */
[----:B------:R-:W0:Y:S05]  /*2ef50*/  BMOV.32.CLEAR R30, B0 ;  /* 0x00000000001e7355 */ /* 0x000e2a0000100000 */
[----:B------:R-:W-:Y:S01]  /*2ef60*/  SEL R7, R7, 0xffffffff, !P0 ;  /* 0xffffffff07077807 */ /* 0x000fe20004000000 */
[----:B0-----:R-:W-:Y:S06]  /*2ef70*/  @!P0 BRA `(.L_x_1623) ;  /* 0x00000044004c8947 */ /* 0x001fec0003800000 */
[----:B------:R-:W-:Y:S05]  /*2ef80*/  BMOV.32.CLEAR RZ, B0 ;  /* 0x0000000000ff7355 */ /* 0x000fea0000100000 */
[----:B------:R-:W-:Y:S01]  /*2ef90*/  BSSY.RECONVERGENT B0, `(.L_x_1624) ;  /* 0x000000e000007945 */ /* 0x000fe20003800200 */
[----:B------:R-:W-:Y:S02]  /*2efa0*/  IMAD.MOV.U32 R0, RZ, RZ, RZ ;  /* 0x000000ffff007224 */ /* 0x000fe400078e00ff */
[----:B------:R-:W-:Y:S02]  /*2efb0*/  IMAD.MOV.U32 R6, RZ, RZ, R16 ;  /* 0x000000ffff067224 */ /* 0x000fe400078e0010 */
[----:B------:R-:W-:-:S07]  /*2efc0*/  IMAD.MOV.U32 R3, RZ, RZ, R17 ;  /* 0x000000ffff037224 */ /* 0x000fce00078e0011 */
.L_x_1625:
        /* <DEDUP_REMOVED lines=11> */
.L_x_1624:
        /* <DEDUP_REMOVED lines=9> */
.L_x_1626:
        /* <DEDUP_REMOVED lines=16> */
.L_x_1627:
        /* <DEDUP_REMOVED lines=15> */
.L_x_1628:
        /* <DEDUP_REMOVED lines=14> */
.L_x_1629:
        /* <DEDUP_REMOVED lines=12> */
.L_x_1759:
        /* <DEDUP_REMOVED lines=21> */
.L_x_1632:
[----:B------:R-:W-:-:S07]  /*2f5f0*/  IMAD.MOV.U32 R6, RZ, RZ, 0x1 ;  /* 0x00000001ff067424 */ /* 0x000fce00078e00ff */
.L_x_1633:
[----:B------:R-:W-:Y:S05]  /*2f600*/  BSYNC.RECONVERGENT B0 ;  /* 0x0000000000007941 */ /* 0x000fea0003800200 */
.L_x_1631:
        /* <DEDUP_REMOVED lines=14> */
.L_x_1637:
[----:B------:R-:W-:-:S07]  /*2f6f0*/  IMAD.MOV.U32 R5, RZ, RZ, 0x1 ;  /* 0x00000001ff057424 */ /* 0x000fce00078e00ff */
.L_x_1638:
[----:B------:R-:W-:Y:S05]  /*2f700*/  BSYNC.RECONVERGENT B0 ;  /* 0x0000000000007941 */ /* 0x000fea0003800200 */
.L_x_1636:
        /* <DEDUP_REMOVED lines=24> */
.L_x_1648:
        /* <DEDUP_REMOVED lines=24> */
.L_x_1646:
[----:B------:R-:W-:-:S07]  /*2fa10*/  IMAD.MOV.U32 R4, RZ, RZ, 0x1 ;  /* 0x00000001ff047424 */ /* 0x000fce00078e00ff */
.L_x_1647:
[----:B------:R-:W-:Y:S05]  /*2fa20*/  BSYNC.RECONVERGENT B0 ;  /* 0x0000000000007941 */ /* 0x000fea0003800200 */
.L_x_1645:
[----:B------:R-:W-:-:S13]  /*2fa30*/  ISETP.NE.AND P0, PT, R4, R11, PT ;  /* 0x0000000b0400720c */ /* 0x000fda0003f05270 */
[----:B------:R-:W-:Y:S05]  /*2fa40*/  @!P0 BREAK.RELIABLE B11 ;  /* 0x00000000000b8942 */ /* 0x000fea0003800100 */
[----:B------:R-:W-:Y:S05]  /*2fa50*/  @!P0 BREAK.RELIABLE B10 ;  /* 0x00000000000a8942 */ /* 0x000fea0003800100 */
[----:B------:R-:W-:Y:S05]  /*2fa60*/  @!P0 BREAK.RELIABLE B9 ;  /* 0x0000000000098942 */ /* 0x000fea0003800100 */
[----:B------:R-:W-:Y:S05]  /*2fa70*/  @!P0 BRA `(.L_x_1644) ;  /* 0x0000000800348947 */ /* 0x000fea0003800000 */
[----:B------:R-:W-:-:S07]  /*2fa80*/  IMAD.MOV.U32 R5, RZ, RZ, 0x1 ;  /* 0x00000001ff057424 */ /* 0x000fce00078e00ff */
.L_x_1643:
[----:B------:R-:W-:Y:S05]  /*2fa90*/  BSYNC.RELIABLE B11 ;  /* 0x00000000000b7941 */ /* 0x000fea0003800100 */
.L_x_1642:
[----:B------:R-:W-:Y:S01]  /*2faa0*/  VIADD R6, R6, 0x1 ;  /* 0x0000000106067836 */ /* 0x000fe20000000000 */
[----:B------:R-:W-:Y:S01]  /*2fab0*/  PRMT R7, R5, 0x7610, R7 ;  /* 0x0000761005077816 */ /* 0x000fe20000000007 */
[----:B------:R-:W-:-:S03]  /*2fac0*/  VIADD R9, R9, 0x1 ;  /* 0x0000000109097836 */ /* 0x000fc60000000000 */
[----:B------:R-:W-:-:S13]  /*2fad0*/  ISETP.NE.AND P0, PT, R6, R3, PT ;  /* 0x000000030600720c */ /* 0x000fda0003f05270 */
[----:B------:R-:W-:Y:S05]  /*2fae0*/  @P0 BRA `(.L_x_1648) ;  /* 0xfffffffc00680947 */ /* 0x000fea000383ffff */
[----:B------:R-:W-:Y:S05]  /*2faf0*/  BSYNC.RELIABLE B10 ;  /* 0x00000000000a7941 */ /* 0x000fea0003800100 */
.L_x_1641:
[----:B------:R-:W-:-:S04]  /*2fb00*/  ISETP.NE.AND P0, PT, R0, 0x16, PT ;  /* 0x000000160000780c */ /* 0x000fc80003f05270 */
[----:B------:R-:W-:-:S13]  /*2fb10*/  ISETP.EQ.OR P0, PT, R0, 0xb, !P0 ;  /* 0x0000000b0000780c */ /* 0x000fda0004702670 */
[----:B------:R-:W-:Y:S05]  /*2fb20*/  @P0 BRA `(.L_x_1649) ;  /* 0x0000000000740947 */ /* 0x000fea0003800000 */
.L_x_1640:
        /* <DEDUP_REMOVED lines=21> */
.L_x_1651:
[----:B------:R-:W-:-:S07]  /*2fc80*/  IMAD.MOV.U32 R4, RZ, RZ, 0x1 ;  /* 0x00000001ff047424 */ /* 0x000fce00078e00ff */
.L_x_1652:
[----:B------:R-:W-:Y:S05]  /*2fc90*/  BSYNC.RECONVERGENT B0 ;  /* 0x0000000000007941 */ /* 0x000fea0003800200 */
.L_x_1650:
[----:B------:R-:W-:Y:S02]  /*2fca0*/  ISETP.NE.AND P0, PT, R0, 0x2, PT ;  /* 0x000000020000780c */ /* 0x000fe40003f05270 */
[----:B------:R-:W-:-:S04]  /*2fcb0*/  SEL R0, RZ, 0x1, P1 ;  /* 0x00000001ff007807 */ /* 0x000fc80000800000 */
[----:B------:R-:W-:-:S04]  /*2fcc0*/  SEL R5, R0, 0x2, P0 ;  /* 0x0000000200057807 */ /* 0x000fc80000000000 */
[----:B------:R-:W-:-:S13]  /*2fcd0*/  ISETP.NE.AND P0, PT, R5, R4, PT ;  /* 0x000000040500720c */ /* 0x000fda0003f05270 */
[----:B------:R-:W-:Y:S05]  /*2fce0*/  @!P0 BREAK.RELIABLE B9 ;  /* 0x0000000000098942 */ /* 0x000fea0003800100 */
[----:B------:R-:W-:Y:S05]  /*2fcf0*/  @!P0 BRA `(.L_x_1635) ;  /* 0x0000000400b88947 */ /* 0x000fea0003800000 */
.L_x_1649:
[----:B------:R-:W-:Y:S05]  /*2fd00*/  BSYNC.RELIABLE B9 ;  /* 0x0000000000097941 */ /* 0x000fea0003800100 */
.L_x_1639:
        /* <DEDUP_REMOVED lines=15> */
.L_x_1658:
        /* <DEDUP_REMOVED lines=28> */
.L_x_1657:
[----:B------:R-:W-:Y:S05]  /*2ffc0*/  BSYNC.RECONVERGENT B2 ;  /* 0x0000000000027941 */ /* 0x000fea0003800200 */
.L_x_1656:
        /* <DEDUP_REMOVED lines=19> */
.L_x_1660:
[----:B------:R-:W-:Y:S05]  /*30100*/  BSYNC.RECONVERGENT B2 ;  /* 0x0000000000027941 */ /* 0x000fea0003800200 */
.L_x_1659:
[----:B------:R-:W-:-:S13]  /*30110*/  ISETP.NE.OR P0, PT, R12, R3, P0 ;  /* 0x000000030c00720c */ /* 0x000fda0000705670 */
[----:B------:R-:W-:Y:S05]  /*30120*/  @!P0 BREAK.RELIABLE B1 ;  /* 0x0000000000018942 */ /* 0x000fea0003800100 */
[----:B------:R-:W-:Y:S05]  /*30130*/  @!P0 BRA `(.L_x_1661) ;  /* 0x0000000000308947 */ /* 0x000fea0003800000 */
.L_x_1655:
[----:B------:R-:W-:Y:S05]  /*30140*/  BSYNC.RELIABLE B1 ;  /* 0x0000000000017941 */ /* 0x000fea0003800100 */
.L_x_1654:
        /* <DEDUP_REMOVED lines=11> */
.L_x_1661:
[----:B------:R-:W-:Y:S05]  /*30200*/  BSYNC.RECONVERGENT B0 ;  /* 0x0000000000007941 */ /* 0x000fea0003800200 */
.L_x_1653:
        /* <DEDUP_REMOVED lines=9> */
.L_x_1662:
[----:B------:R-:W-:Y:S01]  /*302a0*/  IMAD.IADD R23, R23, 0x1, R34 ;  /* 0x0000000117177824 */ /* 0x000fe200078e0222 */
        /* <DEDUP_REMOVED lines=10> */
.L_x_1644:
        /* <DEDUP_REMOVED lines=9> */
.L_x_1635:
[----:B------:R-:W-:Y:S05]  /*303e0*/  BSYNC.RECONVERGENT B8 ;  /* 0x0000000000087941 */ /* 0x000fea0003800200 */
.L_x_1634:
        /* <DEDUP_REMOVED lines=20> */
.L_x_1664:
[----:B------:R-:W-:-:S07]  /*30530*/  IMAD.MOV.U32 R8, RZ, RZ, 0x1 ;  /* 0x00000001ff087424 */ /* 0x000fce00078e00ff */
.L_x_1665:
[----:B------:R-:W-:Y:S05]  /*30540*/  BSYNC.RECONVERGENT B0 ;  /* 0x0000000000007941 */ /* 0x000fea0003800200 */
.L_x_1663:
        /* <DEDUP_REMOVED lines=15> */
.L_x_1669:
[----:B------:R-:W-:-:S07]  /*30640*/  IMAD.MOV.U32 R5, RZ, RZ, 0x1 ;  /* 0x00000001ff057424 */ /* 0x000fce00078e00ff */
.L_x_1670:
[----:B------:R-:W-:Y:S05]  /*30650*/  BSYNC.RECONVERGENT B0 ;  /* 0x0000000000007941 */ /* 0x000fea0003800200 */
.L_x_1668:
        /* <DEDUP_REMOVED lines=25> */
.L_x_1680:
        /* <DEDUP_REMOVED lines=26> */
.L_x_1678:
[----:B------:R-:W-:-:S07]  /*30990*/  IMAD.MOV.U32 R4, RZ, RZ, 0x1 ;  /* 0x00000001ff047424 */ /* 0x000fce00078e00ff */
.L_x_1679:
[----:B------:R-:W-:Y:S05]  /*309a0*/  BSYNC.RECONVERGENT B0 ;  /* 0x0000000000007941 */ /* 0x000fea0003800200 */
.L_x_1677:
[----:B------:R-:W-:-:S13]  /*309b0*/  ISETP.NE.AND P0, PT, R4, R13, PT ;  /* 0x0000000d0400720c */ /* 0x000fda0003f05270 */
[----:B------:R-:W-:Y:S05]  /*309c0*/  @!P0 BREAK.RELIABLE B11 ;  /* 0x00000000000b8942 */ /* 0x000fea0003800100 */
[----:B------:R-:W-:Y:S05]  /*309d0*/  @!P0 BREAK.RELIABLE B10 ;  /* 0x00000000000a8942 */ /* 0x000fea0003800100 */
[----:B------:R-:W-:Y:S05]  /*309e0*/  @!P0 BREAK.RELIABLE B9 ;  /* 0x0000000000098942 */ /* 0x000fea0003800100 */
[----:B------:R-:W-:Y:S05]  /*309f0*/  @!P0 BRA `(.L_x_1676) ;  /* 0x0000000800348947 */ /* 0x000fea0003800000 */
[----:B------:R-:W-:-:S07]  /*30a00*/  IMAD.MOV.U32 R5, RZ, RZ, 0x1 ;  /* 0x00000001ff057424 */ /* 0x000fce00078e00ff */
.L_x_1675:
[----:B------:R-:W-:Y:S05]  /*30a10*/  BSYNC.RELIABLE B11 ;  /* 0x00000000000b7941 */ /* 0x000fea0003800100 */
.L_x_1674:
[----:B------:R-:W-:Y:S01]  /*30a20*/  VIADD R9, R9, 0x1 ;  /* 0x0000000109097836 */ /* 0x000fe20000000000 */
[----:B------:R-:W-:Y:S01]  /*30a30*/  PRMT R8, R5, 0x7610, R8 ;  /* 0x0000761005087816 */ /* 0x000fe20000000008 */
[----:B------:R-:W-:-:S03]  /*30a40*/  VIADD R10, R10, 0xffffffff ;  /* 0xffffffff0a0a7836 */ /* 0x000fc60000000000 */
[----:B------:R-:W-:-:S13]  /*30a50*/  ISETP.NE.AND P0, PT, R9, R32, PT ;  /* 0x000000200900720c */ /* 0x000fda0003f05270 */
[----:B------:R-:W-:Y:S05]  /*30a60*/  @P0 BRA `(.L_x_1680) ;  /* 0xfffffffc00600947 */ /* 0x000fea000383ffff */
[----:B------:R-:W-:Y:S05]  /*30a70*/  BSYNC.RELIABLE B10 ;  /* 0x00000000000a7941 */ /* 0x000fea0003800100 */
.L_x_1673:
[----:B------:R-:W-:-:S04]  /*30a80*/  ISETP.NE.AND P0, PT, R3, 0x16, PT ;  /* 0x000000160300780c */ /* 0x000fc80003f05270 */
[----:B------:R-:W-:-:S13]  /*30a90*/  ISETP.EQ.OR P0, PT, R3, 0xb, !P0 ;  /* 0x0000000b0300780c */ /* 0x000fda0004702670 */
[----:B------:R-:W-:Y:S05]  /*30aa0*/  @P0 BRA `(.L_x_1681) ;  /* 0x0000000000740947 */ /* 0x000fea0003800000 */
.L_x_1672:
        /* <DEDUP_REMOVED lines=21> */
.L_x_1683:
[----:B------:R-:W-:-:S07]  /*30c00*/  IMAD.MOV.U32 R4, RZ, RZ, 0x1 ;  /* 0x00000001ff047424 */ /* 0x000fce00078e00ff */
.L_x_1684:
[----:B------:R-:W-:Y:S05]  /*30c10*/  BSYNC.RECONVERGENT B0 ;  /* 0x0000000000007941 */ /* 0x000fea0003800200 */
.L_x_1682:
[----:B------:R-:W-:Y:S02]  /*30c20*/  ISETP.NE.AND P0, PT, R3, 0x2, PT ;  /* 0x000000020300780c */ /* 0x000fe40003f05270 */
[----:B------:R-:W-:-:S04]  /*30c30*/  SEL R3, RZ, 0x1, P1 ;  /* 0x00000001ff037807 */ /* 0x000fc80000800000 */
[----:B------:R-:W-:-:S04]  /*30c40*/  SEL R3, R3, 0x2, P0 ;  /* 0x0000000203037807 */ /* 0x000fc80000000000 */
[----:B------:R-:W-:-:S13]  /*30c50*/  ISETP.NE.AND P0, PT, R3, R4, PT ;  /* 0x000000040300720c */ /* 0x000fda0003f05270 */
[----:B------:R-:W-:Y:S05]  /*30c60*/  @!P0 BREAK.RELIABLE B9 ;  /* 0x0000000000098942 */ /* 0x000fea0003800100 */
[----:B------:R-:W-:Y:S05]  /*30c70*/  @!P0 BRA `(.L_x_1667) ;  /* 0x0000000400b88947 */ /* 0x000fea0003800000 */
.L_x_1681:
[----:B------:R-:W-:Y:S05]  /*30c80*/  BSYNC.RELIABLE B9 ;  /* 0x0000000000097941 */ /* 0x000fea0003800100 */
.L_x_1671:
        /* <DEDUP_REMOVED lines=14> */
.L_x_1690:
        /* <DEDUP_REMOVED lines=28> */
.L_x_1689:
[----:B------:R-:W-:Y:S05]  /*30f30*/  BSYNC.RECONVERGENT B2 ;  /* 0x0000000000027941 */ /* 0x000fea0003800200 */
.L_x_1688:
        /* <DEDUP_REMOVED lines=19> */
.L_x_1692:
[----:B------:R-:W-:Y:S05]  /*31070*/  BSYNC.RECONVERGENT B2 ;  /* 0x0000000000027941 */ /* 0x000fea0003800200 */
.L_x_1691:
[----:B------:R-:W-:-:S13]  /*31080*/  ISETP.NE.OR P0, PT, R3, R32, P0 ;  /* 0x000000200300720c */ /* 0x000fda0000705670 */
[----:B------:R-:W-:Y:S05]  /*31090*/  @!P0 BREAK.RELIABLE B1 ;  /* 0x0000000000018942 */ /* 0x000fea0003800100 */
[----:B------:R-:W-:Y:S05]  /*310a0*/  @!P0 BRA `(.L_x_1693) ;  /* 0x0000000000308947 */ /* 0x000fea0003800000 */
.L_x_1687:
[----:B------:R-:W-:Y:S05]  /*310b0*/  BSYNC.RELIABLE B1 ;  /* 0x0000000000017941 */ /* 0x000fea0003800100 */
.L_x_1686:
        /* <DEDUP_REMOVED lines=11> */
.L_x_1693:
[----:B------:R-:W-:Y:S05]  /*31170*/  BSYNC.RECONVERGENT B0 ;  /* 0x0000000000007941 */ /* 0x000fea0003800200 */
.L_x_1685:
        /* <DEDUP_REMOVED lines=9> */
.L_x_1694:
        /* <DEDUP_REMOVED lines=12> */
.L_x_1676:
        /* <DEDUP_REMOVED lines=9> */
.L_x_1667:
[----:B------:R-:W-:Y:S05]  /*31360*/  BSYNC.RECONVERGENT B8 ;  /* 0x0000000000087941 */ /* 0x000fea0003800200 */
.L_x_1666:
        /* <DEDUP_REMOVED lines=20> */
.L_x_1696:
[----:B------:R-:W-:-:S07]  /*314b0*/  IMAD.MOV.U32 R8, RZ, RZ, 0x1 ;  /* 0x00000001ff087424 */ /* 0x000fce00078e00ff */
.L_x_1697:
[----:B------:R-:W-:Y:S05]  /*314c0*/  BSYNC.RECONVERGENT B0 ;  /* 0x0000000000007941 */ /* 0x000fea0003800200 */
.L_x_1695:
        /* <DEDUP_REMOVED lines=14> */
.L_x_1701:
[----:B------:R-:W-:-:S07]  /*315b0*/  IMAD.MOV.U32 R5, RZ, RZ, 0x1 ;  /* 0x00000001ff057424 */ /* 0x000fce00078e00ff */
.L_x_1702:
[----:B------:R-:W-:Y:S05]  /*315c0*/  BSYNC.RECONVERGENT B0 ;  /* 0x0000000000007941 */ /* 0x000fea0003800200 */
.L_x_1700:
        /* <DEDUP_REMOVED lines=25> */
.L_x_1712:
        /* <DEDUP_REMOVED lines=27> */
.L_x_1710:
[----:B------:R-:W-:-:S07]  /*31910*/  IMAD.MOV.U32 R4, RZ, RZ, 0x1 ;  /* 0x00000001ff047424 */ /* 0x000fce00078e00ff */
.L_x_1711:
[----:B------:R-:W-:Y:S05]  /*31920*/  BSYNC.RECONVERGENT B0 ;  /* 0x0000000000007941 */ /* 0x000fea0003800200 */
.L_x_1709:
[----:B------:R-:W-:-:S13]  /*31930*/  ISETP.NE.AND P0, PT, R4, R13, PT ;  /* 0x0000000d0400720c */ /* 0x000fda0003f05270 */
[----:B------:R-:W-:Y:S05]  /*31940*/  @!P0 BREAK.RELIABLE B11 ;  /* 0x00000000000b8942 */ /* 0x000fea0003800100 */
[----:B------:R-:W-:Y:S05]  /*31950*/  @!P0 BREAK.RELIABLE B10 ;  /* 0x00000000000a8942 */ /* 0x000fea0003800100 */
[----:B------:R-:W-:Y:S05]  /*31960*/  @!P0 BREAK.RELIABLE B9 ;  /* 0x0000000000098942 */ /* 0x000fea0003800100 */
[----:B------:R-:W-:Y:S05]  /*31970*/  @!P0 BRA `(.L_x_1708) ;  /* 0x0000000800388947 */ /* 0x000fea0003800000 */
[----:B------:R-:W-:-:S07]  /*31980*/  IMAD.MOV.U32 R5, RZ, RZ, 0x1 ;  /* 0x00000001ff057424 */ /* 0x000fce00078e00ff */
.L_x_1707:
[----:B------:R-:W-:Y:S05]  /*31990*/  BSYNC.RELIABLE B11 ;  /* 0x00000000000b7941 */ /* 0x000fea0003800100 */
.L_x_1706:
[----:B------:R-:W-:Y:S01]  /*319a0*/  VIADD R8, R8, 0xffffffff ;  /* 0xffffffff08087836 */ /* 0x000fe20000000000 */
[----:B------:R-:W-:Y:S01]  /*319b0*/  PRMT R9, R5, 0x7610, R9 ;  /* 0x0000761005097816 */ /* 0x000fe20000000009 */
[----:B------:R-:W-:-:S03]  /*319c0*/  VIADD R10, R10, 0x1 ;  /* 0x000000010a0a7836 */ /* 0x000fc60000000000 */
[----:B------:R-:W-:-:S13]  /*319d0*/  ISETP.NE.AND P0, PT, R8, R3, PT ;  /* 0x000000030800720c */ /* 0x000fda0003f05270 */
[----:B------:R-:W-:Y:S05]  /*319e0*/  @P0 BRA `(.L_x_1712) ;  /* 0xfffffffc005c0947 */ /* 0x000fea000383ffff */
[----:B------:R-:W-:Y:S05]  /*319f0*/  BSYNC.RELIABLE B10 ;  /* 0x00000000000a7941 */ /* 0x000fea0003800100 */
.L_x_1705:
[----:B------:R-:W-:-:S04]  /*31a00*/  ISETP.NE.AND P0, PT, R0, 0x16, PT ;  /* 0x000000160000780c */ /* 0x000fc80003f05270 */
[----:B------:R-:W-:-:S13]  /*31a10*/  ISETP.EQ.OR P0, PT, R0, 0xb, !P0 ;  /* 0x0000000b0000780c */ /* 0x000fda0004702670 */
[----:B------:R-:W-:Y:S05]  /*31a20*/  @P0 BRA `(.L_x_1713) ;  /* 0x0000000000740947 */ /* 0x000fea0003800000 */
.L_x_1704:
        /* <DEDUP_REMOVED lines=21> */
.L_x_1715:
[----:B------:R-:W-:-:S07]  /*31b80*/  IMAD.MOV.U32 R4, RZ, RZ, 0x1 ;  /* 0x00000001ff047424 */ /* 0x000fce00078e00ff */
.L_x_1716:
[----:B------:R-:W-:Y:S05]  /*31b90*/  BSYNC.RECONVERGENT B0 ;  /* 0x0000000000007941 */ /* 0x000fea0003800200 */
.L_x_1714:
[----:B------:R-:W-:Y:S02]  /*31ba0*/  ISETP.NE.AND P0, PT, R0, 0x2, PT ;  /* 0x000000020000780c */ /* 0x000fe40003f05270 */
[----:B------:R-:W-:-:S04]  /*31bb0*/  SEL R0, RZ, 0x1, P1 ;  /* 0x00000001ff007807 */ /* 0x000fc80000800000 */
[----:B------:R-:W-:-:S04]  /*31bc0*/  SEL R5, R0, 0x2, P0 ;  /* 0x0000000200057807 */ /* 0x000fc80000000000 */
[----:B------:R-:W-:-:S13]  /*31bd0*/  ISETP.NE.AND P0, PT, R5, R4, PT ;  /* 0x000000040500720c */ /* 0x000fda0003f05270 */
[----:B------:R-:W-:Y:S05]  /*31be0*/  @!P0 BREAK.RELIABLE B9 ;  /* 0x0000000000098942 */ /* 0x000fea0003800100 */
[----:B------:R-:W-:Y:S05]  /*31bf0*/  @!P0 BRA `(.L_x_1699) ;  /* 0x0000000400bc8947 */ /* 0x000fea0003800000 */
.L_x_1713:
[----:B------:R-:W-:Y:S05]  /*31c00*/  BSYNC.RELIABLE B9 ;  /* 0x0000000000097941 */ /* 0x000fea0003800100 */
.L_x_1703:
        /* <DEDUP_REMOVED lines=15> */
.L_x_1722:
        /* <DEDUP_REMOVED lines=28> */
.L_x_1721:
[----:B------:R-:W-:Y:S05]  /*31ec0*/  BSYNC.RECONVERGENT B2 ;  /* 0x0000000000027941 */ /* 0x000fea0003800200 */
.L_x_1720:
        /* <DEDUP_REMOVED lines=19> */
.L_x_1724:
[----:B------:R-:W-:Y:S05]  /*32000*/  BSYNC.RECONVERGENT B2 ;  /* 0x0000000000027941 */ /* 0x000fea0003800200 */
.L_x_1723:
[----:B------:R-:W-:-:S13]  /*32010*/  ISETP.NE.OR P0, PT, R14, R3, P0 ;  /* 0x000000030e00720c */ /* 0x000fda0000705670 */
[----:B------:R-:W-:Y:S05]  /*32020*/  @!P0 BREAK.RELIABLE B1 ;  /* 0x0000000000018942 */ /* 0x000fea0003800100 */
[----:B------:R-:W-:Y:S05]  /*32030*/  @!P0 BRA `(.L_x_1725) ;  /* 0x0000000000308947 */ /* 0x000fea0003800000 */
.L_x_1719:
[----:B------:R-:W-:Y:S05]  /*32040*/  BSYNC.RELIABLE B1 ;  /* 0x0000000000017941 */ /* 0x000fea0003800100 */
.L_x_1718:
        /* <DEDUP_REMOVED lines=11> */
.L_x_1725:
[----:B------:R-:W-:Y:S05]  /*32100*/  BSYNC.RECONVERGENT B0 ;  /* 0x0000000000007941 */ /* 0x000fea0003800200 */
.L_x_1717:
        /* <DEDUP_REMOVED lines=9> */
.L_x_1726:
        /* <DEDUP_REMOVED lines=12> */
.L_x_1708:
        /* <DEDUP_REMOVED lines=9> */
.L_x_1699:
[----:B------:R-:W-:Y:S05]  /*322f0*/  BSYNC.RECONVERGENT B8 ;  /* 0x0000000000087941 */ /* 0x000fea0003800200 */
.L_x_1698:
        /* <DEDUP_REMOVED lines=19> */
.L_x_1728:
[----:B------:R-:W-:-:S07]  /*32430*/  IMAD.MOV.U32 R6, RZ, RZ, 0x1 ;  /* 0x00000001ff067424 */ /* 0x000fce00078e00ff */
.L_x_1729:
[----:B------:R-:W-:Y:S05]  /*32440*/  BSYNC.RECONVERGENT B0 ;  /* 0x0000000000007941 */ /* 0x000fea0003800200 */
.L_x_1727:
        /* <DEDUP_REMOVED lines=15> */
.L_x_1733:
[----:B------:R-:W-:-:S07]  /*32540*/  IMAD.MOV.U32 R5, RZ, RZ, 0x1 ;  /* 0x00000001ff057424 */ /* 0x000fce00078e00ff */
.L_x_1734:
[----:B------:R-:W-:Y:S05]  /*32550*/  BSYNC.RECONVERGENT B0 ;  /* 0x0000000000007941 */ /* 0x000fea0003800200 */
.L_x_1732:
        /* <DEDUP_REMOVED lines=25> */
.L_x_1744:
        /* <DEDUP_REMOVED lines=28> */
.L_x_1742:
[----:B------:R-:W-:-:S07]  /*328b0*/  IMAD.MOV.U32 R4, RZ, RZ, 0x1 ;  /* 0x00000001ff047424 */ /* 0x000fce00078e00ff */
.L_x_1743:
[----:B------:R-:W-:Y:S05]  /*328c0*/  BSYNC.RECONVERGENT B0 ;  /* 0x0000000000007941 */ /* 0x000fea0003800200 */
.L_x_1741:
[----:B------:R-:W-:-:S13]  /*328d0*/  ISETP.NE.AND P0, PT, R4, R13, PT ;  /* 0x0000000d0400720c */ /* 0x000fda0003f05270 */
[----:B------:R-:W-:Y:S05]  /*328e0*/  @!P0 BREAK.RELIABLE B11 ;  /* 0x00000000000b8942 */ /* 0x000fea0003800100 */
[----:B------:R-:W-:Y:S05]  /*328f0*/  @!P0 BREAK.RELIABLE B10 ;  /* 0x00000000000a8942 */ /* 0x000fea0003800100 */
[----:B------:R-:W-:Y:S05]  /*32900*/  @!P0 BREAK.RELIABLE B9 ;  /* 0x0000000000098942 */ /* 0x000fea0003800100 */
[----:B------:R-:W-:Y:S05]  /*32910*/  @!P0 BRA `(.L_x_1740) ;  /* 0x0000000800308947 */ /* 0x000fea0003800000 */
[----:B------:R-:W-:-:S07]  /*32920*/  IMAD.MOV.U32 R5, RZ, RZ, 0x1 ;  /* 0x00000001ff057424 */ /* 0x000fce00078e00ff */
.L_x_1739:
[----:B------:R-:W-:Y:S05]  /*32930*/  BSYNC.RELIABLE B11 ;  /* 0x00000000000b7941 */ /* 0x000fea0003800100 */
.L_x_1738:
[----:B------:R-:W-:Y:S01]  /*32940*/  VIADD R8, R8, 0xffffffff ;  /* 0xffffffff08087836 */ /* 0x000fe20000000000 */
[----:B------:R-:W-:Y:S01]  /*32950*/  PRMT R7, R5, 0x7610, R7 ;  /* 0x0000761005077816 */ /* 0x000fe20000000007 */
[----:B------:R-:W-:-:S03]  /*32960*/  VIADD R6, R6, 0xffffffff ;  /* 0xffffffff06067836 */ /* 0x000fc60000000000 */
[----:B------:R-:W-:-:S13]  /*32970*/  ISETP.NE.AND P0, PT, R8, R3, PT ;  /* 0x000000030800720c */ /* 0x000fda0003f05270 */
[----:B------:R-:W-:Y:S05]  /*32980*/  @P0 BRA `(.L_x_1744) ;  /* 0xfffffffc00580947 */ /* 0x000fea000383ffff */
[----:B------:R-:W-:Y:S05]  /*32990*/  BSYNC.RELIABLE B10 ;  /* 0x00000000000a7941 */ /* 0x000fea0003800100 */
.L_x_1737:
[----:B------:R-:W-:-:S04]  /*329a0*/  ISETP.NE.AND P0, PT, R0, 0x16, PT ;  /* 0x000000160000780c */ /* 0x000fc80003f05270 */
[----:B------:R-:W-:-:S13]  /*329b0*/  ISETP.EQ.OR P0, PT, R0, 0xb, !P0 ;  /* 0x0000000b0000780c */ /* 0x000fda0004702670 */
[----:B------:R-:W-:Y:S05]  /*329c0*/  @P0 BRA `(.L_x_1745) ;  /* 0x0000000000740947 */ /* 0x000fea0003800000 */
.L_x_1736:
        /* <DEDUP_REMOVED lines=21> */
.L_x_1747:
[----:B------:R-:W-:-:S07]  /*32b20*/  IMAD.MOV.U32 R4, RZ, RZ, 0x1 ;  /* 0x00000001ff047424 */ /* 0x000fce00078e00ff */
.L_x_1748:
[----:B------:R-:W-:Y:S05]  /*32b30*/  BSYNC.RECONVERGENT B0 ;  /* 0x0000000000007941 */ /* 0x000fea0003800200 */
.L_x_1746:
[----:B------:R-:W-:Y:S02]  /*32b40*/  ISETP.NE.AND P0, PT, R0, 0x2, PT ;  /* 0x000000020000780c */ /* 0x000fe40003f05270 */
[----:B------:R-:W-:-:S04]  /*32b50*/  SEL R0, RZ, 0x1, P1 ;  /* 0x00000001ff007807 */ /* 0x000fc80000800000 */
[----:B------:R-:W-:-:S04]  /*32b60*/  SEL R5, R0, 0x2, P0 ;  /* 0x0000000200057807 */ /* 0x000fc80000000000 */
[----:B------:R-:W-:-:S13]  /*32b70*/  ISETP.NE.AND P0, PT, R5, R4, PT ;  /* 0x000000040500720c */ /* 0x000fda0003f05270 */
[----:B------:R-:W-:Y:S05]  /*32b80*/  @!P0 BREAK.RELIABLE B9 ;  /* 0x0000000000098942 */ /* 0x000fea0003800100 */
[----:B------:R-:W-:Y:S05]  /*32b90*/  @!P0 BRA `(.L_x_1731) ;  /* 0x0000000400b48947 */ /* 0x000fea0003800000 */
.L_x_1745:
[----:B------:R-:W-:Y:S05]  /*32ba0*/  BSYNC.RELIABLE B9 ;  /* 0x0000000000097941 */ /* 0x000fea0003800100 */
.L_x_1735:
        /* <DEDUP_REMOVED lines=14> */
.L_x_1754:
        /* <DEDUP_REMOVED lines=28> */
.L_x_1753:
[----:B------:R-:W-:Y:S05]  /*32e50*/  BSYNC.RECONVERGENT B2 ;  /* 0x0000000000027941 */ /* 0x000fea0003800200 */
.L_x_1752:
        /* <DEDUP_REMOVED lines=19> */
.L_x_1756:
[----:B------:R-:W-:Y:S05]  /*32f90*/  BSYNC.RECONVERGENT B2 ;  /* 0x0000000000027941 */ /* 0x000fea0003800200 */
.L_x_1755:
[----:B------:R-:W-:-:S13]  /*32fa0*/  ISETP.NE.OR P0, PT, R0, R3, P0 ;  /* 0x000000030000720c */ /* 0x000fda0000705670 */
[----:B------:R-:W-:Y:S05]  /*32fb0*/  @!P0 BREAK.RELIABLE B1 ;  /* 0x0000000000018942 */ /* 0x000fea0003800100 */
[----:B------:R-:W-:Y:S05]  /*32fc0*/  @!P0 BRA `(.L_x_1757) ;  /* 0x0000000000308947 */ /* 0x000fea0003800000 */
.L_x_1751:
[----:B------:R-:W-:Y:S05]  /*32fd0*/  BSYNC.RELIABLE B1 ;  /* 0x0000000000017941 */ /* 0x000fea0003800100 */
.L_x_1750:
        /* <DEDUP_REMOVED lines=11> */
.L_x_1757:
[----:B------:R-:W-:Y:S05]  /*33090*/  BSYNC.RECONVERGENT B0 ;  /* 0x0000000000007941 */ /* 0x000fea0003800200 */
.L_x_1749:
        /* <DEDUP_REMOVED lines=9> */
.L_x_1758:
        /* <DEDUP_REMOVED lines=11> */
.L_x_1740:
        /* <DEDUP_REMOVED lines=9> */
.L_x_1731:
[----:B------:R-:W-:Y:S05]  /*33270*/  BSYNC.RECONVERGENT B8 ;  /* 0x0000000000087941 */ /* 0x000fea0003800200 */
.L_x_1730:
[----:B------:R-:W-:-:S05]  /*33280*/  VIADD R38, R38, 0x1 ;  /* 0x0000000126267836 */ /* 0x000fca0000000000 */
[----:B------:R-:W-:-:S13]  /*33290*/  ISETP.NE.AND P0, PT, R38, 0x8, PT ;  /* 0x000000082600780c */ /* 0x000fda0003f05270 */
[----:B------:R-:W-:Y:S05]  /*332a0*/  @P0 BRA `(.L_x_1759) ;  /* 0xffffffc0007c0947 */ /* 0x000fea000383ffff */
[----:B------:R0:W-:Y:S05]  /*332b0*/  BMOV.32 B0, R35 ;  /* 0x0000002300007356 */ /* 0x0001ea0000000000 */
[----:B------:R-:W-:Y:S05]  /*332c0*/  BSYNC.RECONVERGENT B0 ;  /* 0x0000000000007941 */ /* 0x000fea0003800200 */
.L_x_1630:
[----:B------:R-:W2:Y:S01]  /*332d0*/  LD.E.64 R4, desc[UR36][R44.64+0x10] ;  /* 0x000010242c047980 */ /* 0x000ea2000c101b00 */
[----:B------:R-:W-:Y:S05]  /*332e0*/  BMOV.32.CLEAR RZ, B0 ;  /* 0x0000000000ff7355 */ /* 0x000fea0000100000 */
[----:B------:R-:W-:Y:S01]  /*332f0*/  BSSY.RECONVERGENT B0, `(.L_x_1760) ;  /* 0x000000c000007945 */ /* 0x000fe20003800200 */
[----:B--2---:R-:W-:-:S04]  /*33300*/  ISETP.NE.U32.AND P0, PT, R4, RZ, PT ;  /* 0x000000ff0400720c */ /* 0x004fc80003f05070 */
[----:B------:R-:W-:-:S13]  /*33310*/  ISETP.NE.AND.EX P0, PT, R5, RZ, PT, P0 ;  /* 0x000000ff0500720c */ /* 0x000fda0003f05300 */
[----:B------:R-:W-:Y:S05]  /*33320*/  @!P0 BRA `(.L_x_1761) ;  /* 0x0000000000208947 */ /* 0x000fea0003800000 */
[----:B------:R-:W-:Y:S01]  /*33330*/  BSSY.RECONVERGENT B1, `(.L_x_1761) ;  /* 0x0000007000017945 */ /* 0x000fe20003800200 */
.L_x_1762:
[----:B------:R-:W-:Y:S02]  /*33340*/  IMAD.MOV.U32 R44, RZ, RZ, R4 ;  /* 0x000000ffff2c7224 */ /* 0x000fe400078e0004 */
[----:B------:R-:W-:-:S05]  /*33350*/  IMAD.MOV.U32 R45, RZ, RZ, R5 ;  /* 0x000000ffff2d7224 */ /* 0x000fca00078e0005 */
[----:B------:R-:W2:Y:S02]  /*33360*/  LD.E.64 R4, desc[UR36][R44.64+0x10] ;  /* 0x000010242c047980 */ /* 0x000ea4000c101b00 */
[----:B--2---:R-:W-:-:S04]  /*33370*/  ISETP.NE.U32.AND P0, PT, R4, RZ, PT ;  /* 0x000000ff0400720c */ /* 0x004fc80003f05070 */
[----:B------:R-:W-:-:S13]  /*33380*/  ISETP.NE.AND.EX P0, PT, R5, RZ, PT, P0 ;  /* 0x000000ff0500720c */ /* 0x000fda0003f05300 */
[----:B------:R-:W-:Y:S05]  /*33390*/  @P0 BRA `(.L_x_1762) ;  /* 0xfffffffc00e80947 */ /* 0x000fea000383ffff */
[----:B------:R-:W-:Y:S05]  /*333a0*/  BSYNC.RECONVERGENT B1 ;  /* 0x0000000000017941 */ /* 0x000fea0003800200 */
.L_x_1761:
[----:B------:R-:W-:Y:S05]  /*333b0*/  BSYNC.RECONVERGENT B0 ;  /* 0x0000000000007941 */ /* 0x000fea0003800200 */
.L_x_1760:
        /* <DEDUP_REMOVED lines=10> */
.L_x_1763:
[----:B------:R-:W-:Y:S01]  /*33460*/  ISETP.NE.U32.AND P0, PT, R16, RZ, PT ;  /* 0x000000ff1000720c */ /* 0x000fe20003f05070 */
[----:B------:R-:W-:Y:S02]  /*33470*/  IMAD.MOV.U32 R42, RZ, RZ, R16 ;  /* 0x000000ffff2a7224 */ /* 0x000fe400078e0010 */
[----:B------:R-:W-:Y:S01]  /*33480*/  IMAD.MOV.U32 R43, RZ, RZ, R17 ;  /* 0x000000ffff2b7224 */ /* 0x000fe200078e0011 */
[----:B------:R-:W-:-:S13]  /*33490*/  ISETP.NE.AND.EX P0, PT, R17, RZ, PT, P0 ;  /* 0x000000ff1100720c */ /* 0x000fda0003f05300 */
[----:B------:R-:W-:Y:S05]  /*334a0*/  @P0 BRA `(.L_x_1630) ;  /* 0xfffffffc00880947 */ /* 0x000fea000383ffff */
.L_x_1623:
[----:B------:R1:W-:Y:S05]  /*334b0*/  BMOV.32 B0, R30 ;  /* 0x0000001e00007356 */ /* 0x0003ea0000000000 */
[----:B------:R-:W-:Y:S05]  /*334c0*/  BSYNC.RECONVERGENT B0 ;  /* 0x0000000000007941 */ /* 0x000fea0003800200 */
.L_x_1622:
[----:B------:R-:W-:Y:S05]  /*334d0*/  BRA `(.L_x_1593) ;  /* 0x0000000000247947 */ /* 0x000fea0003800000 */
.L_x_1601:
        /* <DEDUP_REMOVED lines=9> */
.L_x_1593:
[----:B------:R-:W-:Y:S05]  /*33570*/  BSYNC.RECONVERGENT B7 ;  /* 0x0000000000077941 */ /* 0x000fea0003800200 */
.L_x_1592:
[----:B0-----:R-:W2:Y:S01]  /*33580*/  LD.E.64 R4, desc[UR36][R36.64+0x120] ;  /* 0x0001202424047980 */ /* 0x001ea2000c101b00 */
[----:B------:R-:W-:Y:S02]  /*33590*/  LOP3.LUT R31, R26, 0x3f, RZ, 0xc0, !PT ;  /* 0x0000003f1a1f7812 */ /* 0x000fe400078ec0ff */
[----:B--2---:R-:W-:-:S04]  /*335a0*/  ISETP.NE.U32.AND P0, PT, R4, RZ, PT ;  /* 0x000000ff0400720c */ /* 0x004fc80003f05070 */
[----:B------:R-:W-:-:S04]  /*335b0*/  ISETP.NE.AND.EX P0, PT, R5, RZ, PT, P0 ;  /* 0x000000ff0500720c */ /* 0x000fc80003f05300 */
[----:B-1----:R-:W-:Y:S02]  /*335c0*/  SEL R32, R36, R4, !P0 ;  /* 0x0000000424207207 */ /* 0x002fe40004000000 */
[----:B------:R-:W-:-:S03]  /*335d0*/  SEL R33, R37, R5, !P0 ;  /* 0x0000000525217207 */ /* 0x000fc60004000000 */
        /* <DEDUP_REMOVED lines=14> */
.L_x_1765:
[----:B------:R-:W-:-:S07]  /*336c0*/  IMAD.MOV.U32 R3, RZ, RZ, 0x1 ;  /* 0x00000001ff037424 */ /* 0x000fce00078e00ff */
.L_x_1766:
[----:B------:R-:W-:Y:S05]  /*336d0*/  BSYNC.RECONVERGENT B0 ;  /* 0x0000000000007941 */ /* 0x000fea0003800200 */
.L_x_1764:
        /* <DEDUP_REMOVED lines=16> */
.L_x_1770:
[----:B------:R-:W-:-:S07]  /*337e0*/  IMAD.MOV.U32 R4, RZ, RZ, 0x1 ;  /* 0x00000001ff047424 */ /* 0x000fce00078e00ff */
.L_x_1771:
[----:B------:R-:W-:Y:S05]  /*337f0*/  BSYNC.RECONVERGENT B0 ;  /* 0x0000000000007941 */ /* 0x000fea0003800200 */
.L_x_1769:
        /* <DEDUP_REMOVED lines=27> */
.L_x_1780:
        /* <DEDUP_REMOVED lines=22> */
.L_x_1778:
[----:B------:R-:W-:-:S07]  /*33b10*/  IMAD.MOV.U32 R4, RZ, RZ, 0x1 ;  /* 0x00000001ff047424 */ /* 0x000fce00078e00ff */
.L_x_1779:
[----:B------:R-:W-:Y:S05]  /*33b20*/  BSYNC.RECONVERGENT B0 ;  /* 0x0000000000007941 */ /* 0x000fea0003800200 */
.L_x_1777:
[----:B------:R-:W-:-:S13]  /*33b30*/  ISETP.NE.AND P0, PT, R4, R7, PT ;  /* 0x000000070400720c */ /* 0x000fda0003f05270 */
[----:B------:R-:W-:Y:S05]  /*33b40*/  @!P0 BREAK.RELIABLE B6 ;  /* 0x0000000000068942 */ /* 0x000fea0003800100 */
[----:B------:R-:W-:Y:S05]  /*33b50*/  @!P0 BRA `(.L_x_1776) ;  /* 0x0000005400948947 */ /* 0x000fea0003800000 */
[----:B------:R-:W-:-:S07]  /*33b60*/  IMAD.MOV.U32 R5, RZ, RZ, 0x1 ;  /* 0x00000001ff057424 */ /* 0x000fce00078e00ff */
.L_x_1775:
[----:B------:R-:W-:Y:S05]  /*33b70*/  BSYNC.RELIABLE B6 ;  /* 0x0000000000067941 */ /* 0x000fea0003800100 */
.L_x_1774:
[----:B------:R-:W-:Y:S01]  /*33b80*/  IMAD.IADD R3, R10, 0x1, R3 ;  /* 0x000000010a037824 */ /* 0x000fe200078e0203 */
[----:B------:R-:W-:-:S04]  /*33b90*/  PRMT R6, R5, 0x7610, R6 ;  /* 0x0000761005067816 */ /* 0x000fc80000000006 */
[----:B------:R-:W-:-:S13]  /*33ba0*/  ISETP.NE.AND P0, PT, R3, R38, PT ;  /* 0x000000260300720c */ /* 0x000fda0003f05270 */
[----:B------:R-:W-:Y:S05]  /*33bb0*/  @P0 BRA `(.L_x_1780) ;  /* 0xfffffffc007c0947 */ /* 0x000fea000383ffff */
.L_x_1773:
[----:B------:R-:W-:-:S13]  /*33bc0*/  ISETP.NE.AND P0, PT, R0, 0x16, PT ;  /* 0x000000160000780c */ /* 0x000fda0003f05270 */
[----:B------:R-:W-:Y:S05]  /*33bd0*/  @!P0 BRA `(.L_x_1781) ;  /* 0x00000000008c8947 */ /* 0x000fea0003800000 */
.L_x_1772:
        /* <DEDUP_REMOVED lines=24> */
.L_x_1785:
[----:B------:R-:W-:-:S07]  /*33d60*/  IMAD.MOV.U32 R3, RZ, RZ, 0x1 ;  /* 0x00000001ff037424 */ /* 0x000fce00078e00ff */
.L_x_1786:
[----:B------:R-:W-:Y:S05]  /*33d70*/  BSYNC.RECONVERGENT B0 ;  /* 0x0000000000007941 */ /* 0x000fea0003800200 */
.L_x_1784:
[C---:B------:R-:W-:Y:S02]  /*33d80*/  ISETP.NE.AND P0, PT, R0.reuse, 0x1, PT ;  /* 0x000000010000780c */ /* 0x040fe40003f05270 */
[----:B------:R-:W-:Y:S02]  /*33d90*/  ISETP.NE.AND P1, PT, R0, 0x2, PT ;  /* 0x000000020000780c */ /* 0x000fe40003f25270 */
[----:B------:R-:W-:-:S04]  /*33da0*/  SEL R0, RZ, 0x1, P0 ;  /* 0x00000001ff007807 */ /* 0x000fc80000000000 */
[----:B------:R-:W-:-:S04]  /*33db0*/  SEL R0, R0, 0x2, P1 ;  /* 0x0000000200007807 */ /* 0x000fc80000800000 */
[----:B------:R-:W-:-:S13]  /*33dc0*/  ISETP.NE.AND P0, PT, R0, R3, PT ;  /* 0x000000030000720c */ /* 0x000fda0003f05270 */
[----:B------:R-:W-:Y:S05]  /*33dd0*/  @P0 BREAK.RELIABLE B6 ;  /* 0x0000000000060942 */ /* 0x000fea0003800100 */
[----:B------:R-:W-:Y:S05]  /*33de0*/  @P0 BRA `(.L_x_1781) ;  /* 0x0000000000080947 */ /* 0x000fea0003800000 */
.L_x_1783:
[----:B------:R-:W-:Y:S05]  /*33df0*/  BSYNC.RELIABLE B6 ;  /* 0x0000000000067941 */ /* 0x000fea0003800100 */
.L_x_1782:
[----:B------:R-:W-:Y:S05]  /*33e00*/  BRA `(.L_x_1768) ;  /* 0x00000054000c7947 */ /* 0x000fea0003800000 */
.L_x_1781:
        /* <DEDUP_REMOVED lines=11> */
.L_x_1789:
        /* <DEDUP_REMOVED lines=11> */
.L_x_1788:
[----:B------:R-:W-:Y:S01]  /*33f70*/  MOV R0, 0x30 ;  /* 0x0000003000007802 */ /* 0x000fe20000000f00 */
[----:B------:R-:W-:Y:S02]  /*33f80*/  IMAD.MOV.U32 R4, RZ, RZ, 0x140 ;  /* 0x00000140ff047424 */ /* 0x000fe400078e00ff */
[----:B------:R-:W-:Y:S01]  /*33f90*/  IMAD.MOV.U32 R5, RZ, RZ, RZ ;  /* 0x000000ffff057224 */ /* 0x000fe200078e00ff */
[----:B------:R0:W1:Y:S01]  /*33fa0*/  LDC.64 R6, c[0x4][R0] ;  /* 0x0100000000067b82 */ /* 0x0000620000000a00 */
[----:B------:R-:W-:Y:S05]  /*33fb0*/  BMOV.32.CLEAR RZ, B0 ;  /* 0x0000000000ff7355 */ /* 0x000fea0000100000 */
[----:B------:R-:W-:-:S07]  /*33fc0*/  LEPC R20, `(.L_x_1791) ;  /* 0x000000001014794e */ /* 0x000fce0000000000 */
[----:B01----:R-:W-:Y:S05]  /*33fd0*/  CALL.ABS.NOINC R6 ;  /* 0x0000000006007343 */ /* 0x003fea0003c00000 */
.L_x_1791:
        /* <DEDUP_REMOVED lines=13> */
.L_x_1790:
[----:B------:R-:W-:Y:S05]  /*340b0*/  BSYNC.RECONVERGENT B8 ;  /* 0x0000000000087941 */ /* 0x000fea0003800200 */
.L_x_1787:
        /* <DEDUP_REMOVED lines=168> */
.L_x_1795:
[----:B------:R-:W-:-:S06]  /*34b40*/  IMAD.WIDE.U32 R4, R17, 0x4, R36 ;  /* 0x0000000411047825 */ /* 0x000fcc00078e0024 */
[----:B------:R-:W2:Y:S02]  /*34b50*/  LD.E R4, desc[UR36][R4.64+0xe0] ;  /* 0x0000e02404047980 */ /* 0x000ea4000c101900 */
[----:B--2---:R-:W-:-:S13]  /*34b60*/  ISETP.NE.AND P0, PT, R4, 0x1, PT ;  /* 0x000000010400780c */ /* 0x004fda0003f05270 */
[----:B------:R-:W-:Y:S05]  /*34b70*/  @!P0 BREAK.RELIABLE B1 ;  /* 0x0000000000018942 */ /* 0x000fea0003800100 */
[----:B------:R-:W-:Y:S05]  /*34b80*/  @!P0 BRA `(.L_x_1793) ;  /* 0x0000000000188947 */ /* 0x000fea0003800000 */
.L_x_1796:
[----:B------:R-:W-:Y:S05]  /*34b90*/  BSYNC.RELIABLE B1 ;  /* 0x0000000000017941 */ /* 0x000fea0003800100 */
.L_x_1794:
[----:B------:R-:W-:-:S13]  /*34ba0*/  ISETP.NE.AND P0, PT, R3, 0x1, PT ;  /* 0x000000010300780c */ /* 0x000fda0003f05270 */
[----:B------:R-:W-:Y:S02]  /*34bb0*/  @!P0 IMAD.MOV.U32 R3, RZ, RZ, 0xb ;  /* 0x0000000bff038424 */ /* 0x000fe400078e00ff */
[----:B------:R-:W-:-:S03]  /*34bc0*/  @P0 IMAD.MOV.U32 R5, RZ, RZ, 0x16 ;  /* 0x00000016ff050424 */ /* 0x000fc600078e00ff */
[----:B------:R0:W-:Y:S04]  /*34bd0*/  @!P0 ST.E desc[UR36][R6.64], R3 ;  /* 0x0000000306008985 */ /* 0x0001e8000c101924 */
[----:B------:R0:W-:Y:S02]  /*34be0*/  @P0 ST.E desc[UR36][R6.64], R5 ;  /* 0x0000000506000985 */ /* 0x0001e4000c101924 */
.L_x_1793:
[----:B------:R-:W-:Y:S05]  /*34bf0*/  BSYNC.RECONVERGENT B0 ;  /* 0x0000000000007941 */ /* 0x000fea0003800200 */
.L_x_1792:
        /* <DEDUP_REMOVED lines=11> */
.L_x_1800:
        /* <DEDUP_REMOVED lines=11> */
.L_x_1799:
        /* <DEDUP_REMOVED lines=9> */
.L_x_1801:
        /* <DEDUP_REMOVED lines=15> */
.L_x_1802:
        /* <DEDUP_REMOVED lines=15> */
.L_x_1803:
        /* <DEDUP_REMOVED lines=14> */
.L_x_1804:
        /* <DEDUP_REMOVED lines=12> */
.L_x_1934:
        /* <DEDUP_REMOVED lines=19> */
.L_x_1807:
[----:B------:R-:W-:-:S07]  /*352a0*/  IMAD.MOV.U32 R6, RZ, RZ, 0x1 ;  /* 0x00000001ff067424 */ /* 0x000fce00078e00ff */
.L_x_1808:
[----:B------:R-:W-:Y:S05]  /*352b0*/  BSYNC.RECONVERGENT B0 ;  /* 0x0000000000007941 */ /* 0x000fea0003800200 */
.L_x_1806:
        /* <DEDUP_REMOVED lines=14> */
.L_x_1812:
[----:B------:R-:W-:-:S07]  /*353a0*/  IMAD.MOV.U32 R5, RZ, RZ, 0x1 ;  /* 0x00000001ff057424 */ /* 0x000fce00078e00ff */
.L_x_1813:
[----:B------:R-:W-:Y:S05]  /*353b0*/  BSYNC.RECONVERGENT B0 ;  /* 0x0000000000007941 */ /* 0x000fea0003800200 */
.L_x_1811:
        /* <DEDUP_REMOVED lines=24> */
.L_x_1823:
        /* <DEDUP_REMOVED lines=24> */
.L_x_1821:
[----:B------:R-:W-:-:S07]  /*356c0*/  IMAD.MOV.U32 R4, RZ, RZ, 0x1 ;  /* 0x00000001ff047424 */ /* 0x000fce00078e00ff */
.L_x_1822:
[----:B------:R-:W-:Y:S05]  /*356d0*/  BSYNC.RECONVERGENT B0 ;  /* 0x0000000000007941 */ /* 0x000fea0003800200 */
.L_x_1820:
[----:B------:R-:W-:-:S13]  /*356e0*/  ISETP.NE.AND P0, PT, R4, R11, PT ;  /* 0x0000000b0400720c */ /* 0x000fda0003f05270 */
[----:B------:R-:W-:Y:S05]  /*356f0*/  @!P0 BREAK.RELIABLE B11 ;  /* 0x00000000000b8942 */ /* 0x000fea0003800100 */
[----:B------:R-:W-:Y:S05]  /*35700*/  @!P0 BREAK.RELIABLE B10 ;  /* 0x00000000000a8942 */ /* 0x000fea0003800100 */
[----:B------:R-:W-:Y:S05]  /*35710*/  @!P0 BREAK.RELIABLE B9 ;  /* 0x0000000000098942 */ /* 0x000fea0003800100 */
[----:B------:R-:W-:Y:S05]  /*35720*/  @!P0 BRA `(.L_x_1819) ;  /* 0x0000000800388947 */ /* 0x000fea0003800000 */
[----:B------:R-:W-:-:S07]  /*35730*/  IMAD.MOV.U32 R5, RZ, RZ, 0x1 ;  /* 0x00000001ff057424 */ /* 0x000fce00078e00ff */
.L_x_1818:
[----:B------:R-:W-:Y:S05]  /*35740*/  BSYNC.RELIABLE B11 ;  /* 0x00000000000b7941 */ /* 0x000fea0003800100 */
.L_x_1817:
[----:B------:R-:W-:Y:S01]  /*35750*/  VIADD R6, R6, 0x1 ;  /* 0x0000000106067836 */ /* 0x000fe20000000000 */
[----:B------:R-:W-:Y:S01]  /*35760*/  PRMT R7, R5, 0x7610, R7 ;  /* 0x0000761005077816 */ /* 0x000fe20000000007 */
[----:B------:R-:W-:-:S03]  /*35770*/  VIADD R9, R9, 0x1 ;  /* 0x0000000109097836 */ /* 0x000fc60000000000 */
[----:B------:R-:W-:-:S13]  /*35780*/  ISETP.NE.AND P0, PT, R6, R3, PT ;  /* 0x000000030600720c */ /* 0x000fda0003f05270 */
[----:B------:R-:W-:Y:S05]  /*35790*/  @P0 BRA `(.L_x_1823) ;  /* 0xfffffffc00680947 */ /* 0x000fea000383ffff */
[----:B------:R-:W-:Y:S05]  /*357a0*/  BSYNC.RELIABLE B10 ;  /* 0x00000000000a7941 */ /* 0x000fea0003800100 */
.L_x_1816:
[----:B------:R-:W-:-:S04]  /*357b0*/  ISETP.NE.AND P0, PT, R0, 0x16, PT ;  /* 0x000000160000780c */ /* 0x000fc80003f05270 */
[----:B------:R-:W-:-:S13]  /*357c0*/  ISETP.EQ.OR P0, PT, R0, 0xb, !P0 ;  /* 0x0000000b0000780c */ /* 0x000fda0004702670 */
[----:B------:R-:W-:Y:S05]  /*357d0*/  @P0 BRA `(.L_x_1824) ;  /* 0x0000000000740947 */ /* 0x000fea0003800000 */
.L_x_1815:
        /* <DEDUP_REMOVED lines=21> */
.L_x_1826:
[----:B------:R-:W-:-:S07]  /*35930*/  IMAD.MOV.U32 R4, RZ, RZ, 0x1 ;  /* 0x00000001ff047424 */ /* 0x000fce00078e00ff */
.L_x_1827:
[----:B------:R-:W-:Y:S05]  /*35940*/  BSYNC.RECONVERGENT B0 ;  /* 0x0000000000007941 */ /* 0x000fea0003800200 */
.L_x_1825:
[----:B------:R-:W-:Y:S02]  /*35950*/  ISETP.NE.AND P0, PT, R0, 0x2, PT ;  /* 0x000000020000780c */ /* 0x000fe40003f05270 */
[----:B------:R-:W-:-:S04]  /*35960*/  SEL R0, RZ, 0x1, P1 ;  /* 0x00000001ff007807 */ /* 0x000fc80000800000 */
[----:B------:R-:W-:-:S04]  /*35970*/  SEL R5, R0, 0x2, P0 ;  /* 0x0000000200057807 */ /* 0x000fc80000000000 */
[----:B------:R-:W-:-:S13]  /*35980*/  ISETP.NE.AND P0, PT, R5, R4, PT ;  /* 0x000000040500720c */ /* 0x000fda0003f05270 */
[----:B------:R-:W-:Y:S05]  /*35990*/  @!P0 BREAK.RELIABLE B9 ;  /* 0x0000000000098942 */ /* 0x000fea0003800100 */
[----:B------:R-:W-:Y:S05]  /*359a0*/  @!P0 BRA `(.L_x_1810) ;  /* 0x0000000400bc8947 */ /* 0x000fea0003800000 */
.L_x_1824:
[----:B------:R-:W-:Y:S05]  /*359b0*/  BSYNC.RELIABLE B9 ;  /* 0x0000000000097941 */ /* 0x000fea0003800100 */
.L_x_1814:
        /* <DEDUP_REMOVED lines=15> */
.L_x_1833:
        /* <DEDUP_REMOVED lines=28> */
.L_x_1832:
[----:B------:R-:W-:Y:S05]  /*35c70*/  BSYNC.RECONVERGENT B2 ;  /* 0x0000000000027941 */ /* 0x000fea0003800200 */
.L_x_1831:
        /* <DEDUP_REMOVED lines=19> */
.L_x_1835:
[----:B------:R-:W-:Y:S05]  /*35db0*/  BSYNC.RECONVERGENT B2 ;  /* 0x0000000000027941 */ /* 0x000fea0003800200 */
.L_x_1834:
[----:B------:R-:W-:-:S13]  /*35dc0*/  ISETP.NE.OR P0, PT, R14, R3, P0 ;  /* 0x000000030e00720c */ /* 0x000fda0000705670 */
[----:B------:R-:W-:Y:S05]  /*35dd0*/  @!P0 BREAK.RELIABLE B1 ;  /* 0x0000000000018942 */ /* 0x000fea0003800100 */
[----:B------:R-:W-:Y:S05]  /*35de0*/  @!P0 BRA `(.L_x_1836) ;  /* 0x0000000000308947 */ /* 0x000fea0003800000 */
.L_x_1830:
[----:B------:R-:W-:Y:S05]  /*35df0*/  BSYNC.RELIABLE B1 ;  /* 0x0000000000017941 */ /* 0x000fea0003800100 */
.L_x_1829:
        /* <DEDUP_REMOVED lines=11> */
.L_x_1836:
[----:B------:R-:W-:Y:S05]  /*35eb0*/  BSYNC.RECONVERGENT B0 ;  /* 0x0000000000007941 */ /* 0x000fea0003800200 */
.L_x_1828:
        /* <DEDUP_REMOVED lines=9> */
.L_x_1837:
[--C-:B------:R-:W-:Y:S01]  /*35f50*/  IMAD.IADD R6, R29, 0x1, -R34.reuse ;  /* 0x000000011d067824 */ /* 0x100fe200078e0a22 */
[----:B------:R-:W-:Y:S01]  /*35f60*/  ST.E.64 desc[UR36][R4.64+0x18], R22 ;  /* 0x0000181604007985 */ /* 0x000fe2000c101b24 */
[----:B------:R-:W-:Y:S02]  /*35f70*/  IMAD.IADD R7, R35, 0x1, -R34 ;  /* 0x0000000123077824 */ /* 0x000fe400078e0a22 */
        /* <DEDUP_REMOVED lines=9> */
.L_x_1819:
        /* <DEDUP_REMOVED lines=9> */
.L_x_1810:
[----:B------:R-:W-:Y:S05]  /*360a0*/  BSYNC.RECONVERGENT B8 ;  /* 0x0000000000087941 */ /* 0x000fea0003800200 */
.L_x_1809:
[----:B------:R-:W-:Y:S01]  /*360b0*/  LOP3.LUT R23, R26, 0x7, RZ, 0xc0, !PT ;  /* 0x000000071a177812 */ /* 0x000fe200078ec0ff */
[----:B------:R-:W-:Y:S02]  /*360c0*/  IMAD.IADD R3, R29, 0x1, -R34 ;  /* 0x000000011d037824 */ /* 0x000fe400078e0a22 */
[----:B------:R-:W-:Y:S02]  /*360d0*/  IMAD.MOV.U32 R4, RZ, RZ, R32 ;  /* 0x000000ffff047224 */ /* 0x000fe400078e0020 */
[----:B------:R-:W-:Y:S02]  /*360e0*/  IMAD.IADD R23, R23, 0x1, -R34 ;  /* 0x0000000117177824 */ /* 0x000fe400078e0a22 */
[----:B------:R-:W-:Y:S02]  /*360f0*/  IMAD.MOV.U32 R5, RZ, RZ, R33 ;  /* 0x000000ffff057224 */ /* 0x000fe400078e0021 */
[----:B------:R-:W-:-:S04]  /*36100*/  IMAD R9, R3, 0x8, R23 ;  /* 0x0000000803097824 */ /* 0x000fc800078e0217 */
[----:B------:R-:W-:-:S06]  /*36110*/  IMAD.WIDE.U32 R8, R9, 0x4, R4 ;  /* 0x0000000409087825 */ /* 0x000fcc00078e0004 */
        /* <DEDUP_REMOVED lines=13> */
.L_x_1839:
[----:B------:R-:W-:-:S07]  /*361f0*/  IMAD.MOV.U32 R9, RZ, RZ, 0x1 ;  /* 0x00000001ff097424 */ /* 0x000fce00078e00ff */
.L_x_1840:
[----:B------:R-:W-:Y:S05]  /*36200*/  BSYNC.RECONVERGENT B0 ;  /* 0x0000000000007941 */ /* 0x000fea0003800200 */
.L_x_1838:
        /* <DEDUP_REMOVED lines=15> */
.L_x_1844:
[----:B------:R-:W-:-:S07]  /*36300*/  IMAD.MOV.U32 R6, RZ, RZ, 0x1 ;  /* 0x00000001ff067424 */ /* 0x000fce00078e00ff */
.L_x_1845:
[----:B------:R-:W-:Y:S05]  /*36310*/  BSYNC.RECONVERGENT B0 ;  /* 0x0000000000007941 */ /* 0x000fea0003800200 */
.L_x_1843:
        /* <DEDUP_REMOVED lines=24> */
.L_x_1855:
        /* <DEDUP_REMOVED lines=26> */
.L_x_1853:
[----:B------:R-:W-:-:S07]  /*36640*/  IMAD.MOV.U32 R6, RZ, RZ, 0x1 ;  /* 0x00000001ff067424 */ /* 0x000fce00078e00ff */
.L_x_1854:
[----:B------:R-:W-:Y:S05]  /*36650*/  BSYNC.RECONVERGENT B0 ;  /* 0x0000000000007941 */ /* 0x000fea0003800200 */
.L_x_1852:
[----:B------:R-:W-:-:S13]  /*36660*/  ISETP.NE.AND P0, PT, R6, R13, PT ;  /* 0x0000000d0600720c */ /* 0x000fda0003f05270 */
[----:B------:R-:W-:Y:S05]  /*36670*/  @!P0 BREAK.RELIABLE B11 ;  /* 0x00000000000b8942 */ /* 0x000fea0003800100 */
[----:B------:R-:W-:Y:S05]  /*36680*/  @!P0 BREAK.RELIABLE B10 ;  /* 0x00000000000a8942 */ /* 0x000fea0003800100 */
[----:B------:R-:W-:Y:S05]  /*36690*/  @!P0 BREAK.RELIABLE B9 ;  /* 0x0000000000098942 */ /* 0x000fea0003800100 */
[----:B------:R-:W-:Y:S05]  /*366a0*/  @!P0 BRA `(.L_x_1851) ;  /* 0x00000008003c8947 */ /* 0x000fea0003800000 */
[----:B------:R-:W-:-:S07]  /*366b0*/  IMAD.MOV.U32 R7, RZ, RZ, 0x1 ;  /* 0x00000001ff077424 */ /* 0x000fce00078e00ff */
.L_x_1850:
[----:B------:R-:W-:Y:S05]  /*366c0*/  BSYNC.RELIABLE B11 ;  /* 0x00000000000b7941 */ /* 0x000fea0003800100 */
.L_x_1849:
[----:B------:R-:W-:Y:S01]  /*366d0*/  VIADD R9, R9, 0x1 ;  /* 0x0000000109097836 */ /* 0x000fe20000000000 */
[----:B------:R-:W-:Y:S01]  /*366e0*/  PRMT R10, R7, 0x7610, R10 ;  /* 0x00007610070a7816 */ /* 0x000fe2000000000a */
[----:B------:R-:W-:-:S03]  /*366f0*/  VIADD R12, R12, 0xffffffff ;  /* 0xffffffff0c0c7836 */ /* 0x000fc60000000000 */
[----:B------:R-:W-:-:S13]  /*36700*/  ISETP.NE.AND P0, PT, R9, R0, PT ;  /* 0x000000000900720c */ /* 0x000fda0003f05270 */
[----:B------:R-:W-:Y:S05]  /*36710*/  @P0 BRA `(.L_x_1855) ;  /* 0xfffffffc00600947 */ /* 0x000fea000383ffff */
[----:B------:R-:W-:Y:S05]  /*36720*/  BSYNC.RELIABLE B10 ;  /* 0x00000000000a7941 */ /* 0x000fea0003800100 */
.L_x_1848:
[----:B------:R-:W-:-:S04]  /*36730*/  ISETP.NE.AND P0, PT, R8, 0x16, PT ;  /* 0x000000160800780c */ /* 0x000fc80003f05270 */
[----:B------:R-:W-:-:S13]  /*36740*/  ISETP.EQ.OR P0, PT, R8, 0xb, !P0 ;  /* 0x0000000b0800780c */ /* 0x000fda0004702670 */
[----:B------:R-:W-:Y:S05]  /*36750*/  @P0 BRA `(.L_x_1856) ;  /* 0x0000000000740947 */ /* 0x000fea0003800000 */
.L_x_1847:
        /* <DEDUP_REMOVED lines=21> */
.L_x_1858:
[----:B------:R-:W-:-:S07]  /*368b0*/  IMAD.MOV.U32 R6, RZ, RZ, 0x1 ;  /* 0x00000001ff067424 */ /* 0x000fce00078e00ff */
.L_x_1859:
[----:B------:R-:W-:Y:S05]  /*368c0*/  BSYNC.RECONVERGENT B0 ;  /* 0x0000000000007941 */ /* 0x000fea0003800200 */
.L_x_1857:
[----:B------:R-:W-:Y:S02]  /*368d0*/  ISETP.NE.AND P0, PT, R8, 0x2, PT ;  /* 0x000000020800780c */ /* 0x000fe40003f05270 */
[----:B------:R-:W-:-:S04]  /*368e0*/  SEL R7, RZ, 0x1, P1 ;  /* 0x00000001ff077807 */ /* 0x000fc80000800000 */
[----:B------:R-:W-:-:S04]  /*368f0*/  SEL R7, R7, 0x2, P0 ;  /* 0x0000000207077807 */ /* 0x000fc80000000000 */
[----:B------:R-:W-:-:S13]  /*36900*/  ISETP.NE.AND P0, PT, R7, R6, PT ;  /* 0x000000060700720c */ /* 0x000fda0003f05270 */
[----:B------:R-:W-:Y:S05]  /*36910*/  @!P0 BREAK.RELIABLE B9 ;  /* 0x0000000000098942 */ /* 0x000fea0003800100 */
[----:B------:R-:W-:Y:S05]  /*36920*/  @!P0 BRA `(.L_x_1842) ;  /* 0x0000000400c08947 */ /* 0x000fea0003800000 */
.L_x_1856:
[----:B------:R-:W-:Y:S05]  /*36930*/  BSYNC.RELIABLE B9 ;  /* 0x0000000000097941 */ /* 0x000fea0003800100 */
.L_x_1846:
[----:B------:R-:W-:Y:S01]  /*36940*/  ISETP.GE.AND P0, PT, R3, R0, PT ;  /* 0x000000000300720c */ /* 0x000fe20003f06270 */
[----:B------:R-:W-:Y:S05]  /*36950*/  BMOV.32.CLEAR RZ, B0 ;  /* 0x0000000000ff7355 */ /* 0x000fea0000100000 */
[----:B------:R-:W-:Y:S04]  /*36960*/  BSSY.RECONVERGENT B0, `(.L_x_1860) ;  /* 0x000004d000007945 */ /* 0x000fe80003800200 */
[----:B------:R-:W-:Y:S01]  /*36970*/  BSSY.RELIABLE B1, `(.L_x_1861) ;  /* 0x0000040000017945 */ /* 0x000fe20003800100 */
[----:B------:R-:W-:-:S02]  /*36980*/  IMAD.MOV.U32 R15, RZ, RZ, R3 ;  /* 0x000000ffff0f7224 */ /* 0x000fc400078e0003 */
[----:B------:R-:W-:Y:S02]  /*36990*/  IMAD.MOV.U32 R14, RZ, RZ, RZ ;  /* 0x000000ffff0e7224 */ /* 0x000fe400078e00ff */
        /* <DEDUP_REMOVED lines=9> */
.L_x_1865:
        /* <DEDUP_REMOVED lines=28> */
.L_x_1864:
[----:B------:R-:W-:Y:S05]  /*36bf0*/  BSYNC.RECONVERGENT B2 ;  /* 0x0000000000027941 */ /* 0x000fea0003800200 */
.L_x_1863:
        /* <DEDUP_REMOVED lines=19> */
.L_x_1867:
[----:B------:R-:W-:Y:S05]  /*36d30*/  BSYNC.RECONVERGENT B2 ;  /* 0x0000000000027941 */ /* 0x000fea0003800200 */
.L_x_1866:
[----:B------:R-:W-:-:S13]  /*36d40*/  ISETP.NE.OR P0, PT, R15, R0, P0 ;  /* 0x000000000f00720c */ /* 0x000fda0000705670 */
[----:B------:R-:W-:Y:S05]  /*36d50*/  @!P0 BREAK.RELIABLE B1 ;  /* 0x0000000000018942 */ /* 0x000fea0003800100 */
[----:B------:R-:W-:Y:S05]  /*36d60*/  @!P0 BRA `(.L_x_1868) ;  /* 0x0000000000308947 */ /* 0x000fea0003800000 */
.L_x_1862:
[----:B------:R-:W-:Y:S05]  /*36d70*/  BSYNC.RELIABLE B1 ;  /* 0x0000000000017941 */ /* 0x000fea0003800100 */
.L_x_1861:
        /* <DEDUP_REMOVED lines=11> */
.L_x_1868:
[----:B------:R-:W-:Y:S05]  /*36e30*/  BSYNC.RECONVERGENT B0 ;  /* 0x0000000000007941 */ /* 0x000fea0003800200 */
.L_x_1860:
        /* <DEDUP_REMOVED lines=9> */
.L_x_1869:
        /* <DEDUP_REMOVED lines=13> */
.L_x_1851:
        /* <DEDUP_REMOVED lines=9> */
.L_x_1842:
[----:B------:R-:W-:Y:S05]  /*37030*/  BSYNC.RECONVERGENT B8 ;  /* 0x0000000000087941 */ /* 0x000fea0003800200 */
.L_x_1841:
        /* <DEDUP_REMOVED lines=20> */
.L_x_1871:
[----:B------:R-:W-:-:S07]  /*37180*/  IMAD.MOV.U32 R8, RZ, RZ, 0x1 ;  /* 0x00000001ff087424 */ /* 0x000fce00078e00ff */
.L_x_1872:
[----:B------:R-:W-:Y:S05]  /*37190*/  BSYNC.RECONVERGENT B0 ;  /* 0x0000000000007941 */ /* 0x000fea0003800200 */
.L_x_1870:
        /* <DEDUP_REMOVED lines=14> */
.L_x_1876:
[----:B------:R-:W-:-:S07]  /*37280*/  IMAD.MOV.U32 R7, RZ, RZ, 0x1 ;  /* 0x00000001ff077424 */ /* 0x000fce00078e00ff */
.L_x_1877:
[----:B------:R-:W-:Y:S05]  /*37290*/  BSYNC.RECONVERGENT B0 ;  /* 0x0000000000007941 */ /* 0x000fea0003800200 */
.L_x_1875:
        /* <DEDUP_REMOVED lines=24> */
.L_x_1887:
        /* <DEDUP_REMOVED lines=27> */
.L_x_1885:
[----:B------:R-:W-:-:S07]  /*375d0*/  IMAD.MOV.U32 R6, RZ, RZ, 0x1 ;  /* 0x00000001ff067424 */ /* 0x000fce00078e00ff */
.L_x_1886:
[----:B------:R-:W-:Y:S05]  /*375e0*/  BSYNC.RECONVERGENT B0 ;  /* 0x0000000000007941 */ /* 0x000fea0003800200 */
.L_x_1884:
[----:B------:R-:W-:-:S13]  /*375f0*/  ISETP.NE.AND P0, PT, R6, R13, PT ;  /* 0x0000000d0600720c */ /* 0x000fda0003f05270 */
[----:B------:R-:W-:Y:S05]  /*37600*/  @!P0 BREAK.RELIABLE B11 ;  /* 0x00000000000b8942 */ /* 0x000fea0003800100 */
[----:B------:R-:W-:Y:S05]  /*37610*/  @!P0 BREAK.RELIABLE B10 ;  /* 0x00000000000a8942 */ /* 0x000fea0003800100 */
[----:B------:R-:W-:Y:S05]  /*37620*/  @!P0 BREAK.RELIABLE B9 ;  /* 0x0000000000098942 */ /* 0x000fea0003800100 */
[----:B------:R-:W-:Y:S05]  /*37630*/  @!P0 BRA `(.L_x_1883) ;  /* 0x0000000800388947 */ /* 0x000fea0003800000 */
[----:B------:R-:W-:-:S07]  /*37640*/  IMAD.MOV.U32 R7, RZ, RZ, 0x1 ;  /* 0x00000001ff077424 */ /* 0x000fce00078e00ff */
.L_x_1882:
[----:B------:R-:W-:Y:S05]  /*37650*/  BSYNC.RELIABLE B11 ;  /* 0x00000000000b7941 */ /* 0x000fea0003800100 */
.L_x_1881:
[----:B------:R-:W-:Y:S01]  /*37660*/  VIADD R10, R10, 0xffffffff ;  /* 0xffffffff0a0a7836 */ /* 0x000fe20000000000 */
[----:B------:R-:W-:Y:S01]  /*37670*/  PRMT R8, R7, 0x7610, R8 ;  /* 0x0000761007087816 */ /* 0x000fe20000000008 */
[----:B------:R-:W-:-:S03]  /*37680*/  VIADD R9, R9, 0x1 ;  /* 0x0000000109097836 */ /* 0x000fc60000000000 */
[----:B------:R-:W-:-:S13]  /*37690*/  ISETP.NE.AND P0, PT, R10, R3, PT ;  /* 0x000000030a00720c */ /* 0x000fda0003f05270 */
[----:B------:R-:W-:Y:S05]  /*376a0*/  @P0 BRA `(.L_x_1887) ;  /* 0xfffffffc005c0947 */ /* 0x000fea000383ffff */
[----:B------:R-:W-:Y:S05]  /*376b0*/  BSYNC.RELIABLE B10 ;  /* 0x00000000000a7941 */ /* 0x000fea0003800100 */
.L_x_1880:
[----:B------:R-:W-:-:S04]  /*376c0*/  ISETP.NE.AND P0, PT, R0, 0x16, PT ;  /* 0x000000160000780c */ /* 0x000fc80003f05270 */
[----:B------:R-:W-:-:S13]  /*376d0*/  ISETP.EQ.OR P0, PT, R0, 0xb, !P0 ;  /* 0x0000000b0000780c */ /* 0x000fda0004702670 */
[----:B------:R-:W-:Y:S05]  /*376e0*/  @P0 BRA `(.L_x_1888) ;  /* 0x0000000000740947 */ /* 0x000fea0003800000 */
.L_x_1879:
        /* <DEDUP_REMOVED lines=21> */
.L_x_1890:
[----:B------:R-:W-:-:S07]  /*37840*/  IMAD.MOV.U32 R6, RZ, RZ, 0x1 ;  /* 0x00000001ff067424 */ /* 0x000fce00078e00ff */
.L_x_1891:
[----:B------:R-:W-:Y:S05]  /*37850*/  BSYNC.RECONVERGENT B0 ;  /* 0x0000000000007941 */ /* 0x000fea0003800200 */
.L_x_1889:
[----:B------:R-:W-:Y:S02]  /*37860*/  ISETP.NE.AND P0, PT, R0, 0x2, PT ;  /* 0x000000020000780c */ /* 0x000fe40003f05270 */
[----:B------:R-:W-:-:S04]  /*37870*/  SEL R0, RZ, 0x1, P1 ;  /* 0x00000001ff007807 */ /* 0x000fc80000800000 */
[----:B------:R-:W-:-:S04]  /*37880*/  SEL R7, R0, 0x2, P0 ;  /* 0x0000000200077807 */ /* 0x000fc80000000000 */
[----:B------:R-:W-:-:S13]  /*37890*/  ISETP.NE.AND P0, PT, R7, R6, PT ;  /* 0x000000060700720c */ /* 0x000fda0003f05270 */
[----:B------:R-:W-:Y:S05]  /*378a0*/  @!P0 BREAK.RELIABLE B9 ;  /* 0x0000000000098942 */ /* 0x000fea0003800100 */
[----:B------:R-:W-:Y:S05]  /*378b0*/  @!P0 BRA `(.L_x_1874) ;  /* 0x0000000400bc8947 */ /* 0x000fea0003800000 */
.L_x_1888:
[----:B------:R-:W-:Y:S05]  /*378c0*/  BSYNC.RELIABLE B9 ;  /* 0x0000000000097941 */ /* 0x000fea0003800100 */
.L_x_1878:
        /* <DEDUP_REMOVED lines=14> */
.L_x_1897:
        /* <DEDUP_REMOVED lines=28> */
.L_x_1896:
[----:B------:R-:W-:Y:S05]  /*37b70*/  BSYNC.RECONVERGENT B2 ;  /* 0x0000000000027941 */ /* 0x000fea0003800200 */
.L_x_1895:
        /* <DEDUP_REMOVED lines=19> */
.L_x_1899:
[----:B------:R-:W-:Y:S05]  /*37cb0*/  BSYNC.RECONVERGENT B2 ;  /* 0x0000000000027941 */ /* 0x000fea0003800200 */
.L_x_1898:
[----:B------:R-:W-:-:S13]  /*37cc0*/  ISETP.NE.OR P0, PT, R0, R3, P0 ;  /* 0x000000030000720c */ /* 0x000fda0000705670 */
[----:B------:R-:W-:Y:S05]  /*37cd0*/  @!P0 BREAK.RELIABLE B1 ;  /* 0x0000000000018942 */ /* 0x000fea0003800100 */
[----:B------:R-:W-:Y:S05]  /*37ce0*/  @!P0 BRA `(.L_x_1900) ;  /* 0x0000000000308947 */ /* 0x000fea0003800000 */
.L_x_1894:
[----:B------:R-:W-:Y:S05]  /*37cf0*/  BSYNC.RELIABLE B1 ;  /* 0x0000000000017941 */ /* 0x000fea0003800100 */
.L_x_1893:
        /* <DEDUP_REMOVED lines=11> */
.L_x_1900:
[----:B------:R-:W-:Y:S05]  /*37db0*/  BSYNC.RECONVERGENT B0 ;  /* 0x0000000000007941 */ /* 0x000fea0003800200 */
.L_x_1892:
        /* <DEDUP_REMOVED lines=9> */
.L_x_1901:
        /* <DEDUP_REMOVED lines=13> */
.L_x_1883:
        /* <DEDUP_REMOVED lines=9> */
.L_x_1874:
[----:B------:R-:W-:Y:S05]  /*37fb0*/  BSYNC.RECONVERGENT B8 ;  /* 0x0000000000087941 */ /* 0x000fea0003800200 */
.L_x_1873:
        /* <DEDUP_REMOVED lines=19> */
.L_x_1903:
[----:B------:R-:W-:-:S07]  /*380f0*/  IMAD.MOV.U32 R8, RZ, RZ, 0x1 ;  /* 0x00000001ff087424 */ /* 0x000fce00078e00ff */
.L_x_1904:
[----:B------:R-:W-:Y:S05]  /*38100*/  BSYNC.RECONVERGENT B0 ;  /* 0x0000000000007941 */ /* 0x000fea0003800200 */
.L_x_1902:
        /* <DEDUP_REMOVED lines=15> */
.L_x_1908:
[----:B------:R-:W-:-:S07]  /*38200*/  IMAD.MOV.U32 R7, RZ, RZ, 0x1 ;  /* 0x00000001ff077424 */ /* 0x000fce00078e00ff */
.L_x_1909:
[----:B------:R-:W-:Y:S05]  /*38210*/  BSYNC.RECONVERGENT B0 ;  /* 0x0000000000007941 */ /* 0x000fea0003800200 */
.L_x_1907:
        /* <DEDUP_REMOVED lines=24> */
.L_x_1919:
        /* <DEDUP_REMOVED lines=28> */
.L_x_1917:
[----:B------:R-:W-:-:S07]  /*38560*/  IMAD.MOV.U32 R6, RZ, RZ, 0x1 ;  /* 0x00000001ff067424 */ /* 0x000fce00078e00ff */
.L_x_1918:
[----:B------:R-:W-:Y:S05]  /*38570*/  BSYNC.RECONVERGENT B0 ;  /* 0x0000000000007941 */ /* 0x000fea0003800200 */
.L_x_1916:
[----:B------:R-:W-:-:S13]  /*38580*/  ISETP.NE.AND P0, PT, R6, R13, PT ;  /* 0x0000000d0600720c */ /* 0x000fda0003f05270 */
[----:B------:R-:W-:Y:S05]  /*38590*/  @!P0 BREAK.RELIABLE B11 ;  /* 0x00000000000b8942 */ /* 0x000fea0003800100 */
[----:B------:R-:W-:Y:S05]  /*385a0*/  @!P0 BREAK.RELIABLE B10 ;  /* 0x00000000000a8942 */ /* 0x000fea0003800100 */
[----:B------:R-:W-:Y:S05]  /*385b0*/  @!P0 BREAK.RELIABLE B9 ;  /* 0x0000000000098942 */ /* 0x000fea0003800100 */
[----:B------:R-:W-:Y:S05]  /*385c0*/  @!P0 BRA `(.L_x_1915) ;  /* 0x0000000800388947 */ /* 0x000fea0003800000 */
[----:B------:R-:W-:-:S07]  /*385d0*/  IMAD.MOV.U32 R7, RZ, RZ, 0x1 ;  /* 0x00000001ff077424 */ /* 0x000fce00078e00ff */
.L_x_1914:
[----:B------:R-:W-:Y:S05]  /*385e0*/  BSYNC.RELIABLE B11 ;  /* 0x00000000000b7941 */ /* 0x000fea0003800100 */
.L_x_1913:
[----:B------:R-:W-:Y:S01]  /*385f0*/  VIADD R10, R10, 0xffffffff ;  /* 0xffffffff0a0a7836 */ /* 0x000fe20000000000 */
[----:B------:R-:W-:Y:S01]  /*38600*/  PRMT R8, R7, 0x7610, R8 ;  /* 0x0000761007087816 */ /* 0x000fe20000000008 */
[----:B------:R-:W-:-:S03]  /*38610*/  VIADD R9, R9, 0xffffffff ;  /* 0xffffffff09097836 */ /* 0x000fc60000000000 */
[----:B------:R-:W-:-:S13]  /*38620*/  ISETP.NE.AND P0, PT, R10, R3, PT ;  /* 0x000000030a00720c */ /* 0x000fda0003f05270 */
[----:B------:R-:W-:Y:S05]  /*38630*/  @P0 BRA `(.L_x_1919) ;  /* 0xfffffffc00580947 */ /* 0x000fea000383ffff */
[----:B------:R-:W-:Y:S05]  /*38640*/  BSYNC.RELIABLE B10 ;  /* 0x00000000000a7941 */ /* 0x000fea0003800100 */
.L_x_1912:
[----:B------:R-:W-:-:S04]  /*38650*/  ISETP.NE.AND P0, PT, R0, 0x16, PT ;  /* 0x000000160000780c */ /* 0x000fc80003f05270 */
[----:B------:R-:W-:-:S13]  /*38660*/  ISETP.EQ.OR P0, PT, R0, 0xb, !P0 ;  /* 0x0000000b0000780c */ /* 0x000fda0004702670 */
[----:B------:R-:W-:Y:S05]  /*38670*/  @P0 BRA `(.L_x_1920) ;  /* 0x0000000000740947 */ /* 0x000fea0003800000 */
.L_x_1911:
        /* <DEDUP_REMOVED lines=21> */
.L_x_1922:
[----:B------:R-:W-:-:S07]  /*387d0*/  IMAD.MOV.U32 R6, RZ, RZ, 0x1 ;  /* 0x00000001ff067424 */ /* 0x000fce00078e00ff */
.L_x_1923:
[----:B------:R-:W-:Y:S05]  /*387e0*/  BSYNC.RECONVERGENT B0 ;  /* 0x0000000000007941 */ /* 0x000fea0003800200 */
.L_x_1921:
[----:B------:R-:W-:Y:S02]  /*387f0*/  ISETP.NE.AND P0, PT, R0, 0x2, PT ;  /* 0x000000020000780c */ /* 0x000fe40003f05270 */
[----:B------:R-:W-:-:S04]  /*38800*/  SEL R0, RZ, 0x1, P1 ;  /* 0x00000001ff007807 */ /* 0x000fc80000800000 */
[----:B------:R-:W-:-:S04]  /*38810*/  SEL R7, R0, 0x2, P0 ;  /* 0x0000000200077807 */ /* 0x000fc80000000000 */
[----:B------:R-:W-:-:S13]  /*38820*/  ISETP.NE.AND P0, PT, R7, R6, PT ;  /* 0x000000060700720c */ /* 0x000fda0003f05270 */
[----:B------:R-:W-:Y:S05]  /*38830*/  @!P0 BREAK.RELIABLE B9 ;  /* 0x0000000000098942 */ /* 0x000fea0003800100 */
[----:B------:R-:W-:Y:S05]  /*38840*/  @!P0 BRA `(.L_x_1906) ;  /* 0x0000000400bc8947 */ /* 0x000fea0003800000 */
.L_x_1920:
[----:B------:R-:W-:Y:S05]  /*38850*/  BSYNC.RELIABLE B9 ;  /* 0x0000000000097941 */ /* 0x000fea0003800100 */
.L_x_1910:
        /* <DEDUP_REMOVED lines=14> */
.L_x_1929:
        /* <DEDUP_REMOVED lines=28> */
.L_x_1928:
[----:B------:R-:W-:Y:S05]  /*38b00*/  BSYNC.RECONVERGENT B2 ;  /* 0x0000000000027941 */ /* 0x000fea0003800200 */
.L_x_1927:
        /* <DEDUP_REMOVED lines=19> */
.L_x_1931:
[----:B------:R-:W-:Y:S05]  /*38c40*/  BSYNC.RECONVERGENT B2 ;  /* 0x0000000000027941 */ /* 0x000fea0003800200 */
.L_x_1930:
[----:B------:R-:W-:-:S13]  /*38c50*/  ISETP.NE.OR P0, PT, R0, R3, P0 ;  /* 0x000000030000720c */ /* 0x000fda0000705670 */
[----:B------:R-:W-:Y:S05]  /*38c60*/  @!P0 BREAK.RELIABLE B1 ;  /* 0x0000000000018942 */ /* 0x000fea0003800100 */
[----:B------:R-:W-:Y:S05]  /*38c70*/  @!P0 BRA `(.L_x_1932) ;  /* 0x0000000000308947 */ /* 0x000fea0003800000 */
.L_x_1926:
[----:B------:R-:W-:Y:S05]  /*38c80*/  BSYNC.RELIABLE B1 ;  /* 0x0000000000017941 */ /* 0x000fea0003800100 */
.L_x_1925:
        /* <DEDUP_REMOVED lines=11> */
.L_x_1932:
[----:B------:R-:W-:Y:S05]  /*38d40*/  BSYNC.RECONVERGENT B0 ;  /* 0x0000000000007941 */ /* 0x000fea0003800200 */
.L_x_1924:
        /* <DEDUP_REMOVED lines=9> */
.L_x_1933:
[----:B------:R-:W-:Y:S01]  /*38de0*/  IMAD.IADD R23, R23, 0x1, -R34 ;  /* 0x0000000117177824 */ /* 0x000fe200078e0a22 */
[----:B------:R-:W-:Y:S01]  /*38df0*/  ST.E.64 desc[UR36][R4.64+0x10], RZ ;  /* 0x000010ff04007985 */ /* 0x000fe2000c101b24 */
[--C-:B------:R-:W-:Y:S02]  /*38e00*/  IMAD.IADD R8, R22, 0x1, -R38.reuse ;  /* 0x0000000116087824 */ /* 0x100fe400078e0a26 */
[----:B------:R-:W-:Y:S01]  /*38e10*/  IMAD.IADD R9, R23, 0x1, -R38 ;  /* 0x0000000117097824 */ /* 0x000fe200078e0a26 */
        /* <DEDUP_REMOVED lines=9> */
.L_x_1915:
        /* <DEDUP_REMOVED lines=9> */
.L_x_1906:
[----:B------:R-:W-:Y:S05]  /*38f40*/  BSYNC.RECONVERGENT B8 ;  /* 0x0000000000087941 */ /* 0x000fea0003800200 */
.L_x_1905:
[----:B------:R-:W-:-:S05]  /*38f50*/  VIADD R38, R38, 0x1 ;  /* 0x0000000126267836 */ /* 0x000fca0000000000 */
[----:B------:R-:W-:-:S13]  /*38f60*/  ISETP.NE.AND P0, PT, R38, 0x8, PT ;  /* 0x000000082600780c */ /* 0x000fda0003f05270 */
[----:B------:R-:W-:Y:S05]  /*38f70*/  @P0 BRA `(.L_x_1934) ;  /* 0xffffffc0007c0947 */ /* 0x000fea000383ffff */
[----:B------:R0:W-:Y:S05]  /*38f80*/  BMOV.32 B0, R31 ;  /* 0x0000001f00007356 */ /* 0x0001ea0000000000 */
[----:B------:R-:W-:Y:S05]  /*38f90*/  BSYNC.RECONVERGENT B0 ;  /* 0x0000000000007941 */ /* 0x000fea0003800200 */
.L_x_1805:
[----:B------:R-:W2:Y:S01]  /*38fa0*/  LD.E.64 R4, desc[UR36][R42.64+0x10] ;  /* 0x000010242a047980 */ /* 0x000ea2000c101b00 */
[----:B------:R-:W-:Y:S05]  /*38fb0*/  BMOV.32.CLEAR RZ, B0 ;  /* 0x0000000000ff7355 */ /* 0x000fea0000100000 */
[----:B------:R-:W-:Y:S01]  /*38fc0*/  BSSY.RECONVERGENT B0, `(.L_x_1935) ;  /* 0x000000c000007945 */ /* 0x000fe20003800200 */
[----:B--2---:R-:W-:-:S04]  /*38fd0*/  ISETP.NE.U32.AND P0, PT, R4, RZ, PT ;  /* 0x000000ff0400720c */ /* 0x004fc80003f05070 */
[----:B------:R-:W-:-:S13]  /*38fe0*/  ISETP.NE.AND.EX P0, PT, R5, RZ, PT, P0 ;  /* 0x000000ff0500720c */ /* 0x000fda0003f05300 */
[----:B------:R-:W-:Y:S05]  /*38ff0*/  @!P0 BRA `(.L_x_1936) ;  /* 0x0000000000208947 */ /* 0x000fea0003800000 */
[----:B------:R-:W-:Y:S01]  /*39000*/  BSSY.RECONVERGENT B1, `(.L_x_1936) ;  /* 0x0000007000017945 */ /* 0x000fe20003800200 */
.L_x_1937:
[----:B------:R-:W-:Y:S02]  /*39010*/  IMAD.MOV.U32 R42, RZ, RZ, R4 ;  /* 0x000000ffff2a7224 */ /* 0x000fe400078e0004 */
[----:B------:R-:W-:-:S05]  /*39020*/  IMAD.MOV.U32 R43, RZ, RZ, R5 ;  /* 0x000000ffff2b7224 */ /* 0x000fca00078e0005 */
[----:B------:R-:W2:Y:S02]  /*39030*/  LD.E.64 R4, desc[UR36][R42.64+0x10] ;  /* 0x000010242a047980 */ /* 0x000ea4000c101b00 */
[----:B--2---:R-:W-:-:S04]  /*39040*/  ISETP.NE.U32.AND P0, PT, R4, RZ, PT ;  /* 0x000000ff0400720c */ /* 0x004fc80003f05070 */
[----:B------:R-:W-:-:S13]  /*39050*/  ISETP.NE.AND.EX P0, PT, R5, RZ, PT, P0 ;  /* 0x000000ff0500720c */ /* 0x000fda0003f05300 */
[----:B------:R-:W-:Y:S05]  /*39060*/  @P0 BRA `(.L_x_1937) ;  /* 0xfffffffc00e80947 */ /* 0x000fea000383ffff */
[----:B------:R-:W-:Y:S05]  /*39070*/  BSYNC.RECONVERGENT B1 ;  /* 0x0000000000017941 */ /* 0x000fea0003800200 */
.L_x_1936:
[----:B------:R-:W-:Y:S05]  /*39080*/  BSYNC.RECONVERGENT B0 ;  /* 0x0000000000007941 */ /* 0x000fea0003800200 */
.L_x_1935:
        /* <DEDUP_REMOVED lines=10> */
.L_x_1938:
[----:B------:R-:W-:Y:S01]  /*39130*/  ISETP.NE.U32.AND P0, PT, R16, RZ, PT ;  /* 0x000000ff1000720c */ /* 0x000fe20003f05070 */
[----:B------:R-:W-:Y:S02]  /*39140*/  IMAD.MOV.U32 R40, RZ, RZ, R16 ;  /* 0x000000ffff287224 */ /* 0x000fe400078e0010 */
[----:B------:R-:W-:Y:S01]  /*39150*/  IMAD.MOV.U32 R41, RZ, RZ, R17 ;  /* 0x000000ffff297224 */ /* 0x000fe200078e0011 */
[----:B------:R-:W-:-:S13]  /*39160*/  ISETP.NE.AND.EX P0, PT, R17, RZ, PT, P0 ;  /* 0x000000ff1100720c */ /* 0x000fda0003f05300 */
[----:B------:R-:W-:Y:S05]  /*39170*/  @P0 BRA `(.L_x_1805) ;  /* 0xfffffffc00880947 */ /* 0x000fea000383ffff */
.L_x_1798:
[----:B-1----:R1:W-:Y:S05]  /*39180*/  BMOV.32 B0, R30 ;  /* 0x0000001e00007356 */ /* 0x0023ea0000000000 */
[----:B------:R-:W-:Y:S05]  /*39190*/  BSYNC.RECONVERGENT B0 ;  /* 0x0000000000007941 */ /* 0x000fea0003800200 */
.L_x_1797:
[----:B------:R-:W-:Y:S05]  /*391a0*/  BRA `(.L_x_1768) ;  /* 0x0000000000247947 */ /* 0x000fea0003800000 */
.L_x_1776:
        /* <DEDUP_REMOVED lines=9> */
.L_x_1768:
[----:B------:R-:W-:Y:S05]  /*39240*/  BSYNC.RECONVERGENT B7 ;  /* 0x0000000000077941 */ /* 0x000fea0003800200 */
.L_x_1767:
        /* <DEDUP_REMOVED lines=19> */
.L_x_1940:
[----:B------:R-:W-:-:S07]  /*39380*/  IMAD.MOV.U32 R6, RZ, RZ, 0x1 ;  /* 0x00000001ff067424 */ /* 0x000fce00078e00ff */
.L_x_1941:
[----:B------:R-:W-:Y:S05]  /*39390*/  BSYNC.RECONVERGENT B0 ;  /* 0x0000000000007941 */ /* 0x000fea0003800200 */
.L_x_1939:
        /* <DEDUP_REMOVED lines=17> */
.L_x_1945:
[----:B------:R-:W-:-:S07]  /*394b0*/  IMAD.MOV.U32 R5, RZ, RZ, 0x1 ;  /* 0x00000001ff057424 */ /* 0x000fce00078e00ff */
.L_x_1946:
[----:B------:R-:W-:Y:S05]  /*394c0*/  BSYNC.RECONVERGENT B0 ;  /* 0x0000000000007941 */ /* 0x000fea0003800200 */
.L_x_1944:
        /* <DEDUP_REMOVED lines=28> */
.L_x_1955:
        /* <DEDUP_REMOVED lines=24> */
.L_x_1953:
[----:B------:R-:W-:-:S07]  /*39810*/  IMAD.MOV.U32 R4, RZ, RZ, 0x1 ;  /* 0x00000001ff047424 */ /* 0x000fce00078e00ff */
.L_x_1954:
[----:B------:R-:W-:Y:S05]  /*39820*/  BSYNC.RECONVERGENT B0 ;  /* 0x0000000000007941 */ /* 0x000fea0003800200 */
.L_x_1952:
[----:B------:R-:W-:-:S13]  /*39830*/  ISETP.NE.AND P0, PT, R4, R11, PT ;  /* 0x0000000b0400720c */ /* 0x000fda0003f05270 */
[----:B------:R-:W-:Y:S05]  /*39840*/  @!P0 BREAK.RELIABLE B6 ;  /* 0x0000000000068942 */ /* 0x000fea0003800100 */
[----:B------:R-:W-:Y:S05]  /*39850*/  @!P0 BRA `(.L_x_1951) ;  /* 0x0000005400688947 */ /* 0x000fea0003800000 */
[----:B------:R-:W-:-:S07]  /*39860*/  IMAD.MOV.U32 R5, RZ, RZ, 0x1 ;  /* 0x00000001ff057424 */ /* 0x000fce00078e00ff */
.L_x_1950:
[----:B------:R-:W-:Y:S05]  /*39870*/  BSYNC.RELIABLE B6 ;  /* 0x0000000000067941 */ /* 0x000fea0003800100 */
.L_x_1949:
[----:B------:R-:W-:Y:S01]  /*39880*/  IMAD.IADD R7, R10, 0x1, R7 ;  /* 0x000000010a077824 */ /* 0x000fe200078e0207 */
[----:B------:R-:W-:Y:S01]  /*39890*/  PRMT R6, R5, 0x7610, R6 ;  /* 0x0000761005067816 */ /* 0x000fe20000000006 */
[----:B------:R-:W-:-:S03]  /*398a0*/  VIADD R8, R8, 0x1 ;  /* 0x0000000108087836 */ /* 0x000fc60000000000 */
[----:B------:R-:W-:-:S13]  /*398b0*/  ISETP.NE.AND P0, PT, R7, R16, PT ;  /* 0x000000100700720c */ /* 0x000fda0003f05270 */
[----:B------:R-:W-:Y:S05]  /*398c0*/  @P0 BRA `(.L_x_1955) ;  /* 0xfffffffc00700947 */ /* 0x000fea000383ffff */
.L_x_1948:
[----:B------:R-:W-:-:S13]  /*398d0*/  ISETP.NE.AND P0, PT, R0, 0x16, PT ;  /* 0x000000160000780c */ /* 0x000fda0003f05270 */
[----:B------:R-:W-:Y:S05]  /*398e0*/  @!P0 BRA `(.L_x_1956) ;  /* 0x00000000008c8947 */ /* 0x000fea0003800000 */
.L_x_1947:
        /* <DEDUP_REMOVED lines=24> */
.L_x_1960:
[----:B------:R-:W-:-:S07]  /*39a70*/  IMAD.MOV.U32 R3, RZ, RZ, 0x1 ;  /* 0x00000001ff037424 */ /* 0x000fce00078e00ff */
.L_x_1961:
[----:B------:R-:W-:Y:S05]  /*39a80*/  BSYNC.RECONVERGENT B0 ;  /* 0x0000000000007941 */ /* 0x000fea0003800200 */
.L_x_1959:
[C---:B------:R-:W-:Y:S02]  /*39a90*/  ISETP.NE.AND P0, PT, R0.reuse, 0x1, PT ;  /* 0x000000010000780c */ /* 0x040fe40003f05270 */
[----:B------:R-:W-:Y:S02]  /*39aa0*/  ISETP.NE.AND P1, PT, R0, 0x2, PT ;  /* 0x000000020000780c */ /* 0x000fe40003f25270 */
[----:B------:R-:W-:-:S04]  /*39ab0*/  SEL R0, RZ, 0x1, P0 ;  /* 0x00000001ff007807 */ /* 0x000fc80000000000 */
[----:B------:R-:W-:-:S04]  /*39ac0*/  SEL R0, R0, 0x2, P1 ;  /* 0x0000000200007807 */ /* 0x000fc80000800000 */
[----:B------:R-:W-:-:S13]  /*39ad0*/  ISETP.NE.AND P0, PT, R0, R3, PT ;  /* 0x000000030000720c */ /* 0x000fda0003f05270 */
[----:B------:R-:W-:Y:S05]  /*39ae0*/  @P0 BREAK.RELIABLE B6 ;  /* 0x0000000000060942 */ /* 0x000fea0003800100 */
[----:B------:R-:W-:Y:S05]  /*39af0*/  @P0 BRA `(.L_x_1956) ;  /* 0x0000000000080947 */ /* 0x000fea0003800000 */
.L_x_1958:
[----:B------:R-:W-:Y:S05]  /*39b00*/  BSYNC.RELIABLE B6 ;  /* 0x0000000000067941 */ /* 0x000fea0003800100 */
.L_x_1957:
[----:B------:R-:W-:Y:S05]  /*39b10*/  BRA `(.L_x_1943) ;  /* 0x0000005000dc7947 */ /* 0x000fea0003800000 */
.L_x_1956:
        /* <DEDUP_REMOVED lines=12> */
.L_x_1964:
        /* <DEDUP_REMOVED lines=10> */
.L_x_1963:
[----:B------:R-:W-:Y:S01]  /*39c80*/  MOV R0, 0x30 ;  /* 0x0000003000007802 */ /* 0x000fe20000000f00 */
[----:B------:R-:W-:Y:S02]  /*39c90*/  IMAD.MOV.U32 R4, RZ, RZ, 0x140 ;  /* 0x00000140ff047424 */ /* 0x000fe400078e00ff */
[----:B------:R-:W-:Y:S01]  /*39ca0*/  IMAD.MOV.U32 R5, RZ, RZ, RZ ;  /* 0x000000ffff057224 */ /* 0x000fe200078e00ff */
[----:B------:R0:W2:Y:S01]  /*39cb0*/  LDC.64 R6, c[0x4][R0] ;  /* 0x0100000000067b82 */ /* 0x0000a20000000a00 */
[----:B------:R-:W-:Y:S05]  /*39cc0*/  BMOV.32.CLEAR RZ, B0 ;  /* 0x0000000000ff7355 */ /* 0x000fea0000100000 */
[----:B------:R-:W-:-:S07]  /*39cd0*/  LEPC R20, `(.L_x_1966) ;  /* 0x000000001014794e */ /* 0x000fce0000000000 */
[----:B012---:R-:W-:Y:S05]  /*39ce0*/  CALL.ABS.NOINC R6 ;  /* 0x0000000006007343 */ /* 0x007fea0003c00000 */
.L_x_1966:
        /* <DEDUP_REMOVED lines=11> */
.L_x_1965:
[----:B------:R-:W-:Y:S05]  /*39da0*/  BSYNC.RECONVERGENT B8 ;  /* 0x0000000000087941 */ /* 0x000fea0003800200 */
.L_x_1962:
        /* <DEDUP_REMOVED lines=165> */
.L_x_1970:
[----:B------:R-:W-:-:S06]  /*3a800*/  IMAD.WIDE.U32 R4, R17, 0x4, R36 ;  /* 0x0000000411047825 */ /* 0x000fcc00078e0024 */
[----:B------:R-:W2:Y:S02]  /*3a810*/  LD.E R4, desc[UR36][R4.64+0xe0] ;  /* 0x0000e02404047980 */ /* 0x000ea4000c101900 */
[----:B--2---:R-:W-:-:S13]  /*3a820*/  ISETP.NE.AND P0, PT, R4, 0x1, PT ;  /* 0x000000010400780c */ /* 0x004fda0003f05270 */
[----:B------:R-:W-:Y:S05]  /*3a830*/  @!P0 BREAK.RELIABLE B1 ;  /* 0x0000000000018942 */ /* 0x000fea0003800100 */
[----:B------:R-:W-:Y:S05]  /*3a840*/  @!P0 BRA `(.L_x_1968) ;  /* 0x0000000000188947 */ /* 0x000fea0003800000 */
.L_x_1971:
[----:B------:R-:W-:Y:S05]  /*3a850*/  BSYNC.RELIABLE B1 ;  /* 0x0000000000017941 */ /* 0x000fea0003800100 */
.L_x_1969:
[----:B------:R-:W-:-:S13]  /*3a860*/  ISETP.NE.AND P0, PT, R3, 0x1, PT ;  /* 0x000000010300780c */ /* 0x000fda0003f05270 */
[----:B------:R-:W-:Y:S02]  /*3a870*/  @!P0 IMAD.MOV.U32 R3, RZ, RZ, 0xb ;  /* 0x0000000bff038424 */ /* 0x000fe400078e00ff */
[----:B------:R-:W-:-:S03]  /*3a880*/  @P0 IMAD.MOV.U32 R5, RZ, RZ, 0x16 ;  /* 0x00000016ff050424 */ /* 0x000fc600078e00ff */
[----:B------:R0:W-:Y:S04]  /*3a890*/  @!P0 ST.E desc[UR36][R6.64], R3 ;  /* 0x0000000306008985 */ /* 0x0001e8000c101924 */
[----:B------:R0:W-:Y:S02]  /*3a8a0*/  @P0 ST.E desc[UR36][R6.64], R5 ;  /* 0x0000000506000985 */ /* 0x0001e4000c101924 */
.L_x_1968:
[----:B------:R-:W-:Y:S05]  /*3a8b0*/  BSYNC.RECONVERGENT B0 ;  /* 0x0000000000007941 */ /* 0x000fea0003800200 */
.L_x_1967:
        /* <DEDUP_REMOVED lines=11> */
.L_x_1975:
        /* <DEDUP_REMOVED lines=13> */
.L_x_1974:
        /* <DEDUP_REMOVED lines=10> */
.L_x_1976:
        /* <DEDUP_REMOVED lines=14> */
.L_x_1977:
        /* <DEDUP_REMOVED lines=14> */
.L_x_1978:
        /* <DEDUP_REMOVED lines=15> */
.L_x_1979:
        /* <DEDUP_REMOVED lines=12> */
.L_x_2109:
[----:B------:R-:W-:Y:S02]  /*3ae50*/  IMAD R7, R16, 0x8, R17 ;  /* 0x0000000810077824 */ /* 0x000fe400078e0211 */
[----:B------:R-:W-:Y:S02]  /*3ae60*/  IMAD.MOV.U32 R4, RZ, RZ, R38 ;  /* 0x000000ffff047224 */ /* 0x000fe400078e0026 */
        /* <DEDUP_REMOVED lines=16> */
.L_x_1982:
[----:B------:R-:W-:-:S07]  /*3af70*/  IMAD.MOV.U32 R8, RZ, RZ, 0x1 ;  /* 0x00000001ff087424 */ /* 0x000fce00078e00ff */
.L_x_1983:
[----:B------:R-:W-:Y:S05]  /*3af80*/  BSYNC.RECONVERGENT B0 ;  /* 0x0000000000007941 */ /* 0x000fea0003800200 */
.L_x_1981:
        /* <DEDUP_REMOVED lines=14> */
.L_x_1987:
[----:B------:R-:W-:-:S07]  /*3b070*/  IMAD.MOV.U32 R7, RZ, RZ, 0x1 ;  /* 0x00000001ff077424 */ /* 0x000fce00078e00ff */
.L_x_1988:
[----:B------:R-:W-:Y:S05]  /*3b080*/  BSYNC.RECONVERGENT B0 ;  /* 0x0000000000007941 */ /* 0x000fea0003800200 */
.L_x_1986:
        /* <DEDUP_REMOVED lines=24> */
.L_x_1998:
[----:B------:R-:W-:-:S04]  /*3b210*/  IMAD R7, R10, 0x8, R9 ;  /* 0x000000080a077824 */ /* 0x000fc800078e0209 */
[----:B------:R-:W-:-:S05]  /*3b220*/  IMAD.WIDE.U32 R6, R7, 0x4, R4 ;  /* 0x0000000407067825 */ /* 0x000fca00078e0004 */
[----:B------:R1:W2:Y:S01]  /*3b230*/  LD.E R12, desc[UR36][R6.64+0x4] ;  /* 0x00000424060c7980 */ /* 0x0002a2000c101900 */
[----:B------:R-:W-:Y:S05]  /*3b240*/  BMOV.32.CLEAR RZ, B11 ;  /* 0x000000000bff7355 */ /* 0x000fea0000100000 */
[----:B------:R-:W-:Y:S01]  /*3b250*/  BSSY.RELIABLE B11, `(.L_x_1992) ;  /* 0x000001c0000b7945 */ /* 0x000fe20003800100 */
[----:B-1----:R-:W-:Y:S02]  /*3b260*/  PRMT R7, RZ, 0x7610, R7 ;  /* 0x00007610ff077816 */ /* 0x002fe40000000007 */
        /* <DEDUP_REMOVED lines=18> */
.L_x_1996:
[----:B------:R-:W-:-:S07]  /*3b390*/  IMAD.MOV.U32 R6, RZ, RZ, 0x1 ;  /* 0x00000001ff067424 */ /* 0x000fce00078e00ff */
.L_x_1997:
[----:B------:R-:W-:Y:S05]  /*3b3a0*/  BSYNC.RECONVERGENT B0 ;  /* 0x0000000000007941 */ /* 0x000fea0003800200 */
.L_x_1995:
[----:B------:R-:W-:-:S13]  /*3b3b0*/  ISETP.NE.AND P0, PT, R6, R11, PT ;  /* 0x0000000b0600720c */ /* 0x000fda0003f05270 */
[----:B------:R-:W-:Y:S05]  /*3b3c0*/  @!P0 BREAK.RELIABLE B11 ;  /* 0x00000000000b8942 */ /* 0x000fea0003800100 */
[----:B------:R-:W-:Y:S05]  /*3b3d0*/  @!P0 BREAK.RELIABLE B10 ;  /* 0x00000000000a8942 */ /* 0x000fea0003800100 */
[----:B------:R-:W-:Y:S05]  /*3b3e0*/  @!P0 BREAK.RELIABLE B9 ;  /* 0x0000000000098942 */ /* 0x000fea0003800100 */
[----:B------:R-:W-:Y:S05]  /*3b3f0*/  @!P0 BRA `(.L_x_1994) ;  /* 0x0000000800388947 */ /* 0x000fea0003800000 */
[----:B------:R-:W-:-:S07]  /*3b400*/  IMAD.MOV.U32 R7, RZ, RZ, 0x1 ;  /* 0x00000001ff077424 */ /* 0x000fce00078e00ff */
.L_x_1993:
[----:B------:R-:W-:Y:S05]  /*3b410*/  BSYNC.RELIABLE B11 ;  /* 0x00000000000b7941 */ /* 0x000fea0003800100 */
.L_x_1992:
[----:B------:R-:W-:Y:S01]  /*3b420*/  VIADD R10, R10, 0x1 ;  /* 0x000000010a0a7836 */ /* 0x000fe20000000000 */
[----:B------:R-:W-:Y:S01]  /*3b430*/  PRMT R8, R7, 0x7610, R8 ;  /* 0x0000761007087816 */ /* 0x000fe20000000008 */
[----:B------:R-:W-:-:S03]  /*3b440*/  VIADD R9, R9, 0x1 ;  /* 0x0000000109097836 */ /* 0x000fc60000000000 */
[----:B------:R-:W-:-:S13]  /*3b450*/  ISETP.NE.AND P0, PT, R10, R3, PT ;  /* 0x000000030a00720c */ /* 0x000fda0003f05270 */
[----:B------:R-:W-:Y:S05]  /*3b460*/  @P0 BRA `(.L_x_1998) ;  /* 0xfffffffc00680947 */ /* 0x000fea000383ffff */
[----:B------:R-:W-:Y:S05]  /*3b470*/  BSYNC.RELIABLE B10 ;  /* 0x00000000000a7941 */ /* 0x000fea0003800100 */
.L_x_1991:
[----:B------:R-:W-:-:S04]  /*3b480*/  ISETP.NE.AND P0, PT, R0, 0x16, PT ;  /* 0x000000160000780c */ /* 0x000fc80003f05270 */
[----:B------:R-:W-:-:S13]  /*3b490*/  ISETP.EQ.OR P0, PT, R0, 0xb, !P0 ;  /* 0x0000000b0000780c */ /* 0x000fda0004702670 */
[----:B------:R-:W-:Y:S05]  /*3b4a0*/  @P0 BRA `(.L_x_1999) ;  /* 0x0000000000740947 */ /* 0x000fea0003800000 */
.L_x_1990:
        /* <DEDUP_REMOVED lines=21> */
.L_x_2001:
[----:B------:R-:W-:-:S07]  /*3b600*/  IMAD.MOV.U32 R6, RZ, RZ, 0x1 ;  /* 0x00000001ff067424 */ /* 0x000fce00078e00ff */
.L_x_2002:
[----:B------:R-:W-:Y:S05]  /*3b610*/  BSYNC.RECONVERGENT B0 ;  /* 0x0000000000007941 */ /* 0x000fea0003800200 */
.L_x_2000:
[----:B------:R-:W-:Y:S02]  /*3b620*/  ISETP.NE.AND P0, PT, R0, 0x2, PT ;  /* 0x000000020000780c */ /* 0x000fe40003f05270 */
[----:B------:R-:W-:-:S04]  /*3b630*/  SEL R0, RZ, 0x1, P1 ;  /* 0x00000001ff007807 */ /* 0x000fc80000800000 */
[----:B------:R-:W-:-:S04]  /*3b640*/  SEL R7, R0, 0x2, P0 ;  /* 0x0000000200077807 */ /* 0x000fc80000000000 */
[----:B------:R-:W-:-:S13]  /*3b650*/  ISETP.NE.AND P0, PT, R7, R6, PT ;  /* 0x000000060700720c */ /* 0x000fda0003f05270 */
[----:B------:R-:W-:Y:S05]  /*3b660*/  @!P0 BREAK.RELIABLE B9 ;  /* 0x0000000000098942 */ /* 0x000fea0003800100 */
[----:B------:R-:W-:Y:S05]  /*3b670*/  @!P0 BRA `(.L_x_1985) ;  /* 0x0000000400bc8947 */ /* 0x000fea0003800000 */
.L_x_1999:
[----:B------:R-:W-:Y:S05]  /*3b680*/  BSYNC.RELIABLE B9 ;  /* 0x0000000000097941 */ /* 0x000fea0003800100 */
.L_x_1989:
        /* <DEDUP_REMOVED lines=15> */
.L_x_2008:
        /* <DEDUP_REMOVED lines=28> */
.L_x_2007:
[----:B------:R-:W-:Y:S05]  /*3b940*/  BSYNC.RECONVERGENT B2 ;  /* 0x0000000000027941 */ /* 0x000fea0003800200 */
.L_x_2006:
        /* <DEDUP_REMOVED lines=19> */
.L_x_2010:
[----:B------:R-:W-:Y:S05]  /*3ba80*/  BSYNC.RECONVERGENT B2 ;  /* 0x0000000000027941 */ /* 0x000fea0003800200 */
.L_x_2009:
[----:B------:R-:W-:-:S13]  /*3ba90*/  ISETP.NE.OR P0, PT, R14, R3, P0 ;  /* 0x000000030e00720c */ /* 0x000fda0000705670 */
[----:B------:R-:W-:Y:S05]  /*3baa0*/  @!P0 BREAK.RELIABLE B1 ;  /* 0x0000000000018942 */ /* 0x000fea0003800100 */
[----:B------:R-:W-:Y:S05]  /*3bab0*/  @!P0 BRA `(.L_x_2011) ;  /* 0x0000000000308947 */ /* 0x000fea0003800000 */
.L_x_2005:
[----:B------:R-:W-:Y:S05]  /*3bac0*/  BSYNC.RELIABLE B1 ;  /* 0x0000000000017941 */ /* 0x000fea0003800100 */
.L_x_2004:
        /* <DEDUP_REMOVED lines=11> */
.L_x_2011:
[----:B------:R-:W-:Y:S05]  /*3bb80*/  BSYNC.RECONVERGENT B0 ;  /* 0x0000000000007941 */ /* 0x000fea0003800200 */
.L_x_2003:
[----:B------:R-:W-:-:S13]  /*3bb90*/  ISETP.NE.AND P0, PT, R15, RZ, PT ;  /* 0x000000ff0f00720c */ /* 0x000fda0003f05270 */
[----:B------:R-:W-:Y:S05]  /*3bba0*/  @!P0 BRA `(.L_x_1985) ;  /* 0x0000000000708947 */ /* 0x000fea0003800000 */
[----:B------:R-:W-:Y:S01]  /*3bbb0*/  MOV R6, 0x30 ;  /* 0x0000003000067802 */ /* 0x000fe20000000f00 */
[----:B------:R-:W-:Y:S02]  /*3bbc0*/  IMAD.MOV.U32 R4, RZ, RZ, 0x20 ;  /* 0x00000020ff047424 */ /* 0x000fe400078e00ff */
[----:B------:R-:W-:-:S03]  /*3bbd0*/  IMAD.MOV.U32 R5, RZ, RZ, RZ ;  /* 0x000000ffff057224 */ /* 0x000fc600078e00ff */
[----:B------:R-:W1:Y:S01]  /*3bbe0*/  LDC.64 R6, c[0x4][R6] ;  /* 0x0100000006067b82 */ /* 0x000e620000000a00 */
[----:B------:R-:W-:Y:S05]  /*3bbf0*/  BMOV.32.CLEAR RZ, B0 ;  /* 0x0000000000ff7355 */ /* 0x000fea0000100000 */
[----:B------:R-:W-:-:S07]  /*3bc00*/  LEPC R20, `(.L_x_2012) ;  /* 0x000000001014794e */ /* 0x000fce0000000000 */
[----:B01----:R-:W-:Y:S05]  /*3bc10*/  CALL.ABS.NOINC R6 ;  /* 0x0000000006007343 */ /* 0x003fea0003c00000 */
.L_x_2012:
[--C-:B------:R-:W-:Y:S01]  /*3bc20*/  IMAD.IADD R8, R16, 0x1, R30.reuse ;  /* 0x0000000110087824 */ /* 0x100fe200078e021e */
[----:B------:R-:W-:Y:S01]  /*3bc30*/  ST.E.64 desc[UR36][R4.64+0x10], RZ ;  /* 0x000010ff04007985 */ /* 0x000fe2000c101b24 */
[----:B------:R-:W-:Y:S02]  /*3bc40*/  IMAD.IADD R9, R17, 0x1, R30 ;  /* 0x0000000111097824 */ /* 0x000fe400078e021e */
[----:B------:R-:W-:Y:S01]  /*3bc50*/  IMAD.MOV.U32 R6, RZ, RZ, R38 ;  /* 0x000000ffff067224 */ /* 0x000fe200078e0026 */
        /* <DEDUP_REMOVED lines=8> */
.L_x_1994:
[----:B------:R-:W-:Y:S01]  /*3bce0*/  MOV R8, 0x0 ;  /* 0x0000000000087802 */ /* 0x000fe20000000f00 */
[----:B------:R-:W1:Y:S01]  /*3bcf0*/  LDCU.64 UR4, c[0x4][0x8] ;  /* 0x01000100ff0477ac */ /* 0x000e620008000a00 */
[----:B------:R-:W-:-:S04]  /*3bd00*/  CS2R R6, SRZ ;  /* 0x0000000000067805 */ /* 0x000fc8000001ff00 */
[----:B------:R-:W2:Y:S01]  /*3bd10*/  LDC.64 R8, c[0x4][R8] ;  /* 0x0100000008087b82 */ /* 0x000ea20000000a00 */
[----:B-1----:R-:W-:Y:S02]  /*3bd20*/  IMAD.U32 R4, RZ, RZ, UR4 ;  /* 0x00000004ff047e24 */ /* 0x002fe4000f8e00ff */
[----:B------:R-:W-:Y:S01]  /*3bd30*/  IMAD.U32 R5, RZ, RZ, UR5 ;  /* 0x00000005ff057e24 */ /* 0x000fe2000f8e00ff */
[----:B------:R-:W-:Y:S06]  /*3bd40*/  BMOV.32.CLEAR RZ, B0 ;  /* 0x0000000000ff7355 */ /* 0x000fec0000100000 */
[----:B------:R-:W-:-:S07]  /*3bd50*/  LEPC R20, `(.L_x_1985) ;  /* 0x000000001014794e */ /* 0x000fce0000000000 */
[----:B0-2---:R-:W-:Y:S05]  /*3bd60*/  CALL.ABS.NOINC R8 ;  /* 0x0000000008007343 */ /* 0x005fea0003c00000 */
.L_x_1985:
[----:B------:R-:W-:Y:S05]  /*3bd70*/  BSYNC.RECONVERGENT B8 ;  /* 0x0000000000087941 */ /* 0x000fea0003800200 */
.L_x_1984:
[----:B0-----:R-:W-:Y:S01]  /*3bd80*/  LOP3.LUT R23, R26, 0x7, RZ, 0xc0, !PT ;  /* 0x000000071a177812 */ /* 0x001fe200078ec0ff */
[----:B------:R-:W-:-:S04]  /*3bd90*/  IMAD.IADD R3, R29, 0x1, -R34 ;  /* 0x000000011d037824 */ /* 0x000fc800078e0a22 */
[----:B------:R-:W-:-:S04]  /*3bda0*/  IMAD.IADD R23, R23, 0x1, R34 ;  /* 0x0000000117177824 */ /* 0x000fc800078e0222 */
        /* <DEDUP_REMOVED lines=15> */
.L_x_2014:
[----:B------:R-:W-:-:S07]  /*3bea0*/  IMAD.MOV.U32 R7, RZ, RZ, 0x1 ;  /* 0x00000001ff077424 */ /* 0x000fce00078e00ff */
.L_x_2015:
[----:B------:R-:W-:Y:S05]  /*3beb0*/  BSYNC.RECONVERGENT B0 ;  /* 0x0000000000007941 */ /* 0x000fea0003800200 */
.L_x_2013:
        /* <DEDUP_REMOVED lines=15> */
.L_x_2019:
[----:B------:R-:W-:-:S07]  /*3bfb0*/  IMAD.MOV.U32 R4, RZ, RZ, 0x1 ;  /* 0x00000001ff047424 */ /* 0x000fce00078e00ff */
.L_x_2020:
[----:B------:R-:W-:Y:S05]  /*3bfc0*/  BSYNC.RECONVERGENT B0 ;  /* 0x0000000000007941 */ /* 0x000fea0003800200 */
.L_x_2018:
        /* <DEDUP_REMOVED lines=24> */
.L_x_2030:
        /* <DEDUP_REMOVED lines=26> */
.L_x_2028:
[----:B------:R-:W-:-:S07]  /*3c2f0*/  IMAD.MOV.U32 R4, RZ, RZ, 0x1 ;  /* 0x00000001ff047424 */ /* 0x000fce00078e00ff */
.L_x_2029:
[----:B------:R-:W-:Y:S05]  /*3c300*/  BSYNC.RECONVERGENT B0 ;  /* 0x0000000000007941 */ /* 0x000fea0003800200 */
.L_x_2027:
[----:B------:R-:W-:-:S13]  /*3c310*/  ISETP.NE.AND P0, PT, R4, R11, PT ;  /* 0x0000000b0400720c */ /* 0x000fda0003f05270 */
[----:B------:R-:W-:Y:S05]  /*3c320*/  @!P0 BREAK.RELIABLE B11 ;  /* 0x00000000000b8942 */ /* 0x000fea0003800100 */
[----:B------:R-:W-:Y:S05]  /*3c330*/  @!P0 BREAK.RELIABLE B10 ;  /* 0x00000000000a8942 */ /* 0x000fea0003800100 */
[----:B------:R-:W-:Y:S05]  /*3c340*/  @!P0 BREAK.RELIABLE B9 ;  /* 0x0000000000098942 */ /* 0x000fea0003800100 */
[----:B------:R-:W-:Y:S05]  /*3c350*/  @!P0 BRA `(.L_x_2026) ;  /* 0x0000000800348947 */ /* 0x000fea0003800000 */
[----:B------:R-:W-:-:S07]  /*3c360*/  IMAD.MOV.U32 R5, RZ, RZ, 0x1 ;  /* 0x00000001ff057424 */ /* 0x000fce00078e00ff */
.L_x_2025:
[----:B------:R-:W-:Y:S05]  /*3c370*/  BSYNC.RELIABLE B11 ;  /* 0x00000000000b7941 */ /* 0x000fea0003800100 */
.L_x_2024:
[----:B------:R-:W-:Y:S01]  /*3c380*/  VIADD R9, R9, 0x1 ;  /* 0x0000000109097836 */ /* 0x000fe20000000000 */
[----:B------:R-:W-:Y:S01]  /*3c390*/  PRMT R7, R5, 0x7610, R7 ;  /* 0x0000761005077816 */ /* 0x000fe20000000007 */
[----:B------:R-:W-:-:S03]  /*3c3a0*/  VIADD R8, R8, 0xffffffff ;  /* 0xffffffff08087836 */ /* 0x000fc60000000000 */
[----:B------:R-:W-:-:S13]  /*3c3b0*/  ISETP.NE.AND P0, PT, R9, R0, PT ;  /* 0x000000000900720c */ /* 0x000fda0003f05270 */
[----:B------:R-:W-:Y:S05]  /*3c3c0*/  @P0 BRA `(.L_x_2030) ;  /* 0xfffffffc00600947 */ /* 0x000fea000383ffff */
[----:B------:R-:W-:Y:S05]  /*3c3d0*/  BSYNC.RELIABLE B10 ;  /* 0x00000000000a7941 */ /* 0x000fea0003800100 */
.L_x_2023:
[----:B------:R-:W-:-:S04]  /*3c3e0*/  ISETP.NE.AND P0, PT, R6, 0x16, PT ;  /* 0x000000160600780c */ /* 0x000fc80003f05270 */
[----:B------:R-:W-:-:S13]  /*3c3f0*/  ISETP.EQ.OR P0, PT, R6, 0xb, !P0 ;  /* 0x0000000b0600780c */ /* 0x000fda0004702670 */
[----:B------:R-:W-:Y:S05]  /*3c400*/  @P0 BRA `(.L_x_2031) ;  /* 0x0000000000740947 */ /* 0x000fea0003800000 */
.L_x_2022:
        /* <DEDUP_REMOVED lines=21> */
.L_x_2033:
[----:B------:R-:W-:-:S07]  /*3c560*/  IMAD.MOV.U32 R4, RZ, RZ, 0x1 ;  /* 0x00000001ff047424 */ /* 0x000fce00078e00ff */
.L_x_2034:
[----:B------:R-:W-:Y:S05]  /*3c570*/  BSYNC.RECONVERGENT B0 ;  /* 0x0000000000007941 */ /* 0x000fea0003800200 */
.L_x_2032:
[----:B------:R-:W-:Y:S02]  /*3c580*/  ISETP.NE.AND P0, PT, R6, 0x2, PT ;  /* 0x000000020600780c */ /* 0x000fe40003f05270 */
[----:B------:R-:W-:-:S04]  /*3c590*/  SEL R5, RZ, 0x1, P1 ;  /* 0x00000001ff057807 */ /* 0x000fc80000800000 */
[----:B------:R-:W-:-:S04]  /*3c5a0*/  SEL R5, R5, 0x2, P0 ;  /* 0x0000000205057807 */ /* 0x000fc80000000000 */
[----:B------:R-:W-:-:S13]  /*3c5b0*/  ISETP.NE.AND P0, PT, R5, R4, PT ;  /* 0x000000040500720c */ /* 0x000fda0003f05270 */
[----:B------:R-:W-:Y:S05]  /*3c5c0*/  @!P0 BREAK.RELIABLE B9 ;  /* 0x0000000000098942 */ /* 0x000fea0003800100 */
[----:B------:R-:W-:Y:S05]  /*3c5d0*/  @!P0 BRA `(.L_x_2017) ;  /* 0x0000000400b88947 */ /* 0x000fea0003800000 */
.L_x_2031:
[----:B------:R-:W-:Y:S05]  /*3c5e0*/  BSYNC.RELIABLE B9 ;  /* 0x0000000000097941 */ /* 0x000fea0003800100 */
.L_x_2021:
        /* <DEDUP_REMOVED lines=15> */
.L_x_2040:
        /* <DEDUP_REMOVED lines=28> */
.L_x_2039:
[----:B------:R-:W-:Y:S05]  /*3c8a0*/  BSYNC.RECONVERGENT B2 ;  /* 0x0000000000027941 */ /* 0x000fea0003800200 */
.L_x_2038:
        /* <DEDUP_REMOVED lines=19> */
.L_x_2042:
[----:B------:R-:W-:Y:S05]  /*3c9e0*/  BSYNC.RECONVERGENT B2 ;  /* 0x0000000000027941 */ /* 0x000fea0003800200 */
.L_x_2041:
[----:B------:R-:W-:-:S13]  /*3c9f0*/  ISETP.NE.OR P0, PT, R13, R0, P0 ;  /* 0x000000000d00720c */ /* 0x000fda0000705670 */
[----:B------:R-:W-:Y:S05]  /*3ca00*/  @!P0 BREAK.RELIABLE B1 ;  /* 0x0000000000018942 */ /* 0x000fea0003800100 */
[----:B------:R-:W-:Y:S05]  /*3ca10*/  @!P0 BRA `(.L_x_2043) ;  /* 0x0000000000308947 */ /* 0x000fea0003800000 */
.L_x_2037:
[----:B------:R-:W-:Y:S05]  /*3ca20*/  BSYNC.RELIABLE B1 ;  /* 0x0000000000017941 */ /* 0x000fea0003800100 */
.L_x_2036:
        /* <DEDUP_REMOVED lines=11> */
.L_x_2043:
[----:B------:R-:W-:Y:S05]  /*3cae0*/  BSYNC.RECONVERGENT B0 ;  /* 0x0000000000007941 */ /* 0x000fea0003800200 */
.L_x_2035:
        /* <DEDUP_REMOVED lines=9> */
.L_x_2044:
[----:B------:R-:W-:Y:S01]  /*3cb80*/  IMAD.IADD R22, R29, 0x1, -R34 ;  /* 0x000000011d167824 */ /* 0x000fe200078e0a22 */
[----:B------:R-:W-:Y:S01]  /*3cb90*/  ST.E.64 desc[UR36][R4.64+0x18], R38 ;  /* 0x0000182604007985 */ /* 0x000fe2000c101b24 */
[--C-:B------:R-:W-:Y:S02]  /*3cba0*/  IMAD.IADD R7, R23, 0x1, -R30.reuse ;  /* 0x0000000117077824 */ /* 0x100fe400078e0a1e */
        /* <DEDUP_REMOVED lines=8> */
.L_x_2026:
        /* <DEDUP_REMOVED lines=9> */
.L_x_2017:
[----:B------:R-:W-:Y:S05]  /*3ccc0*/  BSYNC.RECONVERGENT B8 ;  /* 0x0000000000087941 */ /* 0x000fea0003800200 */
.L_x_2016:
        /* <DEDUP_REMOVED lines=20> */
.L_x_2046:
[----:B------:R-:W-:-:S07]  /*3ce10*/  IMAD.MOV.U32 R8, RZ, RZ, 0x1 ;  /* 0x00000001ff087424 */ /* 0x000fce00078e00ff */
.L_x_2047:
[----:B------:R-:W-:Y:S05]  /*3ce20*/  BSYNC.RECONVERGENT B0 ;  /* 0x0000000000007941 */ /* 0x000fea0003800200 */
.L_x_2045:
        /* <DEDUP_REMOVED lines=14> */
.L_x_2051:
[----:B------:R-:W-:-:S07]  /*3cf10*/  IMAD.MOV.U32 R7, RZ, RZ, 0x1 ;  /* 0x00000001ff077424 */ /* 0x000fce00078e00ff */
.L_x_2052:
[----:B------:R-:W-:Y:S05]  /*3cf20*/  BSYNC.RECONVERGENT B0 ;  /* 0x0000000000007941 */ /* 0x000fea0003800200 */
.L_x_2050:
        /* <DEDUP_REMOVED lines=24> */
.L_x_2062:
        /* <DEDUP_REMOVED lines=27> */
.L_x_2060:
[----:B------:R-:W-:-:S07]  /*3d260*/  IMAD.MOV.U32 R6, RZ, RZ, 0x1 ;  /* 0x00000001ff067424 */ /* 0x000fce00078e00ff */
.L_x_2061:
[----:B------:R-:W-:Y:S05]  /*3d270*/  BSYNC.RECONVERGENT B0 ;  /* 0x0000000000007941 */ /* 0x000fea0003800200 */
.L_x_2059:
[----:B------:R-:W-:-:S13]  /*3d280*/  ISETP.NE.AND P0, PT, R6, R13, PT ;  /* 0x0000000d0600720c */ /* 0x000fda0003f05270 */
[----:B------:R-:W-:Y:S05]  /*3d290*/  @!P0 BREAK.RELIABLE B11 ;  /* 0x00000000000b8942 */ /* 0x000fea0003800100 */
[----:B------:R-:W-:Y:S05]  /*3d2a0*/  @!P0 BREAK.RELIABLE B10 ;  /* 0x00000000000a8942 */ /* 0x000fea0003800100 */
[----:B------:R-:W-:Y:S05]  /*3d2b0*/  @!P0 BREAK.RELIABLE B9 ;  /* 0x0000000000098942 */ /* 0x000fea0003800100 */
[----:B------:R-:W-:Y:S05]  /*3d2c0*/  @!P0 BRA `(.L_x_2058) ;  /* 0x0000000800388947 */ /* 0x000fea0003800000 */
[----:B------:R-:W-:-:S07]  /*3d2d0*/  IMAD.MOV.U32 R7, RZ, RZ, 0x1 ;  /* 0x00000001ff077424 */ /* 0x000fce00078e00ff */
.L_x_2057:
[----:B------:R-:W-:Y:S05]  /*3d2e0*/  BSYNC.RELIABLE B11 ;  /* 0x00000000000b7941 */ /* 0x000fea0003800100 */
.L_x_2056:
[----:B------:R-:W-:Y:S01]  /*3d2f0*/  VIADD R10, R10, 0xffffffff ;  /* 0xffffffff0a0a7836 */ /* 0x000fe20000000000 */
[----:B------:R-:W-:Y:S01]  /*3d300*/  PRMT R8, R7, 0x7610, R8 ;  /* 0x0000761007087816 */ /* 0x000fe20000000008 */
[----:B------:R-:W-:-:S03]  /*3d310*/  VIADD R9, R9, 0x1 ;  /* 0x0000000109097836 */ /* 0x000fc60000000000 */
[----:B------:R-:W-:-:S13]  /*3d320*/  ISETP.NE.AND P0, PT, R10, R3, PT ;  /* 0x000000030a00720c */ /* 0x000fda0003f05270 */
[----:B------:R-:W-:Y:S05]  /*3d330*/  @P0 BRA `(.L_x_2062) ;  /* 0xfffffffc005c0947 */ /* 0x000fea000383ffff */
[----:B------:R-:W-:Y:S05]  /*3d340*/  BSYNC.RELIABLE B10 ;  /* 0x00000000000a7941 */ /* 0x000fea0003800100 */
.L_x_2055:
[----:B------:R-:W-:-:S04]  /*3d350*/  ISETP.NE.AND P0, PT, R0, 0x16, PT ;  /* 0x000000160000780c */ /* 0x000fc80003f05270 */
[----:B------:R-:W-:-:S13]  /*3d360*/  ISETP.EQ.OR P0, PT, R0, 0xb, !P0 ;  /* 0x0000000b0000780c */ /* 0x000fda0004702670 */
[----:B------:R-:W-:Y:S05]  /*3d370*/  @P0 BRA `(.L_x_2063) ;  /* 0x0000000000740947 */ /* 0x000fea0003800000 */
.L_x_2054:
        /* <DEDUP_REMOVED lines=21> */
.L_x_2065:
[----:B------:R-:W-:-:S07]  /*3d4d0*/  IMAD.MOV.U32 R6, RZ, RZ, 0x1 ;  /* 0x00000001ff067424 */ /* 0x000fce00078e00ff */
.L_x_2066:
[----:B------:R-:W-:Y:S05]  /*3d4e0*/  BSYNC.RECONVERGENT B0 ;  /* 0x0000000000007941 */ /* 0x000fea0003800200 */
.L_x_2064:
[----:B------:R-:W-:Y:S02]  /*3d4f0*/  ISETP.NE.AND P0, PT, R0, 0x2, PT ;  /* 0x000000020000780c */ /* 0x000fe40003f05270 */
[----:B------:R-:W-:-:S04]  /*3d500*/  SEL R0, RZ, 0x1, P1 ;  /* 0x00000001ff007807 */ /* 0x000fc80000800000 */
[----:B------:R-:W-:-:S04]  /*3d510*/  SEL R7, R0, 0x2, P0 ;  /* 0x0000000200077807 */ /* 0x000fc80000000000 */
[----:B------:R-:W-:-:S13]  /*3d520*/  ISETP.NE.AND P0, PT, R7, R6, PT ;  /* 0x000000060700720c */ /* 0x000fda0003f05270 */
[----:B------:R-:W-:Y:S05]  /*3d530*/  @!P0 BREAK.RELIABLE B9 ;  /* 0x0000000000098942 */ /* 0x000fea0003800100 */
[----:B------:R-:W-:Y:S05]  /*3d540*/  @!P0 BRA `(.L_x_2049) ;  /* 0x0000000400bc8947 */ /* 0x000fea0003800000 */
.L_x_2063:
[----:B------:R-:W-:Y:S05]  /*3d550*/  BSYNC.RELIABLE B9 ;  /* 0x0000000000097941 */ /* 0x000fea0003800100 */
.L_x_2053:
        /* <DEDUP_REMOVED lines=15> */
.L_x_2072:
        /* <DEDUP_REMOVED lines=28> */
.L_x_2071:
[----:B------:R-:W-:Y:S05]  /*3d810*/  BSYNC.RECONVERGENT B2 ;  /* 0x0000000000027941 */ /* 0x000fea0003800200 */
.L_x_2070:
        /* <DEDUP_REMOVED lines=19> */
.L_x_2074:
[----:B------:R-:W-:Y:S05]  /*3d950*/  BSYNC.RECONVERGENT B2 ;  /* 0x0000000000027941 */ /* 0x000fea0003800200 */
.L_x_2073:
[----:B------:R-:W-:-:S13]  /*3d960*/  ISETP.NE.OR P0, PT, R14, R3, P0 ;  /* 0x000000030e00720c */ /* 0x000fda0000705670 */
[----:B------:R-:W-:Y:S05]  /*3d970*/  @!P0 BREAK.RELIABLE B1 ;  /* 0x0000000000018942 */ /* 0x000fea0003800100 */
[----:B------:R-:W-:Y:S05]  /*3d980*/  @!P0 BRA `(.L_x_2075) ;  /* 0x0000000000308947 */ /* 0x000fea0003800000 */
.L_x_2069:
[----:B------:R-:W-:Y:S05]  /*3d990*/  BSYNC.RELIABLE B1 ;  /* 0x0000000000017941 */ /* 0x000fea0003800100 */
.L_x_2068:
        /* <DEDUP_REMOVED lines=11> */
.L_x_2075:
[----:B------:R-:W-:Y:S05]  /*3da50*/  BSYNC.RECONVERGENT B0 ;  /* 0x0000000000007941 */ /* 0x000fea0003800200 */
.L_x_2067:
        /* <DEDUP_REMOVED lines=9> */
.L_x_2076:
        /* <DEDUP_REMOVED lines=12> */
.L_x_2058:
        /* <DEDUP_REMOVED lines=9> */
.L_x_2049:
[----:B------:R-:W-:Y:S05]  /*3dc40*/  BSYNC.RECONVERGENT B8 ;  /* 0x0000000000087941 */ /* 0x000fea0003800200 */
.L_x_2048:
        /* <DEDUP_REMOVED lines=17> */
.L_x_2078:
[----:B------:R-:W-:-:S07]  /*3dd60*/  IMAD.MOV.U32 R6, RZ, RZ, 0x1 ;  /* 0x00000001ff067424 */ /* 0x000fce00078e00ff */
.L_x_2079:
[----:B------:R-:W-:Y:S05]  /*3dd70*/  BSYNC.RECONVERGENT B0 ;  /* 0x0000000000007941 */ /* 0x000fea0003800200 */
.L_x_2077:
        /* <DEDUP_REMOVED lines=15> */
.L_x_2083:
[----:B------:R-:W-:-:S07]  /*3de70*/  IMAD.MOV.U32 R5, RZ, RZ, 0x1 ;  /* 0x00000001ff057424 */ /* 0x000fce00078e00ff */
.L_x_2084:
[----:B------:R-:W-:Y:S05]  /*3de80*/  BSYNC.RECONVERGENT B0 ;  /* 0x0000000000007941 */ /* 0x000fea0003800200 */
.L_x_2082:
        /* <DEDUP_REMOVED lines=24> */
.L_x_2094:
        /* <DEDUP_REMOVED lines=28> */
.L_x_2092:
[----:B------:R-:W-:-:S07]  /*3e1d0*/  IMAD.MOV.U32 R4, RZ, RZ, 0x1 ;  /* 0x00000001ff047424 */ /* 0x000fce00078e00ff */
.L_x_2093:
[----:B------:R-:W-:Y:S05]  /*3e1e0*/  BSYNC.RECONVERGENT B0 ;  /* 0x0000000000007941 */ /* 0x000fea0003800200 */
.L_x_2091:
[----:B------:R-:W-:-:S13]  /*3e1f0*/  ISETP.NE.AND P0, PT, R4, R11, PT ;  /* 0x0000000b0400720c */ /* 0x000fda0003f05270 */
[----:B------:R-:W-:Y:S05]  /*3e200*/  @!P0 BREAK.RELIABLE B11 ;  /* 0x00000000000b8942 */ /* 0x000fea0003800100 */
[----:B------:R-:W-:Y:S05]  /*3e210*/  @!P0 BREAK.RELIABLE B10 ;  /* 0x00000000000a8942 */ /* 0x000fea0003800100 */
[----:B------:R-:W-:Y:S05]  /*3e220*/  @!P0 BREAK.RELIABLE B9 ;  /* 0x0000000000098942 */ /* 0x000fea0003800100 */
[----:B------:R-:W-:Y:S05]  /*3e230*/  @!P0 BRA `(.L_x_2090) ;  /* 0x0000000800308947 */ /* 0x000fea0003800000 */
[----:B------:R-:W-:-:S07]  /*3e240*/  IMAD.MOV.U32 R5, RZ, RZ, 0x1 ;  /* 0x00000001ff057424 */ /* 0x000fce00078e00ff */
.L_x_2089:
[----:B------:R-:W-:Y:S05]  /*3e250*/  BSYNC.RELIABLE B11 ;  /* 0x00000000000b7941 */ /* 0x000fea0003800100 */
.L_x_2088:
[----:B------:R-:W-:Y:S01]  /*3e260*/  VIADD R8, R8, 0xffffffff ;  /* 0xffffffff08087836 */ /* 0x000fe20000000000 */
[----:B------:R-:W-:Y:S01]  /*3e270*/  PRMT R6, R5, 0x7610, R6 ;  /* 0x0000761005067816 */ /* 0x000fe20000000006 */
[----:B------:R-:W-:-:S03]  /*3e280*/  VIADD R7, R7, 0xffffffff ;  /* 0xffffffff07077836 */ /* 0x000fc60000000000 */
[----:B------:R-:W-:-:S13]  /*3e290*/  ISETP.NE.AND P0, PT, R8, R3, PT ;  /* 0x000000030800720c */ /* 0x000fda0003f05270 */
[----:B------:R-:W-:Y:S05]  /*3e2a0*/  @P0 BRA `(.L_x_2094) ;  /* 0xfffffffc00580947 */ /* 0x000fea000383ffff */
[----:B------:R-:W-:Y:S05]  /*3e2b0*/  BSYNC.RELIABLE B10 ;  /* 0x00000000000a7941 */ /* 0x000fea0003800100 */
.L_x_2087:
[----:B------:R-:W-:-:S04]  /*3e2c0*/  ISETP.NE.AND P0, PT, R0, 0x16, PT ;  /* 0x000000160000780c */ /* 0x000fc80003f05270 */
[----:B------:R-:W-:-:S13]  /*3e2d0*/  ISETP.EQ.OR P0, PT, R0, 0xb, !P0 ;  /* 0x0000000b0000780c */ /* 0x000fda0004702670 */
[----:B------:R-:W-:Y:S05]  /*3e2e0*/  @P0 BRA `(.L_x_2095) ;  /* 0x0000000000740947 */ /* 0x000fea0003800000 */
.L_x_2086:
        /* <DEDUP_REMOVED lines=21> */
.L_x_2097:
[----:B------:R-:W-:-:S07]  /*3e440*/  IMAD.MOV.U32 R4, RZ, RZ, 0x1 ;  /* 0x00000001ff047424 */ /* 0x000fce00078e00ff */
.L_x_2098:
[----:B------:R-:W-:Y:S05]  /*3e450*/  BSYNC.RECONVERGENT B0 ;  /* 0x0000000000007941 */ /* 0x000fea0003800200 */
.L_x_2096:
[----:B------:R-:W-:Y:S02]  /*3e460*/  ISETP.NE.AND P0, PT, R0, 0x2, PT ;  /* 0x000000020000780c */ /* 0x000fe40003f05270 */
[----:B------:R-:W-:-:S04]  /*3e470*/  SEL R0, RZ, 0x1, P1 ;  /* 0x00000001ff007807 */ /* 0x000fc80000800000 */
[----:B------:R-:W-:-:S04]  /*3e480*/  SEL R5, R0, 0x2, P0 ;  /* 0x0000000200057807 */ /* 0x000fc80000000000 */
[----:B------:R-:W-:-:S13]  /*3e490*/  ISETP.NE.AND P0, PT, R5, R4, PT ;  /* 0x000000040500720c */ /* 0x000fda0003f05270 */
[----:B------:R-:W-:Y:S05]  /*3e4a0*/  @!P0 BREAK.RELIABLE B9 ;  /* 0x0000000000098942 */ /* 0x000fea0003800100 */
[----:B------:R-:W-:Y:S05]  /*3e4b0*/  @!P0 BRA `(.L_x_2081) ;  /* 0x0000000400b48947 */ /* 0x000fea0003800000 */
.L_x_2095:
[----:B------:R-:W-:Y:S05]  /*3e4c0*/  BSYNC.RELIABLE B9 ;  /* 0x0000000000097941 */ /* 0x000fea0003800100 */
.L_x_2085:
        /* <DEDUP_REMOVED lines=14> */
.L_x_2104:
        /* <DEDUP_REMOVED lines=28> */
.L_x_2103:
[----:B------:R-:W-:Y:S05]  /*3e770*/  BSYNC.RECONVERGENT B2 ;  /* 0x0000000000027941 */ /* 0x000fea0003800200 */
.L_x_2102:
        /* <DEDUP_REMOVED lines=19> */
.L_x_2106:
[----:B------:R-:W-:Y:S05]  /*3e8b0*/  BSYNC.RECONVERGENT B2 ;  /* 0x0000000000027941 */ /* 0x000fea0003800200 */
.L_x_2105:
[----:B------:R-:W-:-:S13]  /*3e8c0*/  ISETP.NE.OR P0, PT, R0, R3, P0 ;  /* 0x000000030000720c */ /* 0x000fda0000705670 */
[----:B------:R-:W-:Y:S05]  /*3e8d0*/  @!P0 BREAK.RELIABLE B1 ;  /* 0x0000000000018942 */ /* 0x000fea0003800100 */
[----:B------:R-:W-:Y:S05]  /*3e8e0*/  @!P0 BRA `(.L_x_2107) ;  /* 0x0000000000308947 */ /* 0x000fea0003800000 */
.L_x_2101:
[----:B------:R-:W-:Y:S05]  /*3e8f0*/  BSYNC.RELIABLE B1 ;  /* 0x0000000000017941 */ /* 0x000fea0003800100 */
.L_x_2100:
        /* <DEDUP_REMOVED lines=11> */
.L_x_2107:
[----:B------:R-:W-:Y:S05]  /*3e9b0*/  BSYNC.RECONVERGENT B0 ;  /* 0x0000000000007941 */ /* 0x000fea0003800200 */
.L_x_2099:
        /* <DEDUP_REMOVED lines=9> */
.L_x_2108:
        /* <DEDUP_REMOVED lines=11> */
.L_x_2090:
        /* <DEDUP_REMOVED lines=9> */
.L_x_2081:
[----:B------:R-:W-:Y:S05]  /*3eb90*/  BSYNC.RECONVERGENT B8 ;  /* 0x0000000000087941 */ /* 0x000fea0003800200 */
.L_x_2080:
[----:B------:R-:W-:-:S05]  /*3eba0*/  VIADD R30, R30, 0x1 ;  /* 0x000000011e1e7836 */ /* 0x000fca0000000000 */
[----:B------:R-:W-:-:S13]  /*3ebb0*/  ISETP.NE.AND P0, PT, R30, 0x8, PT ;  /* 0x000000081e00780c */ /* 0x000fda0003f05270 */
[----:B------:R-:W-:Y:S05]  /*3ebc0*/  @P0 BRA `(.L_x_2109) ;  /* 0xffffffc000a00947 */ /* 0x000fea000383ffff */
[----:B------:R0:W-:Y:S05]  /*3ebd0*/  BMOV.32 B0, R31 ;  /* 0x0000001f00007356 */ /* 0x0001ea0000000000 */
[----:B------:R-:W-:Y:S05]  /*3ebe0*/  BSYNC.RECONVERGENT B0 ;  /* 0x0000000000007941 */ /* 0x000fea0003800200 */
.L_x_1980:
[----:B------:R-:W2:Y:S01]  /*3ebf0*/  LD.E.64 R4, desc[UR36][R42.64+0x10] ;  /* 0x000010242a047980 */ /* 0x000ea2000c101b00 */
[----:B------:R-:W-:Y:S05]  /*3ec00*/  BMOV.32.CLEAR RZ, B0 ;  /* 0x0000000000ff7355 */ /* 0x000fea0000100000 */
[----:B------:R-:W-:Y:S01]  /*3ec10*/  BSSY.RECONVERGENT B0, `(.L_x_2110) ;  /* 0x000000c000007945 */ /* 0x000fe20003800200 */
[----:B--2---:R-:W-:-:S04]  /*3ec20*/  ISETP.NE.U32.AND P0, PT, R4, RZ, PT ;  /* 0x000000ff0400720c */ /* 0x004fc80003f05070 */
[----:B------:R-:W-:-:S13]  /*3ec30*/  ISETP.NE.AND.EX P0, PT, R5, RZ, PT, P0 ;  /* 0x000000ff0500720c */ /* 0x000fda0003f05300 */
[----:B------:R-:W-:Y:S05]  /*3ec40*/  @!P0 BRA `(.L_x_2111) ;  /* 0x0000000000208947 */ /* 0x000fea0003800000 */
[----:B------:R-:W-:Y:S01]  /*3ec50*/  BSSY.RECONVERGENT B1, `(.L_x_2111) ;  /* 0x0000007000017945 */ /* 0x000fe20003800200 */
.L_x_2112:
[----:B------:R-:W-:Y:S02]  /*3ec60*/  IMAD.MOV.U32 R42, RZ, RZ, R4 ;  /* 0x000000ffff2a7224 */ /* 0x000fe400078e0004 */
[----:B------:R-:W-:-:S05]  /*3ec70*/  IMAD.MOV.U32 R43, RZ, RZ, R5 ;  /* 0x000000ffff2b7224 */ /* 0x000fca00078e0005 */
[----:B------:R-:W2:Y:S02]  /*3ec80*/  LD.E.64 R4, desc[UR36][R42.64+0x10] ;  /* 0x000010242a047980 */ /* 0x000ea4000c101b00 */
[----:B--2---:R-:W-:-:S04]  /*3ec90*/  ISETP.NE.U32.AND P0, PT, R4, RZ, PT ;  /* 0x000000ff0400720c */ /* 0x004fc80003f05070 */
[----:B------:R-:W-:-:S13]  /*3eca0*/  ISETP.NE.AND.EX P0, PT, R5, RZ, PT, P0 ;  /* 0x000000ff0500720c */ /* 0x000fda0003f05300 */
[----:B------:R-:W-:Y:S05]  /*3ecb0*/  @P0 BRA `(.L_x_2112) ;  /* 0xfffffffc00e80947 */ /* 0x000fea000383ffff */
[----:B------:R-:W-:Y:S05]  /*3ecc0*/  BSYNC.RECONVERGENT B1 ;  /* 0x0000000000017941 */ /* 0x000fea0003800200 */
.L_x_2111:
[----:B------:R-:W-:Y:S05]  /*3ecd0*/  BSYNC.RECONVERGENT B0 ;  /* 0x0000000000007941 */ /* 0x000fea0003800200 */
.L_x_2110:
        /* <DEDUP_REMOVED lines=10> */
.L_x_2113:
[----:B------:R-:W-:Y:S01]  /*3ed80*/  ISETP.NE.U32.AND P0, PT, R16, RZ, PT ;  /* 0x000000ff1000720c */ /* 0x000fe20003f05070 */
[----:B------:R-:W-:Y:S02]  /*3ed90*/  IMAD.MOV.U32 R40, RZ, RZ, R16 ;  /* 0x000000ffff287224 */ /* 0x000fe400078e0010 */
[----:B------:R-:W-:Y:S01]  /*3eda0*/  IMAD.MOV.U32 R41, RZ, RZ, R17 ;  /* 0x000000ffff297224 */ /* 0x000fe200078e0011 */
[----:B------:R-:W-:-:S13]  /*3edb0*/  ISETP.NE.AND.EX P0, PT, R17, RZ, PT, P0 ;  /* 0x000000ff1100720c */ /* 0x000fda0003f05300 */
[----:B------:R-:W-:Y:S05]  /*3edc0*/  @P0 BRA `(.L_x_1980) ;  /* 0xfffffffc00880947 */ /* 0x000fea000383ffff */
.L_x_1973:
[----:B-1----:R1:W-:Y:S05]  /*3edd0*/  BMOV.32 B0, R32 ;  /* 0x0000002000007356 */ /* 0x0023ea0000000000 */
[----:B------:R-:W-:Y:S05]  /*3ede0*/  BSYNC.RECONVERGENT B0 ;  /* 0x0000000000007941 */ /* 0x000fea0003800200 */
.L_x_1972:
[----:B------:R-:W-:Y:S05]  /*3edf0*/  BRA `(.L_x_1943) ;  /* 0x0000000000247947 */ /* 0x000fea0003800000 */
.L_x_1951:
        /* <DEDUP_REMOVED lines=9> */
.L_x_1943:
[----:B------:R-:W-:Y:S05]  /*3ee90*/  BSYNC.RECONVERGENT B7 ;  /* 0x0000000000077941 */ /* 0x000fea0003800200 */
.L_x_1942:
[----:B------:R-:W-:-:S05]  /*3eea0*/  VIADD R34, R34, 0x1 ;  /* 0x0000000122227836 */ /* 0x000fca0000000000 */
[----:B------:R-:W-:-:S13]  /*3eeb0*/  ISETP.NE.AND P0, PT, R34, 0x8, PT ;  /* 0x000000082200780c */ /* 0x000fda0003f05270 */
[----:B------:R-:W-:Y:S05]  /*3eec0*/  @P0 BRA `(.L_x_2114) ;  /* 0xfffffe8c00600947 */ /* 0x000fea000383ffff */
.L_x_395:
[----:B------:R4:W-:Y:S05]  /*3eed0*/  BMOV.32 B11, R28 ;  /* 0x0000001c0b007356 */ /* 0x0009ea0000000000 */
[----:B------:R-:W-:Y:S05]  /*3eee0*/  BSYNC.RECONVERGENT B11 ;  /* 0x00000000000b7941 */ /* 0x000fea0003800200 */
.L_x_394:
[----:B------:R-:W-:-:S05]  /*3eef0*/  VIADD R26, R26, 0x1 ;  /* 0x000000011a1a7836 */ /* 0x000fca0000000000 */
[----:B------:R-:W-:-:S13]  /*3ef00*/  ISETP.NE.AND P0, PT, R26, 0x40, PT ;  /* 0x000000401a00780c */ /* 0x000fda0003f05270 */
[----:B------:R-:W-:Y:S05]  /*3ef10*/  @P0 BRA `(.L_x_2115) ;  /* 0xfffffc1000c40947 */ /* 0x000fea000383ffff */
[----:B0-----:R0:W-:Y:S05]  /*3ef20*/  BMOV.32 B0, R27 ;  /* 0x0000001b00007356 */ /* 0x0011ea0000000000 */
[----:B------:R-:W-:Y:S05]  /*3ef30*/  BSYNC.RECONVERGENT B0 ;  /* 0x0000000000007941 */ /* 0x000fea0003800200 */
.L_x_393:
[----:B------:R-:W-:-:S13]  /*3ef40*/  LOP3.LUT P0, RZ, R25, 0xff, RZ, 0xc0, !PT ;  /* 0x000000ff19ff7812 */ /* 0x000fda000780c0ff */
[----:B------:R-:W-:Y:S05]  /*3ef50*/  @P0 BRA `(.L_x_392) ;  /* 0x0000000000200947 */ /* 0x000fea0003800000 */
[----:B------:R-:W-:Y:S01]  /*3ef60*/  MOV R0, 0x0 ;  /* 0x0000000000007802 */ /* 0x000fe20000000f00 */
[----:B------:R-:W5:Y:S01]  /*3ef70*/  LDCU.64 UR4, c[0x4][0x10] ;  /* 0x01000200ff0477ac */ /* 0x000f620008000a00 */
[----:B--2---:R-:W-:Y:S02]  /*3ef80*/  CS2R R6, SRZ ;  /* 0x0000000000067805 */ /* 0x004fe4000001ff00 */
[----:B-1----:R1:W2:Y:S01]  /*3ef90*/  LDC.64 R8, c[0x4][R0] ;  /* 0x0100000000087b82 */ /* 0x0022a20000000a00 */
[----:B-----5:R-:W-:Y:S02]  /*3efa0*/  IMAD.U32 R4, RZ, RZ, UR4 ;  /* 0x00000004ff047e24 */ /* 0x020fe4000f8e00ff */
[----:B-1----:R-:W-:-:S07]  /*3efb0*/  IMAD.U32 R5, RZ, RZ, UR5 ;  /* 0x00000005ff057e24 */ /* 0x002fce000f8e00ff */
[----:B------:R-:W-:-:S07]  /*3efc0*/  LEPC R20, `(.L_x_392) ;  /* 0x000000001014794e */ /* 0x000fce0000000000 */
[----:B0-234-:R-:W-:Y:S05]  /*3efd0*/  CALL.ABS.NOINC R8 ;  /* 0x0000000008007343 */ /* 0x01dfea0003c00000 */
.L_x_392:
[----:B------:R-:W5:Y:S01]  /*3efe0*/  LDC R0, c[0x0][0x390] ;  /* 0x0000e400ff007b82 */ /* 0x000f620000000800 */
[----:B------:R-:W-:Y:S07]  /*3eff0*/  WARPSYNC.ALL ;  /* 0x0000000000007948 */ /* 0x000fee0003800000 */
[----:B------:R-:W-:Y:S01]  /*3f000*/  BAR.SYNC.DEFER_BLOCKING 0x0 ;  /* 0x0000000000007b1d */ /* 0x000fe20000010000 */
[----:B-----5:R-:W-:-:S13]  /*3f010*/  ISETP.NE.AND P0, PT, R0, UR38, PT ;  /* 0x0000002600007c0c */ /* 0x020fda000bf05270 */
[----:B------:R-:W-:Y:S05]  /*3f020*/  @!P0 EXIT ;  /* 0x000000000000894d */ /* 0x000fea0003800000 */
[----:B-12---:R-:W2:Y:S01]  /*3f030*/  LD.E R9, desc[UR36][R18.64+0x100] ;  /* 0x0001002412097980 */ /* 0x006ea2000c101900 */
[----:B------:R-:W-:Y:S02]  /*3f040*/  IABS R8, R24 ;  /* 0x0000001800087213 */ /* 0x000fe40000000000 */
[-C--:B--2---:R-:W-:Y:S02]  /*3f050*/  IABS R3, R9.reuse ;  /* 0x0000000900037213 */ /* 0x084fe40000000000 */
[-C--:B------:R-:W-:Y:S02]  /*3f060*/  IABS R10, R9.reuse ;  /* 0x00000009000a7213 */ /* 0x080fe40000000000 */
[----:B------:R-:W1:Y:S01]  /*3f070*/  I2F.RP R0, R3 ;  /* 0x0000000300007306 */ /* 0x000e620000209400 */
[----:B------:R-:W-:-:S04]  /*3f080*/  LOP3.LUT R24, R24, R9, RZ, 0x3c, !PT ;  /* 0x0000000918187212 */ /* 0x000fc800078e3cff */
[----:B------:R-:W-:-:S03]  /*3f090*/  ISETP.GE.AND P2, PT, R24, RZ, PT ;  /* 0x000000ff1800720c */ /* 0x000fc60003f46270 */
[----:B-1----:R-:W1:Y:S02]  /*3f0a0*/  MUFU.RCP R0, R0 ;  /* 0x0000000000007308 */ /* 0x002e640000001000 */
[----:B-1----:R-:W-:Y:S02]  /*3f0b0*/  VIADD R4, R0, 0xffffffe ;  /* 0x0ffffffe00047836 */ /* 0x002fe40000000000 */
[----:B------:R-:W-:-:S04]  /*3f0c0*/  IMAD.MOV R0, RZ, RZ, -R10 ;  /* 0x000000ffff007224 */ /* 0x000fc800078e0a0a */
[----:B------:R1:W2:Y:S02]  /*3f0d0*/  F2I.FTZ.U32.TRUNC.NTZ R5, R4 ;  /* 0x0000000400057305 */ /* 0x0002a4000021f000 */
[----:B-1----:R-:W-:Y:S02]  /*3f0e0*/  IMAD.MOV.U32 R4, RZ, RZ, RZ ;  /* 0x000000ffff047224 */ /* 0x002fe400078e00ff */
[----:B--2---:R-:W-:-:S04]  /*3f0f0*/  IMAD.MOV R6, RZ, RZ, -R5 ;  /* 0x000000ffff067224 */ /* 0x004fc800078e0a05 */
[----:B------:R-:W-:Y:S02]  /*3f100*/  IMAD R7, R6, R3, RZ ;  /* 0x0000000306077224 */ /* 0x000fe400078e02ff */
[----:B------:R-:W-:Y:S01]  /*3f110*/  IMAD.MOV.U32 R6, RZ, RZ, R8 ;  /* 0x000000ffff067224 */ /* 0x000fe200078e0008 */
[----:B------:R-:W-:Y:S01]  /*3f120*/  IABS R8, R2 ;  /* 0x0000000200087213 */ /* 0x000fe20000000000 */
[----:B------:R-:W-:-:S06]  /*3f130*/  IMAD.HI.U32 R5, R5, R7, R4 ;  /* 0x0000000705057227 */ /* 0x000fcc00078e0004 */
[----:B------:R-:W-:-:S04]  /*3f140*/  IMAD.HI.U32 R5, R5, R6, RZ ;  /* 0x0000000605057227 */ /* 0x000fc800078e00ff */
[----:B------:R-:W-:-:S05]  /*3f150*/  IMAD R0, R5, R0, R6 ;  /* 0x0000000005007224 */ /* 0x000fca00078e0206 */
[----:B------:R-:W-:-:S13]  /*3f160*/  ISETP.GT.U32.AND P1, PT, R3, R0, PT ;  /* 0x000000000300720c */ /* 0x000fda0003f24070 */
[----:B------:R-:W-:Y:S02]  /*3f170*/  @!P1 IMAD.IADD R0, R0, 0x1, -R3 ;  /* 0x0000000100009824 */ /* 0x000fe400078e0a03 */
[----:B------:R-:W-:Y:S01]  /*3f180*/  @!P1 VIADD R5, R5, 0x1 ;  /* 0x0000000105059836 */ /* 0x000fe20000000000 */
[----:B------:R-:W-:Y:S02]  /*3f190*/  ISETP.NE.AND P1, PT, R9, RZ, PT ;  /* 0x000000ff0900720c */ /* 0x000fe40003f25270 */
[----:B------:R-:W-:-:S13]  /*3f1a0*/  ISETP.GE.U32.AND P0, PT, R0, R3, PT ;  /* 0x000000030000720c */ /* 0x000fda0003f06070 */
[----:B------:R-:W-:-:S04]  /*3f1b0*/  @P0 VIADD R5, R5, 0x1 ;  /* 0x0000000105050836 */ /* 0x000fc80000000000 */
[----:B------:R-:W-:-:S04]  /*3f1c0*/  IMAD.MOV.U32 R24, RZ, RZ, R5 ;  /* 0x000000ffff187224 */ /* 0x000fc800078e0005 */
[----:B------:R-:W-:Y:S01]  /*3f1d0*/  @!P2 IMAD.MOV R24, RZ, RZ, -R24 ;  /* 0x000000ffff18a224 */ /* 0x000fe200078e0a18 */
[----:B------:R-:W-:-:S04]  /*3f1e0*/  @!P1 LOP3.LUT R24, RZ, R9, RZ, 0x33, !PT ;  /* 0x00000009ff189212 */ /* 0x000fc800078e33ff */
[-C--:B------:R-:W-:Y:S02]  /*3f1f0*/  IABS R3, R24.reuse ;  /* 0x0000001800037213 */ /* 0x080fe40000000000 */
[----:B------:R-:W-:Y:S02]  /*3f200*/  IABS R10, R24 ;  /* 0x00000018000a7213 */ /* 0x000fe40000000000 */
[----:B------:R-:W1:Y:S08]  /*3f210*/  I2F.RP R0, R3 ;  /* 0x0000000300007306 */ /* 0x000e700000209400 */
[----:B-1----:R-:W1:Y:S02]  /*3f220*/  MUFU.RCP R0, R0 ;  /* 0x0000000000007308 */ /* 0x002e640000001000 */
[----:B-1----:R-:W-:-:S02]  /*3f230*/  VIADD R4, R0, 0xffffffe ;  /* 0x0ffffffe00047836 */ /* 0x002fc40000000000 */
[----:B------:R-:W-:-:S04]  /*3f240*/  IMAD.MOV R0, RZ, RZ, -R10 ;  /* 0x000000ffff007224 */ /* 0x000fc800078e0a0a */
[----:B------:R1:W2:Y:S02]  /*3f250*/  F2I.FTZ.U32.TRUNC.NTZ R5, R4 ;  /* 0x0000000400057305 */ /* 0x0002a4000021f000 */
[----:B-1----:R-:W-:Y:S02]  /*3f260*/  IMAD.MOV.U32 R4, RZ, RZ, RZ ;  /* 0x000000ffff047224 */ /* 0x002fe400078e00ff */
[----:B--2---:R-:W-:-:S04]  /*3f270*/  IMAD.MOV R6, RZ, RZ, -R5 ;  /* 0x000000ffff067224 */ /* 0x004fc800078e0a05 */
[----:B------:R-:W-:Y:S02]  /*3f280*/  IMAD R7, R6, R3, RZ ;  /* 0x0000000306077224 */ /* 0x000fe400078e02ff */
[----:B------:R-:W-:Y:S02]  /*3f290*/  IMAD.MOV.U32 R6, RZ, RZ, R8 ;  /* 0x000000ffff067224 */ /* 0x000fe400078e0008 */
[----:B------:R-:W-:-:S06]  /*3f2a0*/  IMAD.HI.U32 R5, R5, R7, R4 ;  /* 0x0000000705057227 */ /* 0x000fcc00078e0004 */
[----:B------:R-:W-:-:S04]  /*3f2b0*/  IMAD.HI.U32 R5, R5, R6, RZ ;  /* 0x0000000605057227 */ /* 0x000fc800078e00ff */
[----:B------:R-:W-:-:S05]  /*3f2c0*/  IMAD R0, R5, R0, R6 ;  /* 0x0000000005007224 */ /* 0x000fca00078e0206 */
[----:B------:R-:W-:-:S13]  /*3f2d0*/  ISETP.GT.U32.AND P1, PT, R3, R0, PT ;  /* 0x000000000300720c */ /* 0x000fda0003f24070 */
[----:B------:R-:W-:Y:S02]  /*3f2e0*/  @!P1 IMAD.IADD R0, R0, 0x1, -R3 ;  /* 0x0000000100009824 */ /* 0x000fe400078e0a03 */
[----:B------:R-:W-:Y:S01]  /*3f2f0*/  @!P1 VIADD R5, R5, 0x1 ;  /* 0x0000000105059836 */ /* 0x000fe20000000000 */
[----:B------:R-:W-:Y:S02]  /*3f300*/  ISETP.NE.AND P1, PT, R24, RZ, PT ;  /* 0x000000ff1800720c */ /* 0x000fe40003f25270 */
[----:B------:R-:W-:Y:S02]  /*3f310*/  ISETP.GE.U32.AND P0, PT, R0, R3, PT ;  /* 0x000000030000720c */ /* 0x000fe40003f06070 */
[----:B------:R-:W-:-:S04]  /*3f320*/  LOP3.LUT R0, R2, R24, RZ, 0x3c, !PT ;  /* 0x0000001802007212 */ /* 0x000fc800078e3cff */
[----:B------:R-:W-:-:S07]  /*3f330*/  ISETP.GE.AND P2, PT, R0, RZ, PT ;  /* 0x000000ff0000720c */ /* 0x000fce0003f46270 */
[----:B------:R-:W-:-:S04]  /*3f340*/  @P0 VIADD R5, R5, 0x1 ;  /* 0x0000000105050836 */ /* 0x000fc80000000000 */
[----:B------:R-:W-:-:S04]  /*3f350*/  IMAD.MOV.U32 R3, RZ, RZ, R5 ;  /* 0x000000ffff037224 */ /* 0x000fc800078e0005 */
[----:B------:R-:W-:Y:S01]  /*3f360*/  @!P2 IMAD.MOV R3, RZ, RZ, -R3 ;  /* 0x000000ffff03a224 */ /* 0x000fe200078e0a03 */
[----:B------:R-:W-:-:S04]  /*3f370*/  @!P1 LOP3.LUT R3, RZ, R24, RZ, 0x33, !PT ;  /* 0x00000018ff039212 */ /* 0x000fc800078e33ff */
[----:B------:R-:W-:-:S13]  /*3f380*/  ISETP.GE.AND P0, PT, R3, R9, PT ;  /* 0x000000090300720c */ /* 0x000fda0003f06270 */
[----:B------:R-:W-:Y:S05]  /*3f390*/  @P0 EXIT ;  /* 0x000000000000094d */ /* 0x000fea0003800000 */
[----:B------:R-:W2:Y:S02]  /*3f3a0*/  LD.E.64 R18, desc[UR36][R18.64+0x108] ;  /* 0x0001082412127980 */ /* 0x000ea4000c101b00 */
[----:B--2---:R-:W-:-:S04]  /*3f3b0*/  ISETP.NE.U32.AND P0, PT, R18, RZ, PT ;  /* 0x000000ff1200720c */ /* 0x004fc80003f05070 */
[----:B------:R-:W-:-:S13]  /*3f3c0*/  ISETP.NE.AND.EX P0, PT, R19, RZ, PT, P0 ;  /* 0x000000ff1300720c */ /* 0x000fda0003f05300 */
[----:B------:R-:W-:Y:S05]  /*3f3d0*/  @!P0 EXIT ;  /* 0x000000000000894d */ /* 0x000fea0003800000 */
[----:B------:R-:W-:Y:S01]  /*3f3e0*/  ISETP.GE.AND P0, PT, R3, 0x1, PT ;  /* 0x000000010300780c */ /* 0x000fe20003f06270 */
[----:B------:R-:W-:-:S12]  /*3f3f0*/  BSSY.RECONVERGENT B0, `(.L_x_2116) ;  /* 0x000000c000007945 */ /* 0x000fd80003800200 */
[----:B------:R-:W-:Y:S05]  /*3f400*/  @!P0 BRA `(.L_x_2117) ;  /* 0x0000000000288947 */ /* 0x000fea0003800000 */
[----:B------:R-:W-:-:S07]  /*3f410*/  IMAD.MOV.U32 R0, RZ, RZ, RZ ;  /* 0x000000ffff007224 */ /* 0x000fce00078e00ff */
.L_x_2118:
[----:B------:R-:W-:Y:S02]  /*3f420*/  IMAD.MOV.U32 R4, RZ, RZ, R18 ;  /* 0x000000ffff047224 */ /* 0x000fe400078e0012 */
[----:B------:R-:W-:-:S05]  /*3f430*/  IMAD.MOV.U32 R5, RZ, RZ, R19 ;  /* 0x000000ffff057224 */ /* 0x000fca00078e0013 */
[----:B------:R-:W2:Y:S02]  /*3f440*/  LD.E.64 R18, desc[UR36][R4.64+0x110] ;  /* 0x0001102404127980 */ /* 0x000ea4000c101b00 */
[----:B--2---:R-:W-:-:S04]  /*3f450*/  ISETP.NE.U32.AND P0, PT, R18, RZ, PT ;  /* 0x000000ff1200720c */ /* 0x004fc80003f05070 */
[----:B------:R-:W-:-:S13]  /*3f460*/  ISETP.NE.AND.EX P0, PT, R19, RZ, PT, P0 ;  /* 0x000000ff1300720c */ /* 0x000fda0003f05300 */
[----:B------:R-:W-:Y:S05]  /*3f470*/  @!P0 EXIT ;  /* 0x000000000000894d */ /* 0x000fea0003800000 */
[----:B------:R-:W-:-:S05]  /*3f480*/  VIADD R0, R0, 0x1 ;  /* 0x0000000100007836 */ /* 0x000fca0000000000 */
[----:B------:R-:W-:-:S13]  /*3f490*/  ISETP.NE.AND P0, PT, R0, R3, PT ;  /* 0x000000030000720c */ /* 0x000fda0003f05270 */
[----:B------:R-:W-:Y:S05]  /*3f4a0*/  @P0 BRA `(.L_x_2118) ;  /* 0xfffffffc00dc0947 */ /* 0x000fea000383ffff */
.L_x_2117:
[----:B------:R-:W-:Y:S05]  /*3f4b0*/  BSYNC.RECONVERGENT B0 ;  /* 0x0000000000007941 */ /* 0x000fea0003800200 */
.L_x_2116:
[-C--:B------:R-:W-:Y:S01]  /*3f4c0*/  IABS R6, R24.reuse ;  /* 0x0000001800067213 */ /* 0x080fe20000000000 */
[----:B------:R-:W-:Y:S01]  /*3f4d0*/  BAR.SYNC.DEFER_BLOCKING 0x0 ;  /* 0x0000000000007b1d */ /* 0x000fe20000010000 */
[----:B------:R-:W-:Y:S02]  /*3f4e0*/  IABS R7, R24 ;  /* 0x0000001800077213 */ /* 0x000fe40000000000 */
[----:B------:R-:W-:Y:S02]  /*3f4f0*/  IABS R8, R2 ;  /* 0x0000000200087213 */ /* 0x000fe40000000000 */
[----:B------:R-:W-:Y:S01]  /*3f500*/  ISETP.GE.AND P2, PT, R2, RZ, PT ;  /* 0x000000ff0200720c */ /* 0x000fe20003f46270 */
[----:B------:R-:W1:Y:S08]  /*3f510*/  I2F.RP R0, R6 ;  /* 0x0000000600007306 */ /* 0x000e700000209400 */
[----:B-1----:R-:W1:Y:S02]  /*3f520*/  MUFU.RCP R0, R0 ;  /* 0x0000000000007308 */ /* 0x002e640000001000 */
[----:B-1----:R-:W-:-:S02]  /*3f530*/  VIADD R4, R0, 0xffffffe ;  /* 0x0ffffffe00047836 */ /* 0x002fc40000000000 */
[----:B------:R-:W-:-:S04]  /*3f540*/  IMAD.MOV R0, RZ, RZ, -R7 ;  /* 0x000000ffff007224 */ /* 0x000fc800078e0a07 */
[----:B------:R1:W2:Y:S02]  /*3f550*/  F2I.FTZ.U32.TRUNC.NTZ R5, R4 ;  /* 0x0000000400057305 */ /* 0x0002a4000021f000 */
[----:B-1----:R-:W-:Y:S02]  /*3f560*/  IMAD.MOV.U32 R4, RZ, RZ, RZ ;  /* 0x000000ffff047224 */ /* 0x002fe400078e00ff */
[----:B--2---:R-:W-:-:S04]  /*3f570*/  IMAD.MOV R3, RZ, RZ, -R5 ;  /* 0x000000ffff037224 */ /* 0x004fc800078e0a05 */
[----:B------:R-:W-:-:S04]  /*3f580*/  IMAD R3, R3, R6, RZ ;  /* 0x0000000603037224 */ /* 0x000fc800078e02ff */
[----:B------:R-:W-:-:S06]  /*3f590*/  IMAD.HI.U32 R5, R5, R3, R4 ;  /* 0x0000000305057227 */ /* 0x000fcc00078e0004 */
[----:B------:R-:W-:-:S04]  /*3f5a0*/  IMAD.HI.U32 R5, R5, R8, RZ ;  /* 0x0000000805057227 */ /* 0x000fc800078e00ff */
[----:B------:R-:W-:-:S05]  /*3f5b0*/  IMAD R5, R5, R0, R8 ;  /* 0x0000000005057224 */ /* 0x000fca00078e0208 */
[----:B------:R-:W-:-:S13]  /*3f5c0*/  ISETP.GT.U32.AND P0, PT, R6, R5, PT ;  /* 0x000000050600720c */ /* 0x000fda0003f04070 */
[----:B------:R-:W-:Y:S01]  /*3f5d0*/  @!P0 IMAD.IADD R5, R5, 0x1, -R6 ;  /* 0x0000000105058824 */ /* 0x000fe200078e0a06 */
[----:B------:R-:W-:-:S04]  /*3f5e0*/  ISETP.NE.AND P0, PT, R24, RZ, PT ;  /* 0x000000ff1800720c */ /* 0x000fc80003f05270 */
[----:B------:R-:W-:-:S13]  /*3f5f0*/  ISETP.GT.U32.AND P1, PT, R6, R5, PT ;  /* 0x000000050600720c */ /* 0x000fda0003f24070 */
[----:B------:R-:W-:-:S04]  /*3f600*/  @!P1 IMAD.IADD R5, R5, 0x1, -R6 ;  /* 0x0000000105059824 */ /* 0x000fc800078e0a06 */
[----:B------:R-:W-:-:S04]  /*3f610*/  IMAD.MOV.U32 R2, RZ, RZ, R5 ;  /* 0x000000ffff027224 */ /* 0x000fc800078e0005 */
[----:B------:R-:W-:Y:S01]  /*3f620*/  @!P2 IMAD.MOV R2, RZ, RZ, -R2 ;  /* 0x000000ffff02a224 */ /* 0x000fe200078e0a02 */
[----:B------:R-:W-:Y:S01]  /*3f630*/  @!P0 LOP3.LUT R2, RZ, R24, RZ, 0x33, !PT ;  /* 0x00000018ff028212 */ /* 0x000fe200078e33ff */
[----:B------:R-:W-:Y:S06]  /*3f640*/  BRA `(.L_x_2119) ;  /* 0xfffffc0800cc7947 */ /* 0x000fec000383ffff */
.L_x_2120:
        /* <DEDUP_REMOVED lines=11> */
.L_x_2299:


//--------------------- .nv.global.init           --------------------------
	.section	.nv.global.init,"aw",@progbits
.nv.global.init:
	.type		$str$1,@object
	.size		$str$1,($str$8 - $str$1)
$str$1:
        /*0000*/ 	.byte	0x3f, 0x3f, 0x3f, 0x3f, 0x00
	.type		$str$8,@object
	.size		$str$8,($str$7 - $str$8)
$str$8:
        /*0005*/ 	.byte	0x5f, 0x5f, 0x5f, 0x5f, 0x0a, 0x00
	.type		$str$7,@object
	.size		$str$7,($str - $str$7)
$str$7:
        /*000b*/ 	.byte	0x64, 0x65, 0x6c, 0x65, 0x74, 0x65, 0x5f, 0x74, 0x72, 0x65, 0x65, 0x00
	.type		$str,@object
	.size		$str,($str$9 - $str)
$str:
        /*0017*/ 	.byte	0x71, 0x75, 0x65, 0x65, 0x6e, 0x20, 0x70, 0x72, 0x6f, 0x62, 0x6c, 0x65, 0x6d, 0x00
	.type		$str$9,@object
	.size		$str$9,(.L_4 - $str$9)
$str$9:
        /*0025*/ 	.byte	0x4e, 0x6f, 0x20, 0x72, 0x65, 0x73, 0x75, 0x6c, 0x74, 0x20, 0x2d, 0x3e, 0x20, 0x72, 0x6f, 0x6f
        /*0035*/ 	.byte	0x74, 0x2d, 0x3e, 0x63, 0x68, 0x69, 0x64, 0x6c, 0x72, 0x65, 0x6e, 0x20, 0x3d, 0x20, 0x4e, 0x55
        /*0045*/ 	.byte	0x4c, 0x4c, 0x0a, 0x00
.L_4:


//--------------------- .nv.shared.reserved.0     --------------------------
	.section	.nv.shared.reserved.0,"aw",@nobits
	.weak		__nv_reservedSMEM_offset_0_alias
	.size		__nv_reservedSMEM_offset_0_alias, 0, 64
	.other		__nv_reservedSMEM_offset_0_alias,@"STO_CUDA_RESERVED_SHARED STV_DEFAULT"
__nv_reservedSMEM_offset_0_alias:
	.zero		0
	.zero		64


//--------------------- .nv.shared.alpha_beta     --------------------------
	.section	.nv.shared.alpha_beta,"aw",@nobits
	.sectionflags	@""
	.align	4
.nv.shared.alpha_beta:
	.zero		1028


//--------------------- .nv.shared.delete_tree    --------------------------
	.section	.nv.shared.delete_tree,"aw",@nobits
	.sectionflags	@""
	.align	4
.nv.shared.delete_tree:
	.zero		1028


//--------------------- .nv.constant0.copy_best_result --------------------------
	.section	.nv.constant0.copy_best_result,"a",@progbits
	.sectionflags	@""
	.align	4
.nv.constant0.copy_best_result:
	.zero		920


//--------------------- .nv.constant0.set_root    --------------------------
	.section	.nv.constant0.set_root,"a",@progbits
	.sectionflags	@""
	.align	4
.nv.constant0.set_root:
	.zero		920


//--------------------- .nv.constant0.print_tree  --------------------------
	.section	.nv.constant0.print_tree,"a",@progbits
	.sectionflags	@""
	.align	4
.nv.constant0.print_tree:
	.zero		920


//--------------------- .nv.constant0.alpha_beta  --------------------------
	.section	.nv.constant0.alpha_beta,"a",@progbits
	.sectionflags	@""
	.align	4
.nv.constant0.alpha_beta:
	.zero		920


//--------------------- .nv.constant0.delete_tree --------------------------
	.section	.nv.constant0.delete_tree,"a",@progbits
	.sectionflags	@""
	.align	4
.nv.constant0.delete_tree:
	.zero		920


//--------------------- .nv.constant0.create_tree --------------------------
	.section	.nv.constant0.create_tree,"a",@progbits
	.sectionflags	@""
	.align	4
.nv.constant0.create_tree:
	.zero		920


//--------------------- SYMBOLS --------------------------

	.type		.nv.reservedSmem.offset0,@object
	.size		.nv.reservedSmem.offset0,0x4
	.type		.nv.reservedSmem.cap,@object
	.size		.nv.reservedSmem.cap,0x4
	.type		vprintf,@function
	.type		malloc,@function
	.type		free,@function
